	.target	sm_90a

	.elftype	@"ET_EXEC"


//--------------------- .note.nv.tkinfo           --------------------------
	.section	.note.nv.tkinfo,"",@"SHT_NOTE"
	.sectionflags	@"SHF_NOTE_NV_TKINFO"
	.tkinfo
        /*0018*/ 	.word	0x00000002
        /*0030*/ 	.string	""
        /*0030*/ 	.string	"ptxas"
        /*0030*/ 	.string	"Cuda compilation tools, release 13.0, V13.0.88"
        /*0030*/ 	.string	"Build cuda_13.0.r13.0/compiler.36424714_0"
        /*0030*/ 	.string	"-v  -suppress-debug-info  -lineinfo  -arch sm_90a "



//--------------------- .note.nv.cuinfo           --------------------------
	.section	.note.nv.cuinfo,"",@"SHT_NOTE"
	.sectionflags	@"SHF_NOTE_NV_CUINFO"
        /*0018*/ 	.short	0x0002
        /*001a*/ 	.short	0x005a
        /*001c*/ 	.short	0x0082
	.zero		2


//--------------------- .nv.info                  --------------------------
	.section	.nv.info,"",@"SHT_CUDA_INFO"
	.align	4


	//----- nvinfo : EIATTR_REGCOUNT
	.align		4
        /*0000*/ 	.byte	0x04, 0x2f
        /*0002*/ 	.short	(.L_1 - .L_0)
	.align		4
.L_0:
        /*0004*/ 	.word	index@(matmul_kernel)
        /*0008*/ 	.word	0x000000ff


	//----- nvinfo : EIATTR_FRAME_SIZE
	.align		4
.L_1:
        /*000c*/ 	.byte	0x04, 0x11
        /*000e*/ 	.short	(.L_3 - .L_2)
	.align		4
.L_2:
        /*0010*/ 	.word	index@(matmul_kernel)
        /*0014*/ 	.word	0x00002090


	//----- nvinfo : EIATTR_MIN_STACK_SIZE
	.align		4
.L_3:
        /*0018*/ 	.byte	0x04, 0x12
        /*001a*/ 	.short	(.L_5 - .L_4)
	.align		4
.L_4:
        /*001c*/ 	.word	index@(matmul_kernel)
        /*0020*/ 	.word	0x00002090
.L_5:


//--------------------- .nv.compat                --------------------------
	.section	.nv.compat,"",@"SHT_CUDA_COMPAT_INFO"
	.align	4
        /*0000*/ 	.byte	0x02, 0x09, 0x01, 0x00, 0x02, 0x02, 0x04, 0x00, 0x02, 0x05, 0x05, 0x00, 0x03, 0x07, 0x01, 0x01
        /*0010*/ 	.byte	0x02, 0x03, 0x00, 0x00, 0x02, 0x06, 0x01, 0x00, 0x04, 0x0b, 0x08, 0x00, 0x00, 0x00, 0x00, 0x00
        /*0020*/ 	.byte	0x00, 0x00, 0x00, 0x00


//--------------------- .nv.info.matmul_kernel    --------------------------
	.section	.nv.info.matmul_kernel,"",@"SHT_CUDA_INFO"
	.sectionflags	@""
	.align	4


	//----- nvinfo : EIATTR_CUDA_API_VERSION
	.align		4
        /*0000*/ 	.byte	0x04, 0x37
        /*0002*/ 	.short	(.L_7 - .L_6)
.L_6:
        /*0004*/ 	.word	0x00000082


	//----- nvinfo : EIATTR_KPARAM_INFO
	.align		4
.L_7:
        /*0008*/ 	.byte	0x04, 0x17
        /*000a*/ 	.short	(.L_9 - .L_8)
.L_8:
        /*000c*/ 	.word	0x00000000
        /*0010*/ 	.short	0x000d
        /*0012*/ 	.short	0x0048
        /*0014*/ 	.byte	0x00, 0xf4, 0x21, 0x00


	//----- nvinfo : EIATTR_KPARAM_INFO
	.align		4
.L_9:
        /*0018*/ 	.byte	0x04, 0x17
        /*001a*/ 	.short	(.L_11 - .L_10)
.L_10:
        /*001c*/ 	.word	0x00000000
        /*0020*/ 	.short	0x000c
        /*0022*/ 	.short	0x0040
        /*0024*/ 	.byte	0x00, 0xf4, 0x21, 0x00


	//----- nvinfo : EIATTR_KPARAM_INFO
	.align		4
.L_11:
        /*0028*/ 	.byte	0x04, 0x17
        /*002a*/ 	.short	(.L_13 - .L_12)
.L_12:
        /*002c*/ 	.word	0x00000000
        /*0030*/ 	.short	0x000b
        /*0032*/ 	.short	0x0038
        /*0034*/ 	.byte	0x00, 0xf0, 0x11, 0x00


	//----- nvinfo : EIATTR_KPARAM_INFO
	.align		4
.L_13:
        /*0038*/ 	.byte	0x04, 0x17
        /*003a*/ 	.short	(.L_15 - .L_14)
.L_14:
        /*003c*/ 	.word	0x00000000
        /*0040*/ 	.short	0x000a
        /*0042*/ 	.short	0x0034
        /*0044*/ 	.byte	0x00, 0xf0, 0x11, 0x00


	//----- nvinfo : EIATTR_KPARAM_INFO
	.align		4
.L_15:
        /*0048*/ 	.byte	0x04, 0x17
        /*004a*/ 	.short	(.L_17 - .L_16)
.L_16:
        /*004c*/ 	.word	0x00000000
        /*0050*/ 	.short	0x0009
        /*0052*/ 	.short	0x0030
        /*0054*/ 	.byte	0x00, 0xf0, 0x11, 0x00


	//----- nvinfo : EIATTR_KPARAM_INFO
	.align		4
.L_17:
        /*0058*/ 	.byte	0x04, 0x17
        /*005a*/ 	.short	(.L_19 - .L_18)
.L_18:
        /*005c*/ 	.word	0x00000000
        /*0060*/ 	.short	0x0008
        /*0062*/ 	.short	0x002c
        /*0064*/ 	.byte	0x00, 0xf0, 0x11, 0x00


	//----- nvinfo : EIATTR_KPARAM_INFO
	.align		4
.L_19:
        /*0068*/ 	.byte	0x04, 0x17
        /*006a*/ 	.short	(.L_21 - .L_20)
.L_20:
        /*006c*/ 	.word	0x00000000
        /*0070*/ 	.short	0x0007
        /*0072*/ 	.short	0x0028
        /*0074*/ 	.byte	0x00, 0xf0, 0x11, 0x00


	//----- nvinfo : EIATTR_KPARAM_INFO
	.align		4
.L_21:
        /*0078*/ 	.byte	0x04, 0x17
        /*007a*/ 	.short	(.L_23 - .L_22)
.L_22:
        /*007c*/ 	.word	0x00000000
        /*0080*/ 	.short	0x0006
        /*0082*/ 	.short	0x0024
        /*0084*/ 	.byte	0x00, 0xf0, 0x11, 0x00


	//----- nvinfo : EIATTR_KPARAM_INFO
	.align		4
.L_23:
        /*0088*/ 	.byte	0x04, 0x17
        /*008a*/ 	.short	(.L_25 - .L_24)
.L_24:
        /*008c*/ 	.word	0x00000000
        /*0090*/ 	.short	0x0005
        /*0092*/ 	.short	0x0020
        /*0094*/ 	.byte	0x00, 0xf0, 0x11, 0x00


	//----- nvinfo : EIATTR_KPARAM_INFO
	.align		4
.L_25:
        /*0098*/ 	.byte	0x04, 0x17
        /*009a*/ 	.short	(.L_27 - .L_26)
.L_26:
        /*009c*/ 	.word	0x00000000
        /*00a0*/ 	.short	0x0004
        /*00a2*/ 	.short	0x001c
        /*00a4*/ 	.byte	0x00, 0xf0, 0x11, 0x00


	//----- nvinfo : EIATTR_KPARAM_INFO
	.align		4
.L_27:
        /*00a8*/ 	.byte	0x04, 0x17
        /*00aa*/ 	.short	(.L_29 - .L_28)
.L_28:
        /*00ac*/ 	.word	0x00000000
        /*00b0*/ 	.short	0x0003
        /*00b2*/ 	.short	0x0018
        /*00b4*/ 	.byte	0x00, 0xf0, 0x11, 0x00


	//----- nvinfo : EIATTR_KPARAM_INFO
	.align		4
.L_29:
        /*00b8*/ 	.byte	0x04, 0x17
        /*00ba*/ 	.short	(.L_31 - .L_30)
.L_30:
        /*00bc*/ 	.word	0x00000000
        /*00c0*/ 	.short	0x0002
        /*00c2*/ 	.short	0x0010
        /*00c4*/ 	.byte	0x00, 0xf4, 0x21, 0x00


	//----- nvinfo : EIATTR_KPARAM_INFO
	.align		4
.L_31:
        /*00c8*/ 	.byte	0x04, 0x17
        /*00ca*/ 	.short	(.L_33 - .L_32)
.L_32:
        /*00cc*/ 	.word	0x00000000
        /*00d0*/ 	.short	0x0001
        /*00d2*/ 	.short	0x0008
        /*00d4*/ 	.byte	0x00, 0xf4, 0x21, 0x00


	//----- nvinfo : EIATTR_KPARAM_INFO
	.align		4
.L_33:
        /*00d8*/ 	.byte	0x04, 0x17
        /*00da*/ 	.short	(.L_35 - .L_34)
.L_34:
        /*00dc*/ 	.word	0x00000000
        /*00e0*/ 	.short	0x0000
        /*00e2*/ 	.short	0x0000
        /*00e4*/ 	.byte	0x00, 0xf4, 0x21, 0x00


	//----- nvinfo : EIATTR_EXPLICIT_CLUSTER
	.align		4
.L_35:
        /*00e8*/ 	.byte	0x01, 0x3e
	.zero		2


	//----- nvinfo : EIATTR_CTA_PER_CLUSTER
	.align		4
        /*00ec*/ 	.byte	0x04, 0x3d
        /*00ee*/ 	.short	(.L_37 - .L_36)
.L_36:
        /*00f0*/ 	.word	0x00000002
        /*00f4*/ 	.word	0x00000001
        /*00f8*/ 	.word	0x00000001


	//----- nvinfo : EIATTR_SPARSE_MMA_MASK
	.align		4
.L_37:
        /*00fc*/ 	.byte	0x03, 0x50
        /*00fe*/ 	.short	0x0000


	//----- nvinfo : EIATTR_MAXREG_COUNT
	.align		4
        /*0100*/ 	.byte	0x03, 0x1b
        /*0102*/ 	.short	0x00ff


	//----- nvinfo : EIATTR_NUM_BARRIERS
	.align		4
        /*0104*/ 	.byte	0x02, 0x4c
        /*0106*/ 	.byte	0x01
	.zero		1


	//----- nvinfo : EIATTR_ANNOTATIONS
	.align		4
        /*0108*/ 	.byte	0x04, 0x55
        /*010a*/ 	.short	(.L_39 - .L_38)


	//   ....[0]....
.L_38:
        /*010c*/ 	.word	0x00000001
        /*0110*/ 	.byte	0xa0, 0x00, 0x00, 0x00, 0x01, 0x00, 0x00, 0x00, 0x20, 0x08, 0x00, 0x00, 0x01, 0x00, 0x00, 0x00
        /* <DEDUP_REMOVED lines=2515> */
        /*9e50*/ 	.byte	0xc0, 0x67, 0x04, 0x00


	//----- nvinfo : EIATTR_MERCURY_ISA_VERSION
	.align		4
.L_39:
        /*9e54*/ 	.byte	0x03, 0x5f
        /*9e56*/ 	.short	0x0101


	//----- nvinfo : EIATTR_EXIT_INSTR_OFFSETS
	.align		4
        /*9e58*/ 	.byte	0x04, 0x1c
        /*9e5a*/ 	.short	(.L_41 - .L_40)


	//   ....[0]....
.L_40:
        /*9e5c*/ 	.word	0x000467b0


	//   ....[1]....
        /*9e60*/ 	.word	0x000467e0


	//----- nvinfo : EIATTR_REQNTID
	.align		4
.L_41:
        /*9e64*/ 	.byte	0x04, 0x10
        /*9e66*/ 	.short	(.L_43 - .L_42)
.L_42:
        /*9e68*/ 	.word	0x00000080
        /*9e6c*/ 	.word	0x00000001
        /*9e70*/ 	.word	0x00000001


	//----- nvinfo : EIATTR_CBANK_PARAM_SIZE
	.align		4
.L_43:
        /*9e74*/ 	.byte	0x03, 0x19
        /*9e76*/ 	.short	0x0050


	//----- nvinfo : EIATTR_PARAM_CBANK
	.align		4
        /*9e78*/ 	.byte	0x04, 0x0a
        /*9e7a*/ 	.short	(.L_45 - .L_44)
	.align		4
.L_44:
        /*9e7c*/ 	.word	index@(.nv.constant0.matmul_kernel)
        /*9e80*/ 	.short	0x0210
        /*9e82*/ 	.short	0x0050


	//----- nvinfo : EIATTR_SW_WAR
	.align		4
.L_45:
        /*9e84*/ 	.byte	0x04, 0x36
        /*9e86*/ 	.short	(.L_47 - .L_46)
.L_46:
        /*9e88*/ 	.word	0x00000008
.L_47:


//--------------------- .nv.callgraph             --------------------------
	.section	.nv.callgraph,"",@"SHT_CUDA_CALLGRAPH"
	.align	4
	.sectionentsize	8
	.align		4
        /*0000*/ 	.word	0x00000000
	.align		4
        /*0004*/ 	.word	0xffffffff
	.align		4
        /*0008*/ 	.word	0x00000000
	.align		4
        /*000c*/ 	.word	0xfffffffe
	.align		4
        /*0010*/ 	.word	0x00000000
	.align		4
        /*0014*/ 	.word	0xfffffffd
	.align		4
        /*0018*/ 	.word	0x00000000
	.align		4
        /*001c*/ 	.word	0xfffffffc


//--------------------- .text.matmul_kernel       --------------------------
	.section	.text.matmul_kernel,"ax",@progbits
	.align	128
        .global         matmul_kernel
        .type           matmul_kernel,@function
        .size           matmul_kernel,(.L_x_3 - matmul_kernel)
        .other          matmul_kernel,@"STO_CUDA_ENTRY STV_DEFAULT"
matmul_kernel:
.text.matmul_kernel:
[----:B------:R-:W1:Y:S08]  /*0000*/  LDC R1, c[0x0][0x28] ;  /* 0x00000a00ff017b82 */ /* 0x000e700000000800 */
[----:B------:R-:W2:Y:S01]  /*0010*/  LDC.64 R2, c[0x0][0x228] ;  /* 0x00008a00ff027b82 */ /* 0x000ea20000000a00 */
[----:B-1----:R-:W-:Y:S01]  /*0020*/  VIADD R1, R1, 0xffffdf70 ;  /* 0xffffdf7001017836 */ /* 0x002fe20000000000 */
[----:B------:R-:W1:Y:S01]  /*0030*/  S2R R143, SR_TID.X ;  /* 0x00000000008f7919 */ /* 0x000e620000002100 */
[----:B------:R-:W-:Y:S01]  /*0040*/  ULDC UR8, c[0x0][0x230] ;  /* 0x00008c0000087ab9 */ /* 0x000fe20000000800 */
[----:B------:R-:W-:Y:S01]  /*0050*/  ULDC.64 UR12, c[0x0][0x218] ;  /* 0x00008600000c7ab9 */ /* 0x000fe20000000a00 */
[----:B------:R-:W-:-:S03]  /*0060*/  ULDC.64 UR10, c[0x0][0x208] ;  /* 0x00008200000a7ab9 */ /* 0x000fc60000000a00 */
[----:B------:R-:W3:Y:S08]  /*0070*/  S2UR UR4, SR_CTAID.X ;  /* 0x00000000000479c3 */ /* 0x000ef00000002500 */
[----:B------:R-:W4:Y:S01]  /*0080*/  S2UR UR6, SR_CgaCtaId ;  /* 0x00000000000679c3 */ /* 0x000f220000008800 */
[----:B--2---:R-:W-:Y:S01]  /*0090*/  IMAD.MOV.U32 R35, RZ, RZ, R3 ;  /* 0x000000ffff237224 */ /* 0x004fe200078e0003 */
[----:B------:R2:W-:Y:S01]  /*00a0*/  STL.64 [R1+0x950], R2 ;  /* 0x0009500201007387 */ /* 0x0005e20000100a00 */
[----:B------:R-:W-:-:S05]  /*00b0*/  IMAD.MOV.U32 R123, RZ, RZ, R2 ;  /* 0x000000ffff7b7224 */ /* 0x000fca00078e0002 */
[----:B------:R-:W4:Y:S01]  /*00c0*/  LDC.64 R202, c[0x0][0x238] ;  /* 0x00008e00ffca7b82 */ /* 0x000f220000000a00 */
[----:B------:R-:W-:Y:S01]  /*00d0*/  VIADD R0, R35, 0x1ff ;  /* 0x000001ff23007836 */ /* 0x000fe20000000000 */
[----:B------:R-:W-:Y:S02]  /*00e0*/  LOP3.LUT R177, RZ, R35, RZ, 0x33, !PT ;  /* 0x00000023ffb17212 */ /* 0x000fe400078e33ff */
[----:B------:R-:W-:Y:S02]  /*00f0*/  IABS R13, R123 ;  /* 0x0000007b000d7213 */ /* 0x000fe40000000000 */
[----:B---3--:R-:W-:Y:S01]  /*0100*/  I2FP.F32.U32 R5, UR4 ;  /* 0x0000000400057c45 */ /* 0x008fe20008201000 */
[----:B------:R-:W-:Y:S01]  /*0110*/  ULDC UR4, c[0x0][0x150] ;  /* 0x0000540000047ab9 */ /* 0x000fe20000000800 */
[----:B-1----:R-:W-:Y:S01]  /*0120*/  LOP3.LUT R139, R143, 0x7f, RZ, 0xc0, !PT ;  /* 0x0000007f8f8b7812 */ /* 0x002fe200078ec0ff */
[----:B------:R-:W1:Y:S01]  /*0130*/  LDC R181, c[0x0][0x230] ;  /* 0x00008c00ffb57b82 */ /* 0x000e620000000800 */
[----:B--2---:R-:W-:Y:S01]  /*0140*/  SHF.R.S32.HI R3, RZ, 0x1f, R0 ;  /* 0x0000001fff037819 */ /* 0x004fe20000011400 */
[----:B------:R-:W-:Y:S01]  /*0150*/  FMUL R5, R5, UR4 ;  /* 0x0000000405057c20 */ /* 0x000fe20008400000 */
[----:B------:R-:W-:Y:S01]  /*0160*/  LOP3.LUT R135, R143, 0x1f, RZ, 0xc0, !PT ;  /* 0x0000001f8f877812 */ /* 0x000fe200078ec0ff */
[----:B----4-:R-:W-:Y:S01]  /*0170*/  USHF.L.U32 UR5, UR6, 0x7, URZ ;  /* 0x0000000706057899 */ /* 0x010fe2000800063f */
[----:B------:R-:W-:-:S03]  /*0180*/  LEA.HI R3, R3, R0, RZ, 0x9 ;  /* 0x0000000003037211 */ /* 0x000fc600078f48ff */
[----:B------:R-:W2:Y:S01]  /*0190*/  F2I.U32.TRUNC.NTZ R5, R5 ;  /* 0x0000000500057305 */ /* 0x000ea2000020f000 */
[----:B------:R-:W-:Y:S01]  /*01a0*/  SHF.R.S32.HI R3, RZ, 0x9, R3 ;  /* 0x00000009ff037819 */ /* 0x000fe20000011403 */
[----:B------:R-:W-:-:S04]  /*01b0*/  ULOP3.LUT UR5, UR5, 0x80, URZ, 0xc0, !UPT ;  /* 0x0000008005057892 */ /* 0x000fc8000f8ec03f */
[----:B------:R-:W-:Y:S02]  /*01c0*/  IMAD.SHL.U32 R4, R3, 0x8, RZ ;  /* 0x0000000803047824 */ /* 0x000fe400078e00ff */
[C---:B------:R-:W-:Y:S02]  /*01d0*/  IMAD R127, R202.reuse, 0xc, RZ ;  /* 0x0000000cca7f7824 */ /* 0x040fe400078e02ff */
[C---:B------:R-:W-:Y:S01]  /*01e0*/  IMAD R155, R202.reuse, 0x5, RZ ;  /* 0x00000005ca9b7824 */ /* 0x040fe200078e02ff */
[----:B------:R-:W-:Y:S01]  /*01f0*/  IABS R7, R4 ;  /* 0x0000000400077213 */ /* 0x000fe20000000000 */
[C---:B------:R-:W-:Y:S02]  /*0200*/  IMAD.SHL.U32 R151, R202.reuse, 0x8, RZ ;  /* 0x00000008ca977824 */ /* 0x040fe400078e00ff */
[C---:B------:R-:W-:Y:S01]  /*0210*/  IMAD R131, R202.reuse, 0x9, RZ ;  /* 0x00000009ca837824 */ /* 0x040fe200078e02ff */
[----:B------:R-:W3:Y:S01]  /*0220*/  I2F.RP R0, R7 ;  /* 0x0000000700007306 */ /* 0x000ee20000209400 */
[----:B--2---:R-:W-:Y:S01]  /*0230*/  IABS R11, R5 ;  /* 0x00000005000b7213 */ /* 0x004fe20000000000 */
[----:B------:R-:W-:-:S02]  /*0240*/  IMAD R147, R202, 0x12, RZ ;  /* 0x00000012ca937824 */ /* 0x000fc400078e02ff */
[C---:B------:R-:W-:Y:S02]  /*0250*/  IMAD R221, R202.reuse, 0x24, RZ ;  /* 0x00000024cadd7824 */ /* 0x040fe400078e02ff */
[C---:B------:R-:W-:Y:S02]  /*0260*/  IMAD R219, R202.reuse, 0x2c, RZ ;  /* 0x0000002ccadb7824 */ /* 0x040fe400078e02ff */
[C---:B------:R-:W-:Y:S02]  /*0270*/  IMAD R229, R202.reuse, 0x34, RZ ;  /* 0x00000034cae57824 */ /* 0x040fe400078e02ff */
[C---:B------:R-:W-:Y:S02]  /*0280*/  IMAD R231, R202.reuse, 0x28, RZ ;  /* 0x00000028cae77824 */ /* 0x040fe400078e02ff */
[C---:B------:R-:W-:Y:S02]  /*0290*/  IMAD R207, R202.reuse, 0x38, RZ ;  /* 0x00000038cacf7824 */ /* 0x040fe400078e02ff */
[C---:B------:R-:W-:Y:S01]  /*02a0*/  IMAD R223, R202.reuse, 0x30, RZ ;  /* 0x00000030cadf7824 */ /* 0x040fe200078e02ff */
[----:B---3--:R-:W2:Y:S01]  /*02b0*/  MUFU.RCP R0, R0 ;  /* 0x0000000000007308 */ /* 0x008ea20000001000 */
[----:B------:R-:W-:-:S02]  /*02c0*/  IMAD R225, R202, 0x3c, RZ ;  /* 0x0000003ccae17824 */ /* 0x000fc400078e02ff */
[C---:B------:R-:W-:Y:S02]  /*02d0*/  IMAD R217, R202.reuse, 0x44, RZ ;  /* 0x00000044cad97824 */ /* 0x040fe400078e02ff */
[C---:B------:R-:W-:Y:S02]  /*02e0*/  IMAD R201, R202.reuse, 0x48, RZ ;  /* 0x00000048cac97824 */ /* 0x040fe400078e02ff */
[C---:B------:R-:W-:Y:S02]  /*02f0*/  IMAD R209, R202.reuse, 0x4c, RZ ;  /* 0x0000004ccad17824 */ /* 0x040fe400078e02ff */
[C---:B------:R-:W-:Y:S02]  /*0300*/  IMAD R199, R202.reuse, 0x50, RZ ;  /* 0x00000050cac77824 */ /* 0x040fe400078e02ff */
[C---:B------:R-:W-:Y:S02]  /*0310*/  IMAD R215, R202.reuse, 0x54, RZ ;  /* 0x00000054cad77824 */ /* 0x040fe400078e02ff */
[----:B------:R-:W-:-:S02]  /*0320*/  IMAD R205, R202, 0x58, RZ ;  /* 0x00000058cacd7824 */ /* 0x000fc400078e02ff */
[----:B------:R-:W-:Y:S02]  /*0330*/  IMAD R211, R202, 0x5c, RZ ;  /* 0x0000005ccad37824 */ /* 0x000fe400078e02ff */
[----:B--2---:R-:W-:Y:S01]  /*0340*/  VIADD R2, R0, 0xffffffe ;  /* 0x0ffffffe00027836 */ /* 0x004fe20000000000 */
[----:B------:R-:W-:Y:S01]  /*0350*/  IABS R0, R4 ;  /* 0x0000000400007213 */ /* 0x000fe20000000000 */
[C---:B------:R-:W-:Y:S02]  /*0360*/  IMAD R213, R202.reuse, 0x60, RZ ;  /* 0x00000060cad57824 */ /* 0x040fe400078e02ff */
[----:B------:R2:W3:Y:S01]  /*0370*/  F2I.FTZ.U32.TRUNC.NTZ R3, R2 ;  /* 0x0000000200037305 */ /* 0x0004e2000021f000 */
[C---:B------:R-:W-:Y:S02]  /*0380*/  IMAD R193, R202.reuse, 0x64, RZ ;  /* 0x00000064cac17824 */ /* 0x040fe400078e02ff */
[----:B------:R-:W-:Y:S02]  /*0390*/  IMAD.MOV R0, RZ, RZ, -R0 ;  /* 0x000000ffff007224 */ /* 0x000fe400078e0a00 */
[----:B------:R-:W-:-:S02]  /*03a0*/  IMAD R197, R202, 0x68, RZ ;  /* 0x00000068cac57824 */ /* 0x000fc400078e02ff */
[C---:B------:R-:W-:Y:S02]  /*03b0*/  IMAD R195, R202.reuse, 0x6c, RZ ;  /* 0x0000006ccac37824 */ /* 0x040fe400078e02ff */
[----:B--2---:R-:W-:Y:S02]  /*03c0*/  IMAD.MOV.U32 R2, RZ, RZ, RZ ;  /* 0x000000ffff027224 */ /* 0x004fe400078e00ff */
[C---:B------:R-:W-:Y:S02]  /*03d0*/  IMAD R191, R202.reuse, 0x70, RZ ;  /* 0x00000070cabf7824 */ /* 0x040fe400078e02ff */
[----:B------:R-:W-:Y:S02]  /*03e0*/  IMAD R189, R202, 0x78, RZ ;  /* 0x00000078cabd7824 */ /* 0x000fe400078e02ff */
[----:B---3--:R-:W-:-:S04]  /*03f0*/  IMAD.MOV R6, RZ, RZ, -R3 ;  /* 0x000000ffff067224 */ /* 0x008fc800078e0a03 */
[----:B------:R-:W-:-:S04]  /*0400*/  IMAD R9, R6, R7, RZ ;  /* 0x0000000706097224 */ /* 0x000fc800078e02ff */
[----:B------:R-:W-:-:S06]  /*0410*/  IMAD.HI.U32 R2, R3, R9, R2 ;  /* 0x0000000903027227 */ /* 0x000fcc00078e0002 */
[----:B------:R-:W-:-:S04]  /*0420*/  IMAD.HI.U32 R2, R2, R11, RZ ;  /* 0x0000000b02027227 */ /* 0x000fc800078e00ff */
[----:B------:R-:W-:-:S05]  /*0430*/  IMAD R0, R2, R0, R11 ;  /* 0x0000000002007224 */ /* 0x000fca00078e020b */
[----:B------:R-:W-:-:S13]  /*0440*/  ISETP.GT.U32.AND P1, PT, R7, R0, PT ;  /* 0x000000000700720c */ /* 0x000fda0003f24070 */
[----:B------:R-:W-:Y:S02]  /*0450*/  @!P1 IMAD.IADD R0, R0, 0x1, -R7 ;  /* 0x0000000100009824 */ /* 0x000fe400078e0a07 */
[----:B------:R-:W-:Y:S01]  /*0460*/  @!P1 VIADD R2, R2, 0x1 ;  /* 0x0000000102029836 */ /* 0x000fe20000000000 */
[----:B------:R-:W-:Y:S02]  /*0470*/  ISETP.NE.AND P1, PT, R4, RZ, PT ;  /* 0x000000ff0400720c */ /* 0x000fe40003f25270 */
[----:B------:R-:W-:Y:S02]  /*0480*/  ISETP.GE.U32.AND P0, PT, R0, R7, PT ;  /* 0x000000070000720c */ /* 0x000fe40003f06070 */
[----:B------:R-:W-:-:S04]  /*0490*/  LOP3.LUT R0, R5, R4, RZ, 0x3c, !PT ;  /* 0x0000000405007212 */ /* 0x000fc800078e3cff */
[----:B------:R-:W-:Y:S01]  /*04a0*/  ISETP.GE.AND P2, PT, R0, RZ, PT ;  /* 0x000000ff0000720c */ /* 0x000fe20003f46270 */
[----:B------:R-:W-:-:S05]  /*04b0*/  VIADD R0, R123, 0xff ;  /* 0x000000ff7b007836 */ /* 0x000fca0000000000 */
[----:B------:R-:W-:Y:S01]  /*04c0*/  SHF.R.S32.HI R3, RZ, 0x1f, R0 ;  /* 0x0000001fff037819 */ /* 0x000fe20000011400 */
[----:B------:R-:W-:-:S03]  /*04d0*/  @P0 VIADD R2, R2, 0x1 ;  /* 0x0000000102020836 */ /* 0x000fc60000000000 */
[----:B------:R-:W-:-:S03]  /*04e0*/  LEA.HI R3, R3, R0, RZ, 0x8 ;  /* 0x0000000003037211 */ /* 0x000fc600078f40ff */
[----:B------:R-:W-:Y:S01]  /*04f0*/  @!P2 IMAD.MOV R2, RZ, RZ, -R2 ;  /* 0x000000ffff02a224 */ /* 0x000fe200078e0a02 */
[----:B------:R-:W-:-:S05]  /*0500*/  @!P1 LOP3.LUT R2, RZ, R4, RZ, 0x33, !PT ;  /* 0x00000004ff029212 */ /* 0x000fca00078e33ff */
[----:B------:R-:W-:Y:S02]  /*0510*/  IMAD.SHL.U32 R12, R2, 0x8, RZ ;  /* 0x00000008020c7824 */ /* 0x000fe400078e00ff */
[----:B------:R-:W-:-:S03]  /*0520*/  IMAD.MOV R2, RZ, RZ, -R2 ;  /* 0x000000ffff027224 */ /* 0x000fc600078e0a02 */
[----:B------:R-:W-:Y:S01]  /*0530*/  LEA.HI.SX32 R3, R3, -R12, 0x18 ;  /* 0x8000000c03037211 */ /* 0x000fe200078fc2ff */
[----:B------:R-:W-:Y:S02]  /*0540*/  IMAD R8, R4, R2, R5 ;  /* 0x0000000204087224 */ /* 0x000fe400078e0205 */
[----:B------:R-:W-:Y:S01]  /*0550*/  IMAD.MOV.U32 R2, RZ, RZ, RZ ;  /* 0x000000ffff027224 */ /* 0x000fe200078e00ff */
[----:B------:R-:W-:-:S04]  /*0560*/  VIMNMX R9, R3, 0x8, PT ;  /* 0x0000000803097848 */ /* 0x000fc80003fe0100 */
[-C--:B------:R-:W-:Y:S02]  /*0570*/  IABS R6, R9.reuse ;  /* 0x0000000900067213 */ /* 0x080fe40000000000 */
[----:B------:R-:W-:Y:S02]  /*0580*/  IABS R4, R9 ;  /* 0x0000000900047213 */ /* 0x000fe40000000000 */
[----:B------:R-:W2:Y:S08]  /*0590*/  I2F.RP R0, R6 ;  /* 0x0000000600007306 */ /* 0x000eb00000209400 */
[----:B--2---:R-:W2:Y:S02]  /*05a0*/  MUFU.RCP R0, R0 ;  /* 0x0000000000007308 */ /* 0x004ea40000001000 */
[----:B--2---:R-:W-:-:S06]  /*05b0*/  VIADD R3, R0, 0xffffffe ;  /* 0x0ffffffe00037836 */ /* 0x004fcc0000000000 */
[----:B------:R-:W2:Y:S02]  /*05c0*/  F2I.FTZ.U32.TRUNC.NTZ R3, R3 ;  /* 0x0000000300037305 */ /* 0x000ea4000021f000 */
[----:B--2---:R-:W-:-:S04]  /*05d0*/  IMAD.MOV R7, RZ, RZ, -R3 ;  /* 0x000000ffff077224 */ /* 0x004fc800078e0a03 */
[----:B------:R-:W-:Y:S01]  /*05e0*/  IMAD.MOV.U32 R5, RZ, RZ, R7 ;  /* 0x000000ffff057224 */ /* 0x000fe200078e0007 */
[----:B------:R-:W-:-:S03]  /*05f0*/  IABS R7, R8 ;  /* 0x0000000800077213 */ /* 0x000fc60000000000 */
[----:B------:R-:W-:-:S04]  /*0600*/  IMAD R5, R5, R6, RZ ;  /* 0x0000000605057224 */ /* 0x000fc800078e02ff */
[----:B------:R-:W-:-:S04]  /*0610*/  IMAD.HI.U32 R2, R3, R5, R2 ;  /* 0x0000000503027227 */ /* 0x000fc800078e0002 */
[----:B------:R-:W-:Y:S02]  /*0620*/  IMAD.MOV R3, RZ, RZ, -R4 ;  /* 0x000000ffff037224 */ /* 0x000fe400078e0a04 */
[----:B------:R-:W-:Y:S01]  /*0630*/  IMAD.HI.U32 R0, R2, R7, RZ ;  /* 0x0000000702007227 */ /* 0x000fe200078e00ff */
[----:B------:R-:W-:Y:S01]  /*0640*/  IABS R2, R35 ;  /* 0x0000002300027213 */ /* 0x000fe20000000000 */
[----:B------:R-:W2:Y:S02]  /*0650*/  I2F.RP R4, R13 ;  /* 0x0000000d00047306 */ /* 0x000ea40000209400 */
[----:B------:R-:W-:-:S05]  /*0660*/  IMAD R3, R0, R3, R7 ;  /* 0x0000000300037224 */ /* 0x000fca00078e0207 */
[----:B------:R-:W-:Y:S01]  /*0670*/  ISETP.GT.U32.AND P1, PT, R6, R3, PT ;  /* 0x000000030600720c */ /* 0x000fe20003f24070 */
[----:B------:R-:W3:Y:S08]  /*0680*/  I2F.RP R5, R2 ;  /* 0x0000000200057306 */ /* 0x000ef00000209400 */
[----:B--2---:R-:W-:Y:S04]  /*0690*/  MUFU.RCP R4, R4 ;  /* 0x0000000400047308 */ /* 0x004fe80000001000 */
[----:B------:R-:W-:-:S02]  /*06a0*/  @!P1 IMAD.IADD R3, R3, 0x1, -R6 ;  /* 0x0000000103039824 */ /* 0x000fc400078e0a06 */
[----:B------:R-:W-:Y:S01]  /*06b0*/  @!P1 VIADD R0, R0, 0x1 ;  /* 0x0000000100009836 */ /* 0x000fe20000000000 */
[----:B------:R-:W-:Y:S01]  /*06c0*/  ISETP.NE.AND P1, PT, R9, RZ, PT ;  /* 0x000000ff0900720c */ /* 0x000fe20003f25270 */
[----:B---3--:R-:W2:Y:S01]  /*06d0*/  MUFU.RCP R5, R5 ;  /* 0x0000000500057308 */ /* 0x008ea20000001000 */
[----:B------:R-:W-:Y:S02]  /*06e0*/  ISETP.GE.U32.AND P0, PT, R3, R6, PT ;  /* 0x000000060300720c */ /* 0x000fe40003f06070 */
[----:B------:R-:W-:-:S04]  /*06f0*/  LOP3.LUT R3, R8, R9, RZ, 0x3c, !PT ;  /* 0x0000000908037212 */ /* 0x000fc800078e3cff */
[----:B------:R-:W-:-:S07]  /*0700*/  ISETP.GE.AND P2, PT, R3, RZ, PT ;  /* 0x000000ff0300720c */ /* 0x000fce0003f46270 */
[----:B------:R-:W-:Y:S02]  /*0710*/  @P0 VIADD R0, R0, 0x1 ;  /* 0x0000000100000836 */ /* 0x000fe40000000000 */
[----:B--2---:R-:W-:Y:S01]  /*0720*/  VIADD R10, R5, 0xffffffe ;  /* 0x0ffffffe050a7836 */ /* 0x004fe20000000000 */
[----:B------:R-:W-:Y:S01]  /*0730*/  SHF.R.U32.HI R5, RZ, 0x5, R143 ;  /* 0x00000005ff057819 */ /* 0x000fe2000001168f */
[----:B------:R-:W-:Y:S02]  /*0740*/  IMAD.MOV.U32 R6, RZ, RZ, R0 ;  /* 0x000000ffff067224 */ /* 0x000fe400078e0000 */
[----:B------:R-:W2:Y:S01]  /*0750*/  F2I.FTZ.U32.TRUNC.NTZ R11, R10 ;  /* 0x0000000a000b7305 */ /* 0x000ea2000021f000 */
[----:B------:R-:W-:Y:S01]  /*0760*/  SGXT.U32 R5, R5, 0x2 ;  /* 0x000000020505781a */ /* 0x000fe20000000000 */
[----:B------:R-:W-:Y:S01]  /*0770*/  @!P2 IMAD.MOV R6, RZ, RZ, -R6 ;  /* 0x000000ffff06a224 */ /* 0x000fe200078e0a06 */
[----:B------:R-:W-:-:S05]  /*0780*/  @!P1 LOP3.LUT R6, RZ, R9, RZ, 0x33, !PT ;  /* 0x00000009ff069212 */ /* 0x000fca00078e33ff */
[----:B------:R-:W-:Y:S02]  /*0790*/  IMAD.MOV R0, RZ, RZ, -R6 ;  /* 0x000000ffff007224 */ /* 0x000fe400078e0a06 */
[----:B------:R-:W-:Y:S02]  /*07a0*/  IMAD.SHL.U32 R6, R6, 0x200, RZ ;  /* 0x0000020006067824 */ /* 0x000fe400078e00ff */
[----:B------:R-:W-:Y:S02]  /*07b0*/  IMAD R0, R9, R0, R8 ;  /* 0x0000000009007224 */ /* 0x000fe400078e0208 */
[----:B------:R-:W-:Y:S01]  /*07c0*/  VIADD R8, R4, 0xffffffe ;  /* 0x0ffffffe04087836 */ /* 0x000fe20000000000 */
[----:B------:R-:W-:Y:S01]  /*07d0*/  LEA.HI R4, R143, R6, RZ, 0x1b ;  /* 0x000000068f047211 */ /* 0x000fe200078fd8ff */
[----:B------:R-:W-:Y:S01]  /*07e0*/  IMAD.IADD R0, R12, 0x1, R0 ;  /* 0x000000010c007824 */ /* 0x000fe200078e0200 */
[----:B------:R-:W-:Y:S01]  /*07f0*/  LOP3.LUT R5, R6, R5, RZ, 0xfc, !PT ;  /* 0x0000000506057212 */ /* 0x000fe200078efcff */
[----:B------:R3:W4:Y:S01]  /*0800*/  F2I.FTZ.U32.TRUNC.NTZ R9, R8 ;  /* 0x0000000800097305 */ /* 0x000722000021f000 */
[--C-:B--2---:R-:W-:Y:S01]  /*0810*/  IMAD.MOV R3, RZ, RZ, -R11.reuse ;  /* 0x000000ffff037224 */ /* 0x104fe200078e0a0b */
[----:B------:R2:W-:Y:S01]  /*0820*/  STL [R1+0x1854], R6 ;  /* 0x0018540601007387 */ /* 0x0005e20000100800 */
[----:B------:R-:W-:Y:S01]  /*0830*/  R2UR UR4, R0 ;  /* 0x00000000000472ca */ /* 0x000fe200000e0000 */
[----:B------:R-:W-:Y:S01]  /*0840*/  IMAD.MOV.U32 R10, RZ, RZ, RZ ;  /* 0x000000ffff0a7224 */ /* 0x000fe200078e00ff */
[----:B------:R-:W-:Y:S01]  /*0850*/  IABS R122, R5 ;  /* 0x00000005007a7213 */ /* 0x000fe20000000000 */
[----:B------:R-:W-:Y:S01]  /*0860*/  IMAD R3, R3, R2, RZ ;  /* 0x0000000203037224 */ /* 0x000fe200078e02ff */
[C---:B------:R-:W-:Y:S01]  /*0870*/  LOP3.LUT R15, R5.reuse, 0xc, RZ, 0xfc, !PT ;  /* 0x0000000c050f7812 */ /* 0x040fe200078efcff */
[----:B------:R-:W-:Y:S01]  /*0880*/  VIADD R16, R4, 0x1fc ;  /* 0x000001fc04107836 */ /* 0x000fe20000000000 */
[----:B------:R-:W-:Y:S01]  /*0890*/  LOP3.LUT R14, R5, 0x8, RZ, 0xfc, !PT ;  /* 0x00000008050e7812 */ /* 0x000fe200078efcff */
[----:B------:R-:W-:Y:S01]  /*08a0*/  IMAD.HI.U32 R3, R11, R3, R10 ;  /* 0x000000030b037227 */ /* 0x000fe200078e000a */
[----:B------:R-:W-:-:S02]  /*08b0*/  IABS R118, R15 ;  /* 0x0000000f00767213 */ /* 0x000fc40000000000 */
[----:B------:R-:W-:Y:S01]  /*08c0*/  IABS R10, R16 ;  /* 0x00000010000a7213 */ /* 0x000fe20000000000 */
[----:B---3--:R-:W-:Y:S01]  /*08d0*/  IMAD.MOV.U32 R8, RZ, RZ, RZ ;  /* 0x000000ffff087224 */ /* 0x008fe200078e00ff */
[----:B------:R-:W-:Y:S01]  /*08e0*/  ISETP.GE.AND P3, PT, R16, RZ, PT ;  /* 0x000000ff1000720c */ /* 0x000fe20003f66270 */
[--C-:B----4-:R-:W-:Y:S01]  /*08f0*/  IMAD.MOV R0, RZ, RZ, -R9.reuse ;  /* 0x000000ffff007224 */ /* 0x110fe200078e0a09 */
[----:B------:R-:W-:Y:S01]  /*0900*/  ULEA UR4, UR4, UR5, 0x8 ;  /* 0x0000000504047291 */ /* 0x000fe2000f8e403f */
[----:B------:R-:W-:Y:S01]  /*0910*/  IABS R12, R14 ;  /* 0x0000000e000c7213 */ /* 0x000fe20000000000 */
[----:B--2---:R-:W-:Y:S01]  /*0920*/  IMAD.SHL.U32 R6, R202, 0x4, RZ ;  /* 0x00000004ca067824 */ /* 0x004fe200078e00ff */
[----:B------:R-:W-:Y:S01]  /*0930*/  ISETP.GE.AND P4, PT, R14, RZ, PT ;  /* 0x000000ff0e00720c */ /* 0x000fe20003f86270 */
[----:B------:R-:W-:Y:S01]  /*0940*/  IMAD R7, R0, R13, RZ ;  /* 0x0000000d00077224 */ /* 0x000fe200078e02ff */
[----:B------:R-:W-:Y:S01]  /*0950*/  LOP3.LUT R14, R5, 0x20, RZ, 0xfc, !PT ;  /* 0x00000020050e7812 */ /* 0x000fe200078efcff */
[----:B------:R-:W-:Y:S01]  /*0960*/  VIADD R33, R139, UR4 ;  /* 0x000000048b217c36 */ /* 0x000fe20008000000 */
[----:B------:R-:W-:Y:S01]  /*0970*/  LOP3.LUT R17, R5, 0x28, RZ, 0xfc, !PT ;  /* 0x0000002805117812 */ /* 0x000fe200078efcff */
[----:B------:R-:W-:Y:S01]  /*0980*/  IMAD.HI.U32 R8, R9, R7, R8 ;  /* 0x0000000709087227 */ /* 0x000fe200078e0008 */
[----:B------:R-:W-:Y:S01]  /*0990*/  IABS R18, R14 ;  /* 0x0000000e00127213 */ /* 0x000fe20000000000 */
[----:B------:R-:W-:Y:S01]  /*09a0*/  ULDC.64 UR4, c[0x0][0x230] ;  /* 0x00008c0000047ab9 */ /* 0x000fe20000000a00 */
[----:B------:R-:W-:Y:S01]  /*09b0*/  IABS R0, R33 ;  /* 0x0000002100007213 */ /* 0x000fe20000000000 */
[----:B------:R-:W-:Y:S01]  /*09c0*/  IMAD.HI.U32 R7, R3, R10, RZ ;  /* 0x0000000a03077227 */ /* 0x000fe200078e00ff */
[----:B------:R-:W-:Y:S01]  /*09d0*/  IABS R108, R17 ;  /* 0x00000011006c7213 */ /* 0x000fe20000000000 */
[----:B------:R-:W-:Y:S01]  /*09e0*/  UIADD3 UR4, UR4, 0x1f, URZ ;  /* 0x0000001f04047890 */ /* 0x000fe2000fffe03f */
[C---:B------:R-:W-:Y:S01]  /*09f0*/  LOP3.LUT R19, R5.reuse, 0x38, RZ, 0xfc, !PT ;  /* 0x0000003805137812 */ /* 0x040fe200078efcff */
[----:B------:R-:W-:Y:S01]  /*0a00*/  IMAD.MOV R11, RZ, RZ, -R7 ;  /* 0x000000ffff0b7224 */ /* 0x000fe200078e0a07 */
[C---:B------:R-:W-:Y:S01]  /*0a10*/  LOP3.LUT R21, R5.reuse, 0xe0, RZ, 0xfc, !PT ;  /* 0x000000e005157812 */ /* 0x040fe200078efcff */
[----:B------:R-:W-:Y:S01]  /*0a20*/  IMAD.MOV.U32 R9, RZ, RZ, R0 ;  /* 0x000000ffff097224 */ /* 0x000fe200078e0000 */
[----:B------:R-:W-:Y:S01]  /*0a30*/  IABS R22, R19 ;  /* 0x0000001300167213 */ /* 0x000fe20000000000 */
[C---:B------:R-:W-:Y:S01]  /*0a40*/  IMAD R10, R2.reuse, R11, R10 ;  /* 0x0000000b020a7224 */ /* 0x040fe200078e020a */
[----:B------:R-:W-:Y:S01]  /*0a50*/  LOP3.LUT R11, R5, 0x4, RZ, 0xfc, !PT ;  /* 0x00000004050b7812 */ /* 0x000fe200078efcff */
[----:B------:R-:W-:Y:S01]  /*0a60*/  IMAD.HI.U32 R0, R3, R122, RZ ;  /* 0x0000007a03007227 */ /* 0x000fe200078e00ff */
[----:B------:R-:W-:Y:S01]  /*0a70*/  IABS R170, R21 ;  /* 0x0000001500aa7213 */ /* 0x000fe20000000000 */
[----:B------:R-:W-:Y:S01]  /*0a80*/  UISETP.GT.AND UP0, UPT, UR4, 0x1f, UPT ;  /* 0x0000001f0400788c */ /* 0x000fe2000bf04270 */
[----:B------:R-:W-:Y:S01]  /*0a90*/  ISETP.GT.U32.AND P2, PT, R2, R10, PT ;  /* 0x0000000a0200720c */ /* 0x000fe20003f44070 */
[----:B------:R-:W-:Y:S01]  /*0aa0*/  IMAD.HI.U32 R8, R8, R9, RZ ;  /* 0x0000000908087227 */ /* 0x000fe200078e00ff */
[----:B------:R-:W-:Y:S01]  /*0ab0*/  IABS R120, R11 ;  /* 0x0000000b00787213 */ /* 0x000fe20000000000 */
[----:B------:R-:W-:Y:S01]  /*0ac0*/  USEL UR7, URZ, 0x4, !UP0 ;  /* 0x000000043f077887 */ /* 0x000fe2000c000000 */
[C---:B------:R-:W-:Y:S01]  /*0ad0*/  LOP3.LUT R23, R5.reuse, 0x1d8, RZ, 0xfc, !PT ;  /* 0x000001d805177812 */ /* 0x040fe200078efcff */
[----:B------:R-:W-:Y:S01]  /*0ae0*/  IMAD.MOV R7, RZ, RZ, -R0 ;  /* 0x000000ffff077224 */ /* 0x000fe200078e0a00 */
[----:B------:R-:W-:Y:S01]  /*0af0*/  LOP3.LUT R25, R5, 0x1e0, RZ, 0xfc, !PT ;  /* 0x000001e005197812 */ /* 0x000fe200078efcff */
[----:B------:R-:W-:Y:S01]  /*0b00*/  IMAD.MOV R8, RZ, RZ, -R8 ;  /* 0x000000ffff087224 */ /* 0x000fe200078e0a08 */
[----:B------:R-:W-:Y:S01]  /*0b10*/  IABS R138, R23 ;  /* 0x00000017008a7213 */ /* 0x000fe20000000000 */
[C---:B------:R-:W-:Y:S01]  /*0b20*/  IMAD R122, R2.reuse, R7, R122 ;  /* 0x00000007027a7224 */ /* 0x040fe200078e027a */
[----:B------:R-:W-:Y:S01]  /*0b30*/  IABS R134, R25 ;  /* 0x0000001900867213 */ /* 0x000fe20000000000 */
[----:B------:R-:W-:Y:S01]  /*0b40*/  IMAD R0, R13, R8, R9 ;  /* 0x000000080d007224 */ /* 0x000fe200078e0209 */
[----:B------:R-:W-:Y:S01]  /*0b50*/  LOP3.LUT R27, R5, 0x1e4, RZ, 0xfc, !PT ;  /* 0x000001e4051b7812 */ /* 0x000fe200078efcff */
[----:B------:R-:W-:Y:S01]  /*0b60*/  IMAD.HI.U32 R7, R3, R120, RZ ;  /* 0x0000007803077227 */ /* 0x000fe200078e00ff */
[----:B------:R-:W-:Y:S01]  /*0b70*/  ISETP.GT.U32.AND P1, PT, R2, R122, PT ;  /* 0x0000007a0200720c */ /* 0x000fe20003f24070 */
[----:B------:R-:W-:Y:S01]  /*0b80*/  STL [R1+0x94c], R33 ;  /* 0x00094c2101007387 */ /* 0x000fe20000100800 */
[----:B------:R-:W-:Y:S01]  /*0b90*/  ISETP.GT.U32.AND P0, PT, R13, R0, PT ;  /* 0x000000000d00720c */ /* 0x000fe20003f04070 */
[----:B------:R-:W-:Y:S01]  /*0ba0*/  @!P2 IMAD.IADD R10, R10, 0x1, -R2 ;  /* 0x000000010a0aa824 */ /* 0x000fe200078e0a02 */
[----:B------:R-:W-:Y:S01]  /*0bb0*/  IABS R130, R27 ;  /* 0x0000001b00827213 */ /* 0x000fe20000000000 */
[----:B------:R-:W-:Y:S01]  /*0bc0*/  IMAD.MOV R9, RZ, RZ, -R7 ;  /* 0x000000ffff097224 */ /* 0x000fe200078e0a07 */
[----:B------:R-:W-:Y:S01]  /*0bd0*/  LOP3.LUT R29, R5, 0x1e8, RZ, 0xfc, !PT ;  /* 0x000001e8051d7812 */ /* 0x000fe200078efcff */
[----:B------:R-:W-:Y:S01]  /*0be0*/  IMAD.HI.U32 R8, R3, R118, RZ ;  /* 0x0000007603087227 */ /* 0x000fe200078e00ff */
[----:B------:R-:W-:-:S02]  /*0bf0*/  ISETP.GT.U32.AND P6, PT, R2, R10, PT ;  /* 0x0000000a0200720c */ /* 0x000fc40003fc4070 */
[----:B------:R-:W-:Y:S01]  /*0c00*/  IABS R132, R29 ;  /* 0x0000001d00847213 */ /* 0x000fe20000000000 */
[----:B------:R-:W-:Y:S01]  /*0c10*/  IMAD R120, R2, R9, R120 ;  /* 0x0000000902787224 */ /* 0x000fe200078e0278 */
[----:B------:R-:W-:Y:S01]  /*0c20*/  LOP3.LUT R31, R5, 0x1ec, RZ, 0xfc, !PT ;  /* 0x000001ec051f7812 */ /* 0x000fe200078efcff */
[----:B------:R-:W-:Y:S02]  /*0c30*/  IMAD.MOV R9, RZ, RZ, -R8 ;  /* 0x000000ffff097224 */ /* 0x000fe400078e0a08 */
[----:B------:R-:W-:Y:S01]  /*0c40*/  @!P0 IMAD.IADD R0, R0, 0x1, -R13 ;  /* 0x0000000100008824 */ /* 0x000fe200078e0a0d */
[C---:B------:R-:W-:Y:S01]  /*0c50*/  ISETP.GT.U32.AND P2, PT, R2.reuse, R120, PT ;  /* 0x000000780200720c */ /* 0x040fe20003f44070 */
[----:B------:R-:W-:Y:S01]  /*0c60*/  IMAD R118, R2, R9, R118 ;  /* 0x0000000902767224 */ /* 0x000fe200078e0276 */
[----:B------:R-:W-:Y:S01]  /*0c70*/  ISETP.GE.AND P0, PT, R11, RZ, PT ;  /* 0x000000ff0b00720c */ /* 0x000fe20003f06270 */
[--C-:B------:R-:W-:Y:S01]  /*0c80*/  @!P1 IMAD.IADD R122, R122, 0x1, -R2.reuse ;  /* 0x000000017a7a9824 */ /* 0x100fe200078e0a02 */
[----:B------:R-:W-:Y:S01]  /*0c90*/  ISETP.GT.U32.AND P5, PT, R13, R0, PT ;  /* 0x000000000d00720c */ /* 0x000fe20003fa4070 */
[----:B------:R-:W-:Y:S01]  /*0ca0*/  @!P6 IMAD.IADD R10, R10, 0x1, -R2 ;  /* 0x000000010a0ae824 */ /* 0x000fe200078e0a02 */
[----:B------:R-:W-:Y:S01]  /*0cb0*/  LOP3.LUT R11, R5, 0x14, RZ, 0xfc, !PT ;  /* 0x00000014050b7812 */ /* 0x000fe200078efcff */
[----:B------:R-:W-:Y:S01]  /*0cc0*/  IMAD.HI.U32 R7, R3, R12, RZ ;  /* 0x0000000c03077227 */ /* 0x000fe200078e00ff */
[----:B------:R-:W-:-:S02]  /*0cd0*/  ISETP.GT.U32.AND P1, PT, R2, R122, PT ;  /* 0x0000007a0200720c */ /* 0x000fc40003f24070 */
[----:B------:R-:W-:Y:S01]  /*0ce0*/  IABS R16, R11 ;  /* 0x0000000b00107213 */ /* 0x000fe20000000000 */
[----:B------:R-:W-:Y:S01]  /*0cf0*/  @!P3 IMAD.MOV R10, RZ, RZ, -R10 ;  /* 0x000000ffff0ab224 */ /* 0x000fe200078e0a0a */
[----:B------:R-:W-:Y:S01]  /*0d00*/  ISETP.GT.U32.AND P3, PT, R2, R118, PT ;  /* 0x000000760200720c */ /* 0x000fe20003f64070 */
[----:B------:R-:W-:Y:S01]  /*0d10*/  @!P2 IMAD.IADD R120, R120, 0x1, -R2 ;  /* 0x000000017878a824 */ /* 0x000fe200078e0a02 */
[----:B------:R-:W-:Y:S01]  /*0d20*/  ISETP.GE.AND P6, PT, R15, RZ, PT ;  /* 0x000000ff0f00720c */ /* 0x000fe20003fc6270 */
[----:B------:R-:W-:Y:S01]  /*0d30*/  IMAD.MOV R7, RZ, RZ, -R7 ;  /* 0x000000ffff077224 */ /* 0x000fe200078e0a07 */
[C---:B------:R-:W-:Y:S01]  /*0d40*/  LOP3.LUT R15, R5.reuse, 0x24, RZ, 0xfc, !PT ;  /* 0x00000024050f7812 */ /* 0x040fe200078efcff */
[----:B------:R-:W-:Y:S01]  /*0d50*/  @!P5 IMAD.IADD R0, R0, 0x1, -R13 ;  /* 0x000000010000d824 */ /* 0x000fe200078e0a0d */
[C---:B------:R-:W-:Y:S01]  /*0d60*/  ISETP.GT.U32.AND P2, PT, R2.reuse, R120, PT ;  /* 0x000000780200720c */ /* 0x040fe20003f44070 */
[----:B------:R-:W-:Y:S01]  /*0d70*/  IMAD R12, R2, R7, R12 ;  /* 0x00000007020c7224 */ /* 0x000fe200078e020c */
[C---:B------:R-:W-:Y:S01]  /*0d80*/  LOP3.LUT R7, R5.reuse, 0x10, RZ, 0xfc, !PT ;  /* 0x0000001005077812 */ /* 0x040fe200078efcff */
[----:B------:R-:W-:Y:S01]  /*0d90*/  @!P1 IMAD.IADD R122, R122, 0x1, -R2 ;  /* 0x000000017a7a9824 */ /* 0x000fe200078e0a02 */
[----:B------:R-:W-:Y:S01]  /*0da0*/  ISETP.GE.AND P1, PT, R5, RZ, PT ;  /* 0x000000ff0500720c */ /* 0x000fe20003f26270 */
[----:B------:R-:W-:Y:S01]  /*0db0*/  IMAD.HI.U32 R8, R3, R16, RZ ;  /* 0x0000001003087227 */ /* 0x000fe200078e00ff */
[----:B------:R-:W-:-:S02]  /*0dc0*/  ISETP.GT.U32.AND P5, PT, R2, R12, PT ;  /* 0x0000000c0200720c */ /* 0x000fc40003fa4070 */
[----:B------:R-:W-:Y:S01]  /*0dd0*/  IABS R116, R7 ;  /* 0x0000000700747213 */ /* 0x000fe20000000000 */
[--C-:B------:R-:W-:Y:S01]  /*0de0*/  @!P3 IMAD.IADD R118, R118, 0x1, -R2.reuse ;  /* 0x000000017676b824 */ /* 0x100fe200078e0a02 */
[----:B------:R-:W-:Y:S02]  /*0df0*/  LOP3.LUT R13, R5, 0x18, RZ, 0xfc, !PT ;  /* 0x00000018050d7812 */ /* 0x000fe400078efcff */
[----:B------:R-:W-:Y:S01]  /*0e00*/  IABS R110, R15 ;  /* 0x0000000f006e7213 */ /* 0x000fe20000000000 */
[----:B------:R-:W-:Y:S01]  /*0e10*/  @!P2 IMAD.IADD R120, R120, 0x1, -R2 ;  /* 0x000000017878a824 */ /* 0x000fe200078e0a02 */
[----:B------:R-:W-:Y:S02]  /*0e20*/  ISETP.GT.U32.AND P3, PT, R2, R118, PT ;  /* 0x000000760200720c */ /* 0x000fe40003f64070 */
[----:B------:R-:W-:Y:S01]  /*0e30*/  ISETP.GE.AND P2, PT, R11, RZ, PT ;  /* 0x000000ff0b00720c */ /* 0x000fe20003f46270 */
[----:B------:R-:W-:Y:S01]  /*0e40*/  IMAD.MOV R11, RZ, RZ, -R8 ;  /* 0x000000ffff0b7224 */ /* 0x000fe200078e0a08 */
[----:B------:R-:W-:Y:S01]  /*0e50*/  IABS R114, R13 ;  /* 0x0000000d00727213 */ /* 0x000fe20000000000 */
[----:B------:R-:W-:Y:S01]  /*0e60*/  @!P5 IMAD.IADD R12, R12, 0x1, -R2 ;  /* 0x000000010c0cd824 */ /* 0x000fe200078e0a02 */
[----:B------:R-:W-:Y:S01]  /*0e70*/  IABS R128, R31 ;  /* 0x0000001f00807213 */ /* 0x000fe20000000000 */
[----:B------:R-:W-:-:S02]  /*0e80*/  IMAD R16, R2, R11, R16 ;  /* 0x0000000b02107224 */ /* 0x000fc400078e0210 */
[----:B------:R-:W-:Y:S01]  /*0e90*/  @!P1 IMAD.MOV R122, RZ, RZ, -R122 ;  /* 0x000000ffff7a9224 */ /* 0x000fe200078e0a7a */
[----:B------:R-:W-:Y:S01]  /*0ea0*/  ISETP.GE.AND P1, PT, R7, RZ, PT ;  /* 0x000000ff0700720c */ /* 0x000fe20003f26270 */
[----:B------:R-:W-:Y:S01]  /*0eb0*/  IMAD.HI.U32 R7, R3, R116, RZ ;  /* 0x0000007403077227 */ /* 0x000fe200078e00ff */
[----:B------:R-:W-:-:S03]  /*0ec0*/  ISETP.GT.U32.AND P5, PT, R2, R12, PT ;  /* 0x0000000c0200720c */ /* 0x000fc60003fa4070 */
[----:B------:R-:W-:Y:S01]  /*0ed0*/  @!P3 IMAD.IADD R118, R118, 0x1, -R2 ;  /* 0x000000017676b824 */ /* 0x000fe200078e0a02 */
[----:B------:R-:W-:Y:S01]  /*0ee0*/  ISETP.GT.U32.AND P3, PT, R2, R16, PT ;  /* 0x000000100200720c */ /* 0x000fe20003f64070 */
[----:B------:R-:W-:Y:S02]  /*0ef0*/  IMAD.MOV R7, RZ, RZ, -R7 ;  /* 0x000000ffff077224 */ /* 0x000fe400078e0a07 */
[----:B------:R-:W-:-:S04]  /*0f00*/  IMAD.HI.U32 R9, R3, R114, RZ ;  /* 0x0000007203097227 */ /* 0x000fc800078e00ff */
[----:B------:R-:W-:Y:S02]  /*0f10*/  IMAD R116, R2, R7, R116 ;  /* 0x0000000702747224 */ /* 0x000fe400078e0274 */
[----:B------:R-:W-:Y:S02]  /*0f20*/  IMAD.MOV R9, RZ, RZ, -R9 ;  /* 0x000000ffff097224 */ /* 0x000fe400078e0a09 */
[----:B------:R-:W-:Y:S02]  /*0f30*/  VIADD R7, R4, 0x1c ;  /* 0x0000001c04077836 */ /* 0x000fe40000000000 */
[----:B------:R-:W-:Y:S01]  /*0f40*/  @!P5 IMAD.IADD R12, R12, 0x1, -R2 ;  /* 0x000000010c0cd824 */ /* 0x000fe200078e0a02 */
[----:B------:R-:W-:Y:S01]  /*0f50*/  ISETP.GE.AND P5, PT, R13, RZ, PT ;  /* 0x000000ff0d00720c */ /* 0x000fe20003fa6270 */
[C---:B------:R-:W-:Y:S01]  /*0f60*/  IMAD R114, R2.reuse, R9, R114 ;  /* 0x0000000902727224 */ /* 0x040fe200078e0272 */
[----:B------:R-:W-:Y:S01]  /*0f70*/  IABS R112, R7 ;  /* 0x0000000700707213 */ /* 0x000fe20000000000 */
[----:B------:R-:W-:Y:S01]  /*0f80*/  @!P0 IMAD.MOV R120, RZ, RZ, -R120 ;  /* 0x000000ffff788224 */ /* 0x000fe200078e0a78 */
[----:B------:R-:W-:Y:S01]  /*0f90*/  ISETP.GT.U32.AND P0, PT, R2, R116, PT ;  /* 0x000000740200720c */ /* 0x000fe20003f04070 */
[----:B------:R-:W-:-:S02]  /*0fa0*/  @!P3 IMAD.IADD R16, R16, 0x1, -R2 ;  /* 0x000000011010b824 */ /* 0x000fc400078e0a02 */
[----:B------:R-:W-:Y:S01]  /*0fb0*/  @!P4 IMAD.MOV R12, RZ, RZ, -R12 ;  /* 0x000000ffff0cc224 */ /* 0x000fe200078e0a0c */
[----:B------:R-:W-:Y:S01]  /*0fc0*/  ISETP.GE.AND P4, PT, R7, RZ, PT ;  /* 0x000000ff0700720c */ /* 0x000fe20003f86270 */
[----:B------:R-:W-:Y:S01]  /*0fd0*/  @!P6 IMAD.MOV R118, RZ, RZ, -R118 ;  /* 0x000000ffff76e224 */ /* 0x000fe200078e0a76 */
[C---:B------:R-:W-:Y:S01]  /*0fe0*/  ISETP.GT.U32.AND P3, PT, R2.reuse, R16, PT ;  /* 0x000000100200720c */ /* 0x040fe20003f64070 */
[----:B------:R-:W-:Y:S01]  /*0ff0*/  IMAD.HI.U32 R7, R3, R112, RZ ;  /* 0x0000007003077227 */ /* 0x000fe200078e00ff */
[----:B------:R-:W-:-:S03]  /*1000*/  ISETP.GT.U32.AND P6, PT, R2, R114, PT ;  /* 0x000000720200720c */ /* 0x000fc60003fc4070 */
[----:B------:R-:W-:-:S04]  /*1010*/  IMAD.HI.U32 R8, R3, R18, RZ ;  /* 0x0000001203087227 */ /* 0x000fc800078e00ff */
[----:B------:R-:W-:Y:S02]  /*1020*/  IMAD.MOV R7, RZ, RZ, -R7 ;  /* 0x000000ffff077224 */ /* 0x000fe400078e0a07 */
[----:B------:R-:W-:Y:S02]  /*1030*/  IMAD.MOV R13, RZ, RZ, -R8 ;  /* 0x000000ffff0d7224 */ /* 0x000fe400078e0a08 */
[----:B------:R-:W-:Y:S02]  /*1040*/  @!P0 IMAD.IADD R116, R116, 0x1, -R2 ;  /* 0x0000000174748824 */ /* 0x000fe400078e0a02 */
[C---:B------:R-:W-:Y:S02]  /*1050*/  IMAD R112, R2.reuse, R7, R112 ;  /* 0x0000000702707224 */ /* 0x040fe400078e0270 */
[C---:B------:R-:W-:Y:S01]  /*1060*/  IMAD R18, R2.reuse, R13, R18 ;  /* 0x0000000d02127224 */ /* 0x040fe200078e0212 */
[----:B------:R-:W-:Y:S01]  /*1070*/  ISETP.GT.U32.AND P0, PT, R2, R116, PT ;  /* 0x000000740200720c */ /* 0x000fe20003f04070 */
[--C-:B------:R-:W-:Y:S01]  /*1080*/  @!P3 IMAD.IADD R16, R16, 0x1, -R2.reuse ;  /* 0x000000011010b824 */ /* 0x100fe200078e0a02 */
[----:B------:R-:W-:Y:S01]  /*1090*/  ISETP.GT.U32.AND P3, PT, R2, R112, PT ;  /* 0x000000700200720c */ /* 0x000fe20003f64070 */
[----:B------:R-:W-:Y:S01]  /*10a0*/  @!P6 IMAD.IADD R114, R114, 0x1, -R2 ;  /* 0x000000017272e824 */ /* 0x000fe200078e0a02 */
[----:B------:R-:W-:Y:S01]  /*10b0*/  ISETP.GT.U32.AND P6, PT, R2, R18, PT ;  /* 0x000000120200720c */ /* 0x000fe20003fc4070 */
[----:B------:R-:W-:Y:S01]  /*10c0*/  IMAD.HI.U32 R11, R3, R108, RZ ;  /* 0x0000006c030b7227 */ /* 0x000fe200078e00ff */
[----:B------:R-:W-:-:S03]  /*10d0*/  LOP3.LUT R13, R5, 0x30, RZ, 0xfc, !PT ;  /* 0x00000030050d7812 */ /* 0x000fc600078efcff */
[----:B------:R-:W-:Y:S01]  /*10e0*/  IMAD.MOV R11, RZ, RZ, -R11 ;  /* 0x000000ffff0b7224 */ /* 0x000fe200078e0a0b */
[----:B------:R-:W-:Y:S01]  /*10f0*/  IABS R106, R13 ;  /* 0x0000000d006a7213 */ /* 0x000fe20000000000 */
[----:B------:R-:W-:-:S04]  /*1100*/  IMAD.HI.U32 R9, R3, R110, RZ ;  /* 0x0000006e03097227 */ /* 0x000fc800078e00ff */
[----:B------:R-:W-:Y:S01]  /*1110*/  IMAD R108, R2, R11, R108 ;  /* 0x0000000b026c7224 */ /* 0x000fe200078e026c */
[----:B------:R-:W-:Y:S01]  /*1120*/  LOP3.LUT R11, R5, 0x2c, RZ, 0xfc, !PT ;  /* 0x0000002c050b7812 */ /* 0x000fe200078efcff */
[--C-:B------:R-:W-:Y:S01]  /*1130*/  @!P0 IMAD.IADD R116, R116, 0x1, -R2.reuse ;  /* 0x0000000174748824 */ /* 0x100fe200078e0a02 */
[----:B------:R-:W-:Y:S01]  /*1140*/  ISETP.GE.AND P0, PT, R14, RZ, PT ;  /* 0x000000ff0e00720c */ /* 0x000fe20003f06270 */
[--C-:B------:R-:W-:Y:S01]  /*1150*/  @!P3 IMAD.IADD R112, R112, 0x1, -R2.reuse ;  /* 0x000000017070b824 */ /* 0x100fe200078e0a02 */
[----:B------:R-:W-:Y:S01]  /*1160*/  IABS R20, R11 ;  /* 0x0000000b00147213 */ /* 0x000fe20000000000 */
[----:B------:R-:W-:Y:S01]  /*1170*/  @!P6 IMAD.IADD R18, R18, 0x1, -R2 ;  /* 0x000000011212e824 */ /* 0x000fe200078e0a02 */
[C---:B------:R-:W-:Y:S01]  /*1180*/  ISETP.GT.U32.AND P3, PT, R2.reuse, R114, PT ;  /* 0x000000720200720c */ /* 0x040fe20003f64070 */
[----:B------:R-:W-:Y:S01]  /*1190*/  @!P1 IMAD.MOV R116, RZ, RZ, -R116 ;  /* 0x000000ffff749224 */ /* 0x000fe200078e0a74 */
[C---:B------:R-:W-:Y:S01]  /*11a0*/  ISETP.GT.U32.AND P1, PT, R2.reuse, R112, PT ;  /* 0x000000700200720c */ /* 0x040fe20003f24070 */
[----:B------:R-:W-:Y:S01]  /*11b0*/  IMAD.MOV R9, RZ, RZ, -R9 ;  /* 0x000000ffff097224 */ /* 0x000fe200078e0a09 */
[----:B------:R-:W-:Y:S01]  /*11c0*/  ISETP.GT.U32.AND P6, PT, R2, R18, PT ;  /* 0x000000120200720c */ /* 0x000fe20003fc4070 */
[----:B------:R-:W-:Y:S01]  /*11d0*/  IMAD.HI.U32 R7, R3, R20, RZ ;  /* 0x0000001403077227 */ /* 0x000fe200078e00ff */
[----:B------:R-:W-:-:S03]  /*11e0*/  LOP3.LUT R14, R5, 0x34, RZ, 0xfc, !PT ;  /* 0x00000034050e7812 */ /* 0x000fc600078efcff */
[----:B------:R-:W-:Y:S01]  /*11f0*/  IMAD.HI.U32 R8, R3, R106, RZ ;  /* 0x0000006a03087227 */ /* 0x000fe200078e00ff */
[----:B------:R-:W-:-:S03]  /*1200*/  IABS R104, R14 ;  /* 0x0000000e00687213 */ /* 0x000fc60000000000 */
[C---:B------:R-:W-:Y:S02]  /*1210*/  IMAD R110, R2.reuse, R9, R110 ;  /* 0x00000009026e7224 */ /* 0x040fe400078e026e */
[----:B------:R-:W-:Y:S02]  /*1220*/  IMAD.MOV R7, RZ, RZ, -R7 ;  /* 0x000000ffff077224 */ /* 0x000fe400078e0a07 */
[----:B------:R-:W-:Y:S02]  /*1230*/  IMAD.MOV R9, RZ, RZ, -R8 ;  /* 0x000000ffff097224 */ /* 0x000fe400078e0a08 */
[----:B------:R-:W-:Y:S01]  /*1240*/  @!P2 IMAD.MOV R16, RZ, RZ, -R16 ;  /* 0x000000ffff10a224 */ /* 0x000fe200078e0a10 */
[----:B------:R-:W-:Y:S01]  /*1250*/  ISETP.GT.U32.AND P2, PT, R2, R110, PT ;  /* 0x0000006e0200720c */ /* 0x000fe20003f44070 */
[----:B------:R-:W-:Y:S01]  /*1260*/  @!P3 IMAD.IADD R114, R114, 0x1, -R2 ;  /* 0x000000017272b824 */ /* 0x000fe200078e0a02 */
[C---:B------:R-:W-:Y:S01]  /*1270*/  ISETP.GT.U32.AND P3, PT, R2.reuse, R108, PT ;  /* 0x0000006c0200720c */ /* 0x040fe20003f64070 */
[----:B------:R-:W-:-:S02]  /*1280*/  IMAD R20, R2, R7, R20 ;  /* 0x0000000702147224 */ /* 0x000fc400078e0214 */
[----:B------:R-:W-:Y:S02]  /*1290*/  IMAD R106, R2, R9, R106 ;  /* 0x00000009026a7224 */ /* 0x000fe400078e026a */
[--C-:B------:R-:W-:Y:S01]  /*12a0*/  @!P1 IMAD.IADD R112, R112, 0x1, -R2.reuse ;  /* 0x0000000170709824 */ /* 0x100fe200078e0a02 */
[----:B------:R-:W-:Y:S01]  /*12b0*/  ISETP.GT.U32.AND P1, PT, R2, R20, PT ;  /* 0x000000140200720c */ /* 0x000fe20003f24070 */
[----:B------:R-:W-:Y:S01]  /*12c0*/  @!P6 IMAD.IADD R18, R18, 0x1, -R2 ;  /* 0x000000011212e824 */ /* 0x000fe200078e0a02 */
[----:B------:R-:W-:Y:S01]  /*12d0*/  ISETP.GT.U32.AND P6, PT, R2, R106, PT ;  /* 0x0000006a0200720c */ /* 0x000fe20003fc4070 */
[----:B------:R-:W-:-:S04]  /*12e0*/  IMAD.HI.U32 R8, R3, R22, RZ ;  /* 0x0000001603087227 */ /* 0x000fc800078e00ff */
[--C-:B------:R-:W-:Y:S01]  /*12f0*/  @!P2 IMAD.IADD R110, R110, 0x1, -R2.reuse ;  /* 0x000000016e6ea824 */ /* 0x100fe200078e0a02 */
[----:B------:R-:W-:Y:S01]  /*1300*/  ISETP.GE.AND P2, PT, R15, RZ, PT ;  /* 0x000000ff0f00720c */ /* 0x000fe20003f46270 */
[----:B------:R-:W-:Y:S01]  /*1310*/  @!P3 IMAD.IADD R108, R108, 0x1, -R2 ;  /* 0x000000016c6cb824 */ /* 0x000fe200078e0a02 */
[----:B------:R-:W-:Y:S01]  /*1320*/  ISETP.GE.AND P3, PT, R17, RZ, PT ;  /* 0x000000ff1100720c */ /* 0x000fe20003f66270 */
[----:B------:R-:W-:Y:S01]  /*1330*/  @!P5 IMAD.MOV R114, RZ, RZ, -R114 ;  /* 0x000000ffff72d224 */ /* 0x000fe200078e0a72 */
[----:B------:R-:W-:Y:S01]  /*1340*/  LOP3.LUT R17, R5, 0x40, RZ, 0xfc, !PT ;  /* 0x0000004005117812 */ /* 0x000fe200078efcff */
[--C-:B------:R-:W-:Y:S01]  /*1350*/  @!P1 IMAD.IADD R20, R20, 0x1, -R2.reuse ;  /* 0x0000000114149824 */ /* 0x100fe200078e0a02 */
[----:B------:R-:W-:Y:S01]  /*1360*/  ISETP.GT.U32.AND P1, PT, R2, R110, PT ;  /* 0x0000006e0200720c */ /* 0x000fe20003f24070 */
[----:B------:R-:W-:Y:S01]  /*1370*/  @!P6 IMAD.IADD R106, R106, 0x1, -R2 ;  /* 0x000000016a6ae824 */ /* 0x000fe200078e0a02 */
[C---:B------:R-:W-:Y:S01]  /*1380*/  ISETP.GT.U32.AND P6, PT, R2.reuse, R108, PT ;  /* 0x0000006c0200720c */ /* 0x040fe20003fc4070 */
[----:B------:R-:W-:Y:S01]  /*1390*/  IMAD.MOV R9, RZ, RZ, -R8 ;  /* 0x000000ffff097224 */ /* 0x000fe200078e0a08 */
[----:B------:R-:W-:Y:S01]  /*13a0*/  ISETP.GT.U32.AND P5, PT, R2, R20, PT ;  /* 0x000000140200720c */ /* 0x000fe20003fa4070 */
[----:B------:R-:W-:Y:S01]  /*13b0*/  VIADD R15, R4, 0x3c ;  /* 0x0000003c040f7836 */ /* 0x000fe20000000000 */
[----:B------:R-:W-:Y:S01]  /*13c0*/  IABS R100, R17 ;  /* 0x0000001100647213 */ /* 0x000fe20000000000 */
[----:B------:R-:W-:-:S03]  /*13d0*/  IMAD.HI.U32 R7, R3, R104, RZ ;  /* 0x0000006803077227 */ /* 0x000fc600078e00ff */
[----:B------:R-:W-:Y:S01]  /*13e0*/  IABS R102, R15 ;  /* 0x0000000f00667213 */ /* 0x000fe20000000000 */
[C---:B------:R-:W-:Y:S02]  /*13f0*/  IMAD R22, R2.reuse, R9, R22 ;  /* 0x0000000902167224 */ /* 0x040fe400078e0216 */
[----:B------:R-:W-:Y:S02]  /*1400*/  IMAD.MOV R7, RZ, RZ, -R7 ;  /* 0x000000ffff077224 */ /* 0x000fe400078e0a07 */
[----:B------:R-:W-:Y:S01]  /*1410*/  @!P4 IMAD.MOV R112, RZ, RZ, -R112 ;  /* 0x000000ffff70c224 */ /* 0x000fe200078e0a70 */
[----:B------:R-:W-:Y:S01]  /*1420*/  ISETP.GT.U32.AND P4, PT, R2, R106, PT ;  /* 0x0000006a0200720c */ /* 0x000fe20003f84070 */
[--C-:B------:R-:W-:Y:S01]  /*1430*/  @!P1 IMAD.IADD R110, R110, 0x1, -R2.reuse ;  /* 0x000000016e6e9824 */ /* 0x100fe200078e0a02 */
[----:B------:R-:W-:Y:S01]  /*1440*/  ISETP.GE.AND P1, PT, R11, RZ, PT ;  /* 0x000000ff0b00720c */ /* 0x000fe20003f26270 */
[----:B------:R-:W-:Y:S01]  /*1450*/  @!P6 IMAD.IADD R108, R108, 0x1, -R2 ;  /* 0x000000016c6ce824 */ /* 0x000fe200078e0a02 */
[C---:B------:R-:W-:Y:S01]  /*1460*/  ISETP.GT.U32.AND P6, PT, R2.reuse, R22, PT ;  /* 0x000000160200720c */ /* 0x040fe20003fc4070 */
[----:B------:R-:W-:Y:S01]  /*1470*/  IMAD R104, R2, R7, R104 ;  /* 0x0000000702687224 */ /* 0x000fe200078e0268 */
[----:B------:R-:W-:Y:S01]  /*1480*/  LOP3.LUT R11, R5, 0x4c, RZ, 0xfc, !PT ;  /* 0x0000004c050b7812 */ /* 0x000fe200078efcff */
[----:B------:R-:W-:-:S03]  /*1490*/  IMAD.HI.U32 R7, R3, R102, RZ ;  /* 0x0000006603077227 */ /* 0x000fc600078e00ff */
[----:B------:R-:W-:Y:S01]  /*14a0*/  IABS R96, R11 ;  /* 0x0000000b00607213 */ /* 0x000fe20000000000 */
[----:B------:R-:W-:Y:S01]  /*14b0*/  @!P5 IMAD.IADD R20, R20, 0x1, -R2 ;  /* 0x000000011414d824 */ /* 0x000fe200078e0a02 */
[----:B------:R-:W-:Y:S01]  /*14c0*/  ISETP.GE.AND P5, PT, R13, RZ, PT ;  /* 0x000000ff0d00720c */ /* 0x000fe20003fa6270 */
[----:B------:R-:W-:-:S04]  /*14d0*/  IMAD.HI.U32 R8, R3, R100, RZ ;  /* 0x0000006403087227 */ /* 0x000fc800078e00ff */
[----:B------:R-:W-:Y:S02]  /*14e0*/  IMAD.MOV R7, RZ, RZ, -R7 ;  /* 0x000000ffff077224 */ /* 0x000fe400078e0a07 */
[----:B------:R-:W-:Y:S01]  /*14f0*/  @!P0 IMAD.MOV R18, RZ, RZ, -R18 ;  /* 0x000000ffff128224 */ /* 0x000fe200078e0a12 */
[C---:B------:R-:W-:Y:S01]  /*1500*/  ISETP.GT.U32.AND P0, PT, R2.reuse, R104, PT ;  /* 0x000000680200720c */ /* 0x040fe20003f04070 */
[----:B------:R-:W-:Y:S01]  /*1510*/  IMAD.MOV R9, RZ, RZ, -R8 ;  /* 0x000000ffff097224 */ /* 0x000fe200078e0a08 */
[C---:B------:R-:W-:Y:S01]  /*1520*/  LOP3.LUT R8, R5.reuse, 0x48, RZ, 0xfc, !PT ;  /* 0x0000004805087812 */ /* 0x040fe200078efcff */
[----:B------:R-:W-:Y:S01]  /*1530*/  IMAD R102, R2, R7, R102 ;  /* 0x0000000702667224 */ /* 0x000fe200078e0266 */
[----:B------:R-:W-:Y:S01]  /*1540*/  LOP3.LUT R7, R5, 0x44, RZ, 0xfc, !PT ;  /* 0x0000004405077812 */ /* 0x000fe200078efcff */
[--C-:B------:R-:W-:Y:S01]  /*1550*/  @!P4 IMAD.IADD R106, R106, 0x1, -R2.reuse ;  /* 0x000000016a6ac824 */ /* 0x100fe200078e0a02 */
[----:B------:R-:W-:Y:S01]  /*1560*/  ISETP.GE.AND P4, PT, R14, RZ, PT ;  /* 0x000000ff0e00720c */ /* 0x000fe20003f86270 */
[----:B------:R-:W-:Y:S01]  /*1570*/  @!P6 IMAD.IADD R22, R22, 0x1, -R2 ;  /* 0x000000011616e824 */ /* 0x000fe200078e0a02 */
[----:B------:R-:W-:Y:S01]  /*1580*/  IABS R24, R7 ;  /* 0x0000000700187213 */ /* 0x000fe20000000000 */
[C---:B------:R-:W-:Y:S01]  /*1590*/  IMAD R100, R2.reuse, R9, R100 ;  /* 0x0000000902647224 */ /* 0x040fe200078e0264 */
[----:B------:R-:W-:Y:S01]  /*15a0*/  IABS R98, R8 ;  /* 0x0000000800627213 */ /* 0x000fe20000000000 */
[----:B------:R-:W-:Y:S01]  /*15b0*/  @!P1 IMAD.MOV R20, RZ, RZ, -R20 ;  /* 0x000000ffff149224 */ /* 0x000fe200078e0a14 */
[C---:B------:R-:W-:Y:S01]  /*15c0*/  ISETP.GT.U32.AND P1, PT, R2.reuse, R102, PT ;  /* 0x000000660200720c */ /* 0x040fe20003f24070 */
[----:B------:R-:W-:Y:S01]  /*15d0*/  @!P3 IMAD.MOV R108, RZ, RZ, -R108 ;  /* 0x000000ffff6cb224 */ /* 0x000fe200078e0a6c */
[C---:B------:R-:W-:Y:S01]  /*15e0*/  ISETP.GT.U32.AND P3, PT, R2.reuse, R22, PT ;  /* 0x000000160200720c */ /* 0x040fe20003f64070 */
[----:B------:R-:W-:Y:S01]  /*15f0*/  @!P5 IMAD.MOV R106, RZ, RZ, -R106 ;  /* 0x000000ffff6ad224 */ /* 0x000fe200078e0a6a */
[----:B------:R-:W-:Y:S01]  /*1600*/  ISETP.GT.U32.AND P5, PT, R2, R100, PT ;  /* 0x000000640200720c */ /* 0x000fe20003fa4070 */
[----:B------:R-:W-:Y:S01]  /*1610*/  @!P0 IMAD.IADD R104, R104, 0x1, -R2 ;  /* 0x0000000168688824 */ /* 0x000fe200078e0a02 */
[----:B------:R-:W-:Y:S01]  /*1620*/  ISETP.GE.AND P6, PT, R15, RZ, PT ;  /* 0x000000ff0f00720c */ /* 0x000fe20003fc6270 */
[----:B------:R-:W-:Y:S01]  /*1630*/  @!P2 IMAD.MOV R110, RZ, RZ, -R110 ;  /* 0x000000ffff6ea224 */ /* 0x000fe200078e0a6e */
[----:B------:R-:W-:Y:S01]  /*1640*/  ISETP.GE.AND P0, PT, R19, RZ, PT ;  /* 0x000000ff1300720c */ /* 0x000fe20003f06270 */
[----:B------:R-:W-:Y:S01]  /*1650*/  VIADD R13, R4, 0x5c ;  /* 0x0000005c040d7836 */ /* 0x000fe20000000000 */
[----:B------:R-:W-:Y:S01]  /*1660*/  ISETP.GT.U32.AND P2, PT, R2, R104, PT ;  /* 0x000000680200720c */ /* 0x000fe20003f44070 */
[----:B------:R-:W-:Y:S01]  /*1670*/  VIADD R19, R4, 0xdc ;  /* 0x000000dc04137836 */ /* 0x000fe20000000000 */
[----:B------:R-:W-:Y:S01]  /*1680*/  LOP3.LUT R14, R5, 0x60, RZ, 0xfc, !PT ;  /* 0x00000060050e7812 */ /* 0x000fe200078efcff */
[--C-:B------:R-:W-:Y:S01]  /*1690*/  @!P1 IMAD.IADD R102, R102, 0x1, -R2.reuse ;  /* 0x0000000166669824 */ /* 0x100fe200078e0a02 */
[----:B------:R-:W-:Y:S01]  /*16a0*/  ISETP.GE.AND P1, PT, R8, RZ, PT ;  /* 0x000000ff0800720c */ /* 0x000fe20003f26270 */
[--C-:B------:R-:W-:Y:S01]  /*16b0*/  @!P3 IMAD.IADD R22, R22, 0x1, -R2.reuse ;  /* 0x000000011616b824 */ /* 0x100fe200078e0a02 */
[----:B------:R-:W-:Y:S01]  /*16c0*/  ISETP.GE.AND P3, PT, R7, RZ, PT ;  /* 0x000000ff0700720c */ /* 0x000fe20003f66270 */
[----:B------:R-:W-:Y:S01]  /*16d0*/  @!P5 IMAD.IADD R100, R100, 0x1, -R2 ;  /* 0x000000016464d824 */ /* 0x000fe200078e0a02 */
[----:B------:R-:W-:Y:S01]  /*16e0*/  ISETP.GT.U32.AND P5, PT, R2, R102, PT ;  /* 0x000000660200720c */ /* 0x000fe20003fa4070 */
[----:B------:R-:W-:Y:S01]  /*16f0*/  IMAD.HI.U32 R7, R3, R24, RZ ;  /* 0x0000001803077227 */ /* 0x000fe200078e00ff */
[----:B------:R-:W-:-:S02]  /*1700*/  IABS R28, R13 ;  /* 0x0000000d001c7213 */ /* 0x000fc40000000000 */
[----:B------:R-:W-:Y:S01]  /*1710*/  IABS R90, R14 ;  /* 0x0000000e005a7213 */ /* 0x000fe20000000000 */
[----:B------:R-:W-:Y:S01]  /*1720*/  IMAD.MOV R7, RZ, RZ, -R7 ;  /* 0x000000ffff077224 */ /* 0x000fe200078e0a07 */
[----:B------:R-:W-:Y:S01]  /*1730*/  LOP3.LUT R15, R5, 0x64, RZ, 0xfc, !PT ;  /* 0x00000064050f7812 */ /* 0x000fe200078efcff */
[----:B------:R-:W-:Y:S01]  /*1740*/  @!P2 IMAD.IADD R104, R104, 0x1, -R2 ;  /* 0x000000016868a824 */ /* 0x000fe200078e0a02 */
[----:B------:R-:W-:Y:S01]  /*1750*/  ISETP.GE.AND P2, PT, R17, RZ, PT ;  /* 0x000000ff1100720c */ /* 0x000fe20003f46270 */
[C---:B------:R-:W-:Y:S01]  /*1760*/  IMAD R24, R2.reuse, R7, R24 ;  /* 0x0000000702187224 */ /* 0x040fe200078e0218 */
[----:B------:R-:W-:Y:S01]  /*1770*/  LOP3.LUT R7, R5, 0x50, RZ, 0xfc, !PT ;  /* 0x0000005005077812 */ /* 0x000fe200078efcff */
[----:B------:R-:W-:Y:S01]  /*1780*/  IMAD.HI.U32 R8, R3, R98, RZ ;  /* 0x0000006203087227 */ /* 0x000fe200078e00ff */
[----:B------:R-:W-:Y:S02]  /*1790*/  IABS R88, R15 ;  /* 0x0000000f00587213 */ /* 0x000fe40000000000 */
[----:B------:R-:W-:Y:S01]  /*17a0*/  IABS R26, R7 ;  /* 0x00000007001a7213 */ /* 0x000fe20000000000 */
[----:B------:R-:W-:Y:S01]  /*17b0*/  @!P4 IMAD.MOV R104, RZ, RZ, -R104 ;  /* 0x000000ffff68c224 */ /* 0x000fe200078e0a68 */
[----:B------:R-:W-:Y:S01]  /*17c0*/  ISETP.GT.U32.AND P4, PT, R2, R100, PT ;  /* 0x000000640200720c */ /* 0x000fe20003f84070 */
[----:B------:R-:W-:Y:S01]  /*17d0*/  @!P5 IMAD.IADD R102, R102, 0x1, -R2 ;  /* 0x000000016666d824 */ /* 0x000fe200078e0a02 */
[C---:B------:R-:W-:Y:S01]  /*17e0*/  ISETP.GT.U32.AND P5, PT, R2.reuse, R24, PT ;  /* 0x000000180200720c */ /* 0x040fe20003fa4070 */
[----:B------:R-:W-:Y:S01]  /*17f0*/  IMAD.MOV R9, RZ, RZ, -R8 ;  /* 0x000000ffff097224 */ /* 0x000fe200078e0a08 */
[C---:B------:R-:W-:Y:S01]  /*1800*/  LOP3.LUT R8, R5.reuse, 0x54, RZ, 0xfc, !PT ;  /* 0x0000005405087812 */ /* 0x040fe200078efcff */
[----:B------:R-:W-:Y:S01]  /*1810*/  @!P6 IMAD.MOV R102, RZ, RZ, -R102 ;  /* 0x000000ffff66e224 */ /* 0x000fe200078e0a66 */
[----:B------:R-:W-:Y:S01]  /*1820*/  LOP3.LUT R17, R5, 0x68, RZ, 0xfc, !PT ;  /* 0x0000006805117812 */ /* 0x000fe200078efcff */
[----:B------:R-:W-:Y:S01]  /*1830*/  IMAD R98, R2, R9, R98 ;  /* 0x0000000902627224 */ /* 0x000fe200078e0262 */
[----:B------:R-:W-:Y:S01]  /*1840*/  IABS R94, R8 ;  /* 0x00000008005e7213 */ /* 0x000fe20000000000 */
[----:B------:R-:W-:Y:S01]  /*1850*/  @!P0 IMAD.MOV R22, RZ, RZ, -R22 ;  /* 0x000000ffff168224 */ /* 0x000fe200078e0a16 */
[----:B------:R-:W-:-:S02]  /*1860*/  ISETP.GE.AND P0, PT, R11, RZ, PT ;  /* 0x000000ff0b00720c */ /* 0x000fc40003f06270 */
[----:B------:R-:W-:Y:S01]  /*1870*/  ISETP.GT.U32.AND P6, PT, R2, R98, PT ;  /* 0x000000620200720c */ /* 0x000fe20003fc4070 */
[--C-:B------:R-:W-:Y:S01]  /*1880*/  @!P4 IMAD.IADD R100, R100, 0x1, -R2.reuse ;  /* 0x000000016464c824 */ /* 0x100fe200078e0a02 */
[----:B------:R-:W-:Y:S01]  /*1890*/  ISETP.GE.AND P4, PT, R7, RZ, PT ;  /* 0x000000ff0700720c */ /* 0x000fe20003f86270 */
[----:B------:R-:W-:Y:S01]  /*18a0*/  @!P5 IMAD.IADD R24, R24, 0x1, -R2 ;  /* 0x000000011818d824 */ /* 0x000fe200078e0a02 */
[----:B------:R-:W-:Y:S01]  /*18b0*/  LOP3.LUT R11, R5, 0x58, RZ, 0xfc, !PT ;  /* 0x00000058050b7812 */ /* 0x000fe200078efcff */
[C---:B------:R-:W-:Y:S01]  /*18c0*/  IMAD.HI.U32 R7, R3.reuse, R96, RZ ;  /* 0x0000006003077227 */ /* 0x040fe200078e00ff */
[----:B------:R-:W-:Y:S02]  /*18d0*/  IABS R30, R17 ;  /* 0x00000011001e7213 */ /* 0x000fe40000000000 */
[----:B------:R-:W-:Y:S01]  /*18e0*/  ISETP.GT.U32.AND P5, PT, R2, R24, PT ;  /* 0x000000180200720c */ /* 0x000fe20003fa4070 */
[----:B------:R-:W-:Y:S01]  /*18f0*/  IMAD.MOV R9, RZ, RZ, -R7 ;  /* 0x000000ffff097224 */ /* 0x000fe200078e0a07 */
[----:B------:R-:W-:Y:S01]  /*1900*/  IABS R92, R11 ;  /* 0x0000000b005c7213 */ /* 0x000fe20000000000 */
[----:B------:R-:W-:Y:S01]  /*1910*/  IMAD.HI.U32 R7, R3, R26, RZ ;  /* 0x0000001a03077227 */ /* 0x000fe200078e00ff */
[----:B------:R-:W-:-:S03]  /*1920*/  IABS R166, R19 ;  /* 0x0000001300a67213 */ /* 0x000fc60000000000 */
[----:B------:R-:W-:Y:S02]  /*1930*/  @!P6 IMAD.IADD R98, R98, 0x1, -R2 ;  /* 0x000000016262e824 */ /* 0x000fe400078e0a02 */
[----:B------:R-:W-:Y:S02]  /*1940*/  IMAD.MOV R7, RZ, RZ, -R7 ;  /* 0x000000ffff077224 */ /* 0x000fe400078e0a07 */
[C---:B------:R-:W-:Y:S01]  /*1950*/  IMAD R96, R2.reuse, R9, R96 ;  /* 0x0000000902607224 */ /* 0x040fe200078e0260 */
[C---:B------:R-:W-:Y:S01]  /*1960*/  ISETP.GT.U32.AND P6, PT, R2.reuse, R98, PT ;  /* 0x000000620200720c */ /* 0x040fe20003fc4070 */
[----:B------:R-:W-:Y:S02]  /*1970*/  IMAD R26, R2, R7, R26 ;  /* 0x00000007021a7224 */ /* 0x000fe400078e021a */
[----:B------:R-:W-:-:S04]  /*1980*/  IMAD.HI.U32 R7, R3, R94, RZ ;  /* 0x0000005e03077227 */ /* 0x000fc800078e00ff */
[----:B------:R-:W-:Y:S01]  /*1990*/  @!P2 IMAD.MOV R100, RZ, RZ, -R100 ;  /* 0x000000ffff64a224 */ /* 0x000fe200078e0a64 */
[----:B------:R-:W-:Y:S01]  /*19a0*/  ISETP.GE.AND P2, PT, R8, RZ, PT ;  /* 0x000000ff0800720c */ /* 0x000fe20003f46270 */
[----:B------:R-:W-:Y:S01]  /*19b0*/  @!P5 IMAD.IADD R24, R24, 0x1, -R2 ;  /* 0x000000011818d824 */ /* 0x000fe200078e0a02 */
[----:B------:R-:W-:Y:S01]  /*19c0*/  ISETP.GT.U32.AND P5, PT, R2, R96, PT ;  /* 0x000000600200720c */ /* 0x000fe20003fa4070 */
[----:B------:R-:W-:-:S04]  /*19d0*/  IMAD.HI.U32 R8, R3, R92, RZ ;  /* 0x0000005c03087227 */ /* 0x000fc800078e00ff */
[----:B------:R-:W-:Y:S02]  /*19e0*/  IMAD.MOV R7, RZ, RZ, -R7 ;  /* 0x000000ffff077224 */ /* 0x000fe400078e0a07 */
[----:B------:R-:W-:Y:S02]  /*19f0*/  IMAD.MOV R9, RZ, RZ, -R8 ;  /* 0x000000ffff097224 */ /* 0x000fe400078e0a08 */
[C---:B------:R-:W-:Y:S02]  /*1a00*/  IMAD R94, R2.reuse, R7, R94 ;  /* 0x00000007025e7224 */ /* 0x040fe400078e025e */
[----:B------:R-:W-:Y:S02]  /*1a10*/  IMAD R92, R2, R9, R92 ;  /* 0x00000009025c7224 */ /* 0x000fe400078e025c */
[--C-:B------:R-:W-:Y:S01]  /*1a20*/  @!P6 IMAD.IADD R98, R98, 0x1, -R2.reuse ;  /* 0x000000016262e824 */ /* 0x100fe200078e0a02 */
[----:B------:R-:W-:Y:S01]  /*1a30*/  ISETP.GT.U32.AND P6, PT, R2, R94, PT ;  /* 0x0000005e0200720c */ /* 0x000fe20003fc4070 */
[----:B------:R-:W-:Y:S01]  /*1a40*/  @!P5 IMAD.IADD R96, R96, 0x1, -R2 ;  /* 0x000000016060d824 */ /* 0x000fe200078e0a02 */
[C---:B------:R-:W-:Y:S01]  /*1a50*/  ISETP.GT.U32.AND P5, PT, R2.reuse, R92, PT ;  /* 0x0000005c0200720c */ /* 0x040fe20003fa4070 */
[----:B------:R-:W-:Y:S01]  /*1a60*/  @!P3 IMAD.MOV R24, RZ, RZ, -R24 ;  /* 0x000000ffff18b224 */ /* 0x000fe200078e0a18 */
[----:B------:R-:W-:Y:S01]  /*1a70*/  ISETP.GT.U32.AND P3, PT, R2, R26, PT ;  /* 0x0000001a0200720c */ /* 0x000fe20003f64070 */
[----:B------:R-:W-:-:S04]  /*1a80*/  IMAD.HI.U32 R7, R3, R28, RZ ;  /* 0x0000001c03077227 */ /* 0x000fc800078e00ff */
[----:B------:R-:W-:Y:S02]  /*1a90*/  IMAD.MOV R7, RZ, RZ, -R7 ;  /* 0x000000ffff077224 */ /* 0x000fe400078e0a07 */
[----:B------:R-:W-:Y:S02]  /*1aa0*/  @!P1 IMAD.MOV R98, RZ, RZ, -R98 ;  /* 0x000000ffff629224 */ /* 0x000fe400078e0a62 */
[--C-:B------:R-:W-:Y:S02]  /*1ab0*/  @!P6 IMAD.IADD R94, R94, 0x1, -R2.reuse ;  /* 0x000000015e5ee824 */ /* 0x100fe400078e0a02 */
[----:B------:R-:W-:Y:S02]  /*1ac0*/  @!P5 IMAD.IADD R92, R92, 0x1, -R2 ;  /* 0x000000015c5cd824 */ /* 0x000fe400078e0a02 */
[C---:B------:R-:W-:Y:S01]  /*1ad0*/  IMAD R28, R2.reuse, R7, R28 ;  /* 0x00000007021c7224 */ /* 0x040fe200078e021c */
[C---:B------:R-:W-:Y:S01]  /*1ae0*/  ISETP.GT.U32.AND P5, PT, R2.reuse, R94, PT ;  /* 0x0000005e0200720c */ /* 0x040fe20003fa4070 */
[----:B------:R-:W-:Y:S01]  /*1af0*/  IMAD.HI.U32 R7, R3, R90, RZ ;  /* 0x0000005a03077227 */ /* 0x000fe200078e00ff */
[----:B------:R-:W-:-:S03]  /*1b00*/  ISETP.GT.U32.AND P1, PT, R2, R92, PT ;  /* 0x0000005c0200720c */ /* 0x000fc60003f24070 */
[----:B------:R-:W-:Y:S01]  /*1b10*/  @!P3 IMAD.IADD R26, R26, 0x1, -R2 ;  /* 0x000000011a1ab824 */ /* 0x000fe200078e0a02 */
[C---:B------:R-:W-:Y:S01]  /*1b20*/  ISETP.GT.U32.AND P3, PT, R2.reuse, R96, PT ;  /* 0x000000600200720c */ /* 0x040fe20003f64070 */
[----:B------:R-:W-:Y:S02]  /*1b30*/  IMAD.MOV R7, RZ, RZ, -R7 ;  /* 0x000000ffff077224 */ /* 0x000fe400078e0a07 */
[----:B------:R-:W-:Y:S01]  /*1b40*/  IMAD.HI.U32 R8, R3, R30, RZ ;  /* 0x0000001e03087227 */ /* 0x000fe200078e00ff */
[----:B------:R-:W-:-:S03]  /*1b50*/  ISETP.GT.U32.AND P6, PT, R2, R26, PT ;  /* 0x0000001a0200720c */ /* 0x000fc60003fc4070 */
[----:B------:R-:W-:Y:S02]  /*1b60*/  IMAD R90, R2, R7, R90 ;  /* 0x00000007025a7224 */ /* 0x000fe400078e025a */
[----:B------:R-:W-:Y:S02]  /*1b70*/  @!P5 IMAD.IADD R94, R94, 0x1, -R2 ;  /* 0x000000015e5ed824 */ /* 0x000fe400078e0a02 */
[----:B------:R-:W-:Y:S01]  /*1b80*/  IMAD.HI.U32 R7, R3, R88, RZ ;  /* 0x0000005803077227 */ /* 0x000fe200078e00ff */
[----:B------:R-:W-:-:S03]  /*1b90*/  ISETP.GT.U32.AND P5, PT, R2, R90, PT ;  /* 0x0000005a0200720c */ /* 0x000fc60003fa4070 */
[----:B------:R-:W-:Y:S02]  /*1ba0*/  IMAD.MOV R7, RZ, RZ, -R7 ;  /* 0x000000ffff077224 */ /* 0x000fe400078e0a07 */
[----:B------:R-:W-:Y:S01]  /*1bb0*/  @!P6 IMAD.IADD R26, R26, 0x1, -R2 ;  /* 0x000000011a1ae824 */ /* 0x000fe200078e0a02 */
[----:B------:R-:W-:Y:S01]  /*1bc0*/  ISETP.GE.AND P6, PT, R11, RZ, PT ;  /* 0x000000ff0b00720c */ /* 0x000fe20003fc6270 */
[----:B------:R-:W-:Y:S01]  /*1bd0*/  IMAD R88, R2, R7, R88 ;  /* 0x0000000702587224 */ /* 0x000fe200078e0258 */
[C---:B------:R-:W-:Y:S01]  /*1be0*/  LOP3.LUT R11, R5.reuse, 0x6c, RZ, 0xfc, !PT ;  /* 0x0000006c050b7812 */ /* 0x040fe200078efcff */
[----:B------:R-:W-:Y:S01]  /*1bf0*/  IMAD.MOV R9, RZ, RZ, -R8 ;  /* 0x000000ffff097224 */ /* 0x000fe200078e0a08 */
[----:B------:R-:W-:Y:S01]  /*1c00*/  LOP3.LUT R8, R5, 0x70, RZ, 0xfc, !PT ;  /* 0x0000007005087812 */ /* 0x000fe200078efcff */
[--C-:B------:R-:W-:Y:S01]  /*1c10*/  @!P1 IMAD.IADD R92, R92, 0x1, -R2.reuse ;  /* 0x000000015c5c9824 */ /* 0x100fe200078e0a02 */
[----:B------:R-:W-:Y:S01]  /*1c20*/  IABS R86, R11 ;  /* 0x0000000b00567213 */ /* 0x000fe20000000000 */
[----:B------:R-:W-:Y:S01]  /*1c30*/  @!P5 IMAD.IADD R90, R90, 0x1, -R2 ;  /* 0x000000015a5ad824 */ /* 0x000fe200078e0a02 */
[----:B------:R-:W-:Y:S01]  /*1c40*/  ISETP.GE.AND P1, PT, R13, RZ, PT ;  /* 0x000000ff0d00720c */ /* 0x000fe20003f26270 */
[C---:B------:R-:W-:Y:S01]  /*1c50*/  IMAD R30, R2.reuse, R9, R30 ;  /* 0x00000009021e7224 */ /* 0x040fe200078e021e */
[----:B------:R-:W-:Y:S01]  /*1c60*/  IABS R84, R8 ;  /* 0x0000000800547213 */ /* 0x000fe20000000000 */
[----:B------:R-:W-:Y:S01]  /*1c70*/  IMAD.HI.U32 R7, R3, R86, RZ ;  /* 0x0000005603077227 */ /* 0x000fe200078e00ff */
[----:B------:R-:W-:-:S02]  /*1c80*/  ISETP.GT.U32.AND P5, PT, R2, R90, PT ;  /* 0x0000005a0200720c */ /* 0x000fc40003fa4070 */
[----:B------:R-:W-:Y:S01]  /*1c90*/  LOP3.LUT R13, R5, 0x74, RZ, 0xfc, !PT ;  /* 0x00000074050d7812 */ /* 0x000fe200078efcff */
[----:B------:R-:W-:Y:S02]  /*1ca0*/  IMAD.MOV R7, RZ, RZ, -R7 ;  /* 0x000000ffff077224 */ /* 0x000fe400078e0a07 */
[----:B------:R-:W-:Y:S01]  /*1cb0*/  @!P4 IMAD.MOV R26, RZ, RZ, -R26 ;  /* 0x000000ffff1ac224 */ /* 0x000fe200078e0a1a */
[C---:B------:R-:W-:Y:S01]  /*1cc0*/  ISETP.GT.U32.AND P4, PT, R2.reuse, R88, PT ;  /* 0x000000580200720c */ /* 0x040fe20003f84070 */
[----:B------:R-:W-:Y:S01]  /*1cd0*/  IMAD R86, R2, R7, R86 ;  /* 0x0000000702567224 */ /* 0x000fe200078e0256 */
[----:B------:R-:W-:Y:S01]  /*1ce0*/  IABS R32, R13 ;  /* 0x0000000d00207213 */ /* 0x000fe20000000000 */
[----:B------:R-:W-:Y:S01]  /*1cf0*/  @!P3 IMAD.IADD R96, R96, 0x1, -R2 ;  /* 0x000000016060b824 */ /* 0x000fe200078e0a02 */
[C---:B------:R-:W-:Y:S01]  /*1d00*/  ISETP.GT.U32.AND P3, PT, R2.reuse, R28, PT ;  /* 0x0000001c0200720c */ /* 0x040fe20003f64070 */
[----:B------:R-:W-:Y:S01]  /*1d10*/  @!P6 IMAD.MOV R92, RZ, RZ, -R92 ;  /* 0x000000ffff5ce224 */ /* 0x000fe200078e0a5c */
[----:B------:R-:W-:Y:S01]  /*1d20*/  ISETP.GT.U32.AND P6, PT, R2, R30, PT ;  /* 0x0000001e0200720c */ /* 0x000fe20003fc4070 */
[----:B------:R-:W-:Y:S01]  /*1d30*/  @!P5 IMAD.IADD R90, R90, 0x1, -R2 ;  /* 0x000000015a5ad824 */ /* 0x000fe200078e0a02 */
[----:B------:R-:W-:Y:S01]  /*1d40*/  ISETP.GT.U32.AND P5, PT, R2, R86, PT ;  /* 0x000000560200720c */ /* 0x000fe20003fa4070 */
[----:B------:R-:W-:-:S04]  /*1d50*/  IMAD.HI.U32 R7, R3, R84, RZ ;  /* 0x0000005403077227 */ /* 0x000fc800078e00ff */
[--C-:B------:R-:W-:Y:S01]  /*1d60*/  @!P4 IMAD.IADD R88, R88, 0x1, -R2.reuse ;  /* 0x000000015858c824 */ /* 0x100fe200078e0a02 */
[----:B------:R-:W-:Y:S01]  /*1d70*/  ISETP.GE.AND P4, PT, R11, RZ, PT ;  /* 0x000000ff0b00720c */ /* 0x000fe20003f86270 */
[----:B------:R-:W-:Y:S01]  /*1d80*/  IMAD.MOV R9, RZ, RZ, -R7 ;  /* 0x000000ffff097224 */ /* 0x000fe200078e0a07 */
[----:B------:R-:W-:Y:S01]  /*1d90*/  LOP3.LUT R11, R5, 0x78, RZ, 0xfc, !PT ;  /* 0x00000078050b7812 */ /* 0x000fe200078efcff */
[--C-:B------:R-:W-:Y:S01]  /*1da0*/  @!P3 IMAD.IADD R28, R28, 0x1, -R2.reuse ;  /* 0x000000011c1cb824 */ /* 0x100fe200078e0a02 */
[----:B------:R-:W-:Y:S01]  /*1db0*/  ISETP.GE.AND P3, PT, R14, RZ, PT ;  /* 0x000000ff0e00720c */ /* 0x000fe20003f66270 */
[--C-:B------:R-:W-:Y:S01]  /*1dc0*/  @!P6 IMAD.IADD R30, R30, 0x1, -R2.reuse ;  /* 0x000000011e1ee824 */ /* 0x100fe200078e0a02 */
[----:B------:R-:W-:Y:S01]  /*1dd0*/  ISETP.GT.U32.AND P6, PT, R2, R88, PT ;  /* 0x000000580200720c */ /* 0x000fe20003fc4070 */
[----:B------:R-:W-:Y:S01]  /*1de0*/  @!P5 IMAD.IADD R86, R86, 0x1, -R2 ;  /* 0x000000015656d824 */ /* 0x000fe200078e0a02 */
[----:B------:R-:W-:Y:S01]  /*1df0*/  IABS R82, R11 ;  /* 0x0000000b00527213 */ /* 0x000fe20000000000 */
[----:B------:R-:W-:-:S03]  /*1e00*/  IMAD.HI.U32 R7, R3, R32, RZ ;  /* 0x0000002003077227 */ /* 0x000fc600078e00ff */
[C---:B------:R-:W-:Y:S01]  /*1e10*/  ISETP.GT.U32.AND P5, PT, R2.reuse, R86, PT ;  /* 0x000000560200720c */ /* 0x040fe20003fa4070 */
[----:B------:R-:W-:Y:S01]  /*1e20*/  @!P0 IMAD.MOV R96, RZ, RZ, -R96 ;  /* 0x000000ffff608224 */ /* 0x000fe200078e0a60 */
[C---:B------:R-:W-:Y:S01]  /*1e30*/  ISETP.GT.U32.AND P0, PT, R2.reuse, R28, PT ;  /* 0x0000001c0200720c */ /* 0x040fe20003f04070 */
[----:B------:R-:W-:Y:S02]  /*1e40*/  IMAD.MOV R7, RZ, RZ, -R7 ;  /* 0x000000ffff077224 */ /* 0x000fe400078e0a07 */
[C---:B------:R-:W-:Y:S02]  /*1e50*/  IMAD R84, R2.reuse, R9, R84 ;  /* 0x0000000902547224 */ /* 0x040fe400078e0254 */
[----:B------:R-:W-:Y:S02]  /*1e60*/  IMAD R32, R2, R7, R32 ;  /* 0x0000000702207224 */ /* 0x000fe400078e0220 */
[----:B------:R-:W-:Y:S01]  /*1e70*/  @!P6 IMAD.IADD R88, R88, 0x1, -R2 ;  /* 0x000000015858e824 */ /* 0x000fe200078e0a02 */
[----:B------:R-:W-:Y:S01]  /*1e80*/  ISETP.GT.U32.AND P6, PT, R2, R84, PT ;  /* 0x000000540200720c */ /* 0x000fe20003fc4070 */
[----:B------:R-:W-:Y:S01]  /*1e90*/  @!P2 IMAD.MOV R94, RZ, RZ, -R94 ;  /* 0x000000ffff5ea224 */ /* 0x000fe200078e0a5e */
[----:B------:R-:W-:Y:S01]  /*1ea0*/  ISETP.GE.AND P2, PT, R15, RZ, PT ;  /* 0x000000ff0f00720c */ /* 0x000fe20003f46270 */
[--C-:B------:R-:W-:Y:S01]  /*1eb0*/  @!P5 IMAD.IADD R86, R86, 0x1, -R2.reuse ;  /* 0x000000015656d824 */ /* 0x100fe200078e0a02 */
[----:B------:R-:W-:Y:S01]  /*1ec0*/  ISETP.GT.U32.AND P5, PT, R2, R32, PT ;  /* 0x000000200200720c */ /* 0x000fe20003fa4070 */
[----:B------:R-:W-:Y:S01]  /*1ed0*/  @!P0 IMAD.IADD R28, R28, 0x1, -R2 ;  /* 0x000000011c1c8824 */ /* 0x000fe200078e0a02 */
[----:B------:R-:W-:Y:S01]  /*1ee0*/  LOP3.LUT R15, R5, 0x80, RZ, 0xfc, !PT ;  /* 0x00000080050f7812 */ /* 0x000fe200078efcff */
[----:B------:R-:W-:Y:S01]  /*1ef0*/  IMAD.HI.U32 R7, R3, R82, RZ ;  /* 0x0000005203077227 */ /* 0x000fe200078e00ff */
[----:B------:R-:W-:-:S02]  /*1f00*/  ISETP.GE.AND P0, PT, R17, RZ, PT ;  /* 0x000000ff1100720c */ /* 0x000fc40003f06270 */
[----:B------:R-:W-:Y:S01]  /*1f10*/  IABS R34, R15 ;  /* 0x0000000f00227213 */ /* 0x000fe20000000000 */
[----:B------:R-:W-:Y:S01]  /*1f20*/  @!P1 IMAD.MOV R28, RZ, RZ, -R28 ;  /* 0x000000ffff1c9224 */ /* 0x000fe200078e0a1c */
[----:B------:R-:W-:Y:S01]  /*1f30*/  ISETP.GT.U32.AND P1, PT, R2, R30, PT ;  /* 0x0000001e0200720c */ /* 0x000fe20003f24070 */
[----:B------:R-:W-:Y:S01]  /*1f40*/  IMAD.MOV R7, RZ, RZ, -R7 ;  /* 0x000000ffff077224 */ /* 0x000fe200078e0a07 */
[----:B------:R-:W-:Y:S01]  /*1f50*/  LOP3.LUT R17, R5, 0xd8, RZ, 0xfc, !PT ;  /* 0x000000d805117812 */ /* 0x000fe200078efcff */
[----:B------:R-:W-:Y:S02]  /*1f60*/  VIADD R14, R4, 0x7c ;  /* 0x0000007c040e7836 */ /* 0x000fe40000000000 */
[--C-:B------:R-:W-:Y:S01]  /*1f70*/  @!P5 IMAD.IADD R32, R32, 0x1, -R2.reuse ;  /* 0x000000012020d824 */ /* 0x100fe200078e0a02 */
[----:B------:R-:W-:Y:S01]  /*1f80*/  IABS R52, R17 ;  /* 0x0000001100347213 */ /* 0x000fe20000000000 */
[----:B------:R-:W-:Y:S01]  /*1f90*/  @!P6 IMAD.IADD R84, R84, 0x1, -R2 ;  /* 0x000000015454e824 */ /* 0x000fe200078e0a02 */
[----:B------:R-:W-:Y:S01]  /*1fa0*/  IABS R80, R14 ;  /* 0x0000000e00507213 */ /* 0x000fe20000000000 */
[C---:B------:R-:W-:Y:S01]  /*1fb0*/  IMAD R82, R2.reuse, R7, R82 ;  /* 0x0000000702527224 */ /* 0x040fe200078e0252 */
[----:B------:R-:W-:Y:S01]  /*1fc0*/  ISETP.GE.AND P6, PT, R13, RZ, PT ;  /* 0x000000ff0d00720c */ /* 0x000fe20003fc6270 */
[----:B------:R-:W-:Y:S01]  /*1fd0*/  @!P3 IMAD.MOV R90, RZ, RZ, -R90 ;  /* 0x000000ffff5ab224 */ /* 0x000fe200078e0a5a */
[C---:B------:R-:W-:Y:S01]  /*1fe0*/  ISETP.GT.U32.AND P3, PT, R2.reuse, R32, PT ;  /* 0x000000200200720c */ /* 0x040fe20003f64070 */
[----:B------:R-:W-:Y:S01]  /*1ff0*/  IMAD.HI.U32 R7, R3, R34, RZ ;  /* 0x0000002203077227 */ /* 0x000fe200078e00ff */
[----:B------:R-:W-:-:S02]  /*2000*/  ISETP.GT.U32.AND P5, PT, R2, R84, PT ;  /* 0x000000540200720c */ /* 0x000fc40003fa4070 */
[----:B------:R-:W-:Y:S01]  /*2010*/  LOP3.LUT R13, R5, 0x94, RZ, 0xfc, !PT ;  /* 0x00000094050d7812 */ /* 0x000fe200078efcff */
[----:B------:R-:W-:Y:S01]  /*2020*/  @!P2 IMAD.MOV R88, RZ, RZ, -R88 ;  /* 0x000000ffff58a224 */ /* 0x000fe200078e0a58 */
[----:B------:R-:W-:Y:S01]  /*2030*/  ISETP.GT.U32.AND P2, PT, R2, R82, PT ;  /* 0x000000520200720c */ /* 0x000fe20003f44070 */
[----:B------:R-:W-:Y:S01]  /*2040*/  @!P1 IMAD.IADD R30, R30, 0x1, -R2 ;  /* 0x000000011e1e9824 */ /* 0x000fe200078e0a02 */
[----:B------:R-:W-:Y:S01]  /*2050*/  ISETP.GE.AND P1, PT, R8, RZ, PT ;  /* 0x000000ff0800720c */ /* 0x000fe20003f26270 */
[----:B------:R-:W-:Y:S01]  /*2060*/  IMAD.MOV R7, RZ, RZ, -R7 ;  /* 0x000000ffff077224 */ /* 0x000fe200078e0a07 */
[----:B------:R-:W-:Y:S01]  /*2070*/  IABS R38, R13 ;  /* 0x0000000d00267213 */ /* 0x000fe20000000000 */
[----:B------:R-:W-:-:S04]  /*2080*/  IMAD.HI.U32 R8, R3, R80, RZ ;  /* 0x0000005003087227 */ /* 0x000fc800078e00ff */
[----:B------:R-:W-:Y:S02]  /*2090*/  IMAD R34, R2, R7, R34 ;  /* 0x0000000702227224 */ /* 0x000fe400078e0222 */
[----:B------:R-:W-:Y:S01]  /*20a0*/  IMAD.MOV R9, RZ, RZ, -R8 ;  /* 0x000000ffff097224 */ /* 0x000fe200078e0a08 */
[----:B------:R-:W-:Y:S01]  /*20b0*/  LOP3.LUT R8, R5, 0x84, RZ, 0xfc, !PT ;  /* 0x0000008405087812 */ /* 0x000fe200078efcff */
[--C-:B------:R-:W-:Y:S01]  /*20c0*/  @!P3 IMAD.IADD R32, R32, 0x1, -R2.reuse ;  /* 0x000000012020b824 */ /* 0x100fe200078e0a02 */
[----:B------:R-:W-:Y:S01]  /*20d0*/  ISETP.GT.U32.AND P3, PT, R2, R34, PT ;  /* 0x000000220200720c */ /* 0x000fe20003f64070 */
[--C-:B------:R-:W-:Y:S01]  /*20e0*/  @!P5 IMAD.IADD R84, R84, 0x1, -R2.reuse ;  /* 0x000000015454d824 */ /* 0x100fe200078e0a02 */
[----:B------:R-:W-:Y:S01]  /*20f0*/  IABS R78, R8 ;  /* 0x00000008004e7213 */ /* 0x000fe20000000000 */
[----:B------:R-:W-:Y:S01]  /*2100*/  @!P2 IMAD.IADD R82, R82, 0x1, -R2 ;  /* 0x000000015252a824 */ /* 0x000fe200078e0a02 */
[----:B------:R-:W-:Y:S01]  /*2110*/  ISETP.GE.AND P2, PT, R15, RZ, PT ;  /* 0x000000ff0f00720c */ /* 0x000fe20003f46270 */
[C---:B------:R-:W-:Y:S01]  /*2120*/  IMAD R80, R2.reuse, R9, R80 ;  /* 0x0000000902507224 */ /* 0x040fe200078e0250 */
[----:B------:R-:W-:Y:S01]  /*2130*/  LOP3.LUT R9, R5, 0x88, RZ, 0xfc, !PT ;  /* 0x0000008805097812 */ /* 0x000fe200078efcff */
[----:B------:R-:W-:Y:S01]  /*2140*/  @!P1 IMAD.MOV R84, RZ, RZ, -R84 ;  /* 0x000000ffff549224 */ /* 0x000fe200078e0a54 */
[----:B------:R-:W-:Y:S01]  /*2150*/  ISETP.GT.U32.AND P1, PT, R2, R82, PT ;  /* 0x000000520200720c */ /* 0x000fe20003f24070 */
[----:B------:R-:W-:Y:S01]  /*2160*/  IMAD.HI.U32 R7, R3, R78, RZ ;  /* 0x0000004e03077227 */ /* 0x000fe200078e00ff */
[----:B------:R-:W-:-:S02]  /*2170*/  IABS R76, R9 ;  /* 0x00000009004c7213 */ /* 0x000fc40000000000 */
[----:B------:R-:W-:Y:S01]  /*2180*/  ISETP.GE.AND P5, PT, R14, RZ, PT ;  /* 0x000000ff0e00720c */ /* 0x000fe20003fa6270 */
[----:B------:R-:W-:Y:S01]  /*2190*/  @!P4 IMAD.MOV R86, RZ, RZ, -R86 ;  /* 0x000000ffff56c224 */ /* 0x000fe200078e0a56 */
[----:B------:R-:W-:Y:S01]  /*21a0*/  ISETP.GT.U32.AND P4, PT, R2, R80, PT ;  /* 0x000000500200720c */ /* 0x000fe20003f84070 */
[----:B------:R-:W-:Y:S01]  /*21b0*/  IMAD.MOV R7, RZ, RZ, -R7 ;  /* 0x000000ffff077224 */ /* 0x000fe200078e0a07 */
[C---:B------:R-:W-:Y:S01]  /*21c0*/  LOP3.LUT R15, R5.reuse, 0xb0, RZ, 0xfc, !PT ;  /* 0x000000b0050f7812 */ /* 0x040fe200078efcff */
[----:B------:R-:W-:Y:S01]  /*21d0*/  @!P3 IMAD.IADD R34, R34, 0x1, -R2 ;  /* 0x000000012222b824 */ /* 0x000fe200078e0a02 */
[----:B------:R-:W-:Y:S01]  /*21e0*/  LOP3.LUT R14, R5, 0xac, RZ, 0xfc, !PT ;  /* 0x000000ac050e7812 */ /* 0x000fe200078efcff */
[C---:B------:R-:W-:Y:S01]  /*21f0*/  IMAD R78, R2.reuse, R7, R78 ;  /* 0x00000007024e7224 */ /* 0x040fe200078e024e */
[----:B------:R-:W-:Y:S01]  /*2200*/  IABS R66, R15 ;  /* 0x0000000f00427213 */ /* 0x000fe20000000000 */
[----:B------:R-:W-:Y:S01]  /*2210*/  IMAD.HI.U32 R7, R3, R76, RZ ;  /* 0x0000004c03077227 */ /* 0x000fe200078e00ff */
[----:B------:R-:W-:-:S02]  /*2220*/  ISETP.GT.U32.AND P3, PT, R2, R34, PT ;  /* 0x000000220200720c */ /* 0x000fc40003f64070 */
[----:B------:R-:W-:Y:S01]  /*2230*/  IABS R44, R14 ;  /* 0x0000000e002c7213 */ /* 0x000fe20000000000 */
[--C-:B------:R-:W-:Y:S01]  /*2240*/  @!P1 IMAD.IADD R82, R82, 0x1, -R2.reuse ;  /* 0x0000000152529824 */ /* 0x100fe200078e0a02 */
[----:B------:R-:W-:Y:S01]  /*2250*/  ISETP.GT.U32.AND P1, PT, R2, R78, PT ;  /* 0x0000004e0200720c */ /* 0x000fe20003f24070 */
[----:B------:R-:W-:Y:S02]  /*2260*/  @!P4 IMAD.IADD R80, R80, 0x1, -R2 ;  /* 0x000000015050c824 */ /* 0x000fe400078e0a02 */
[----:B------:R-:W-:Y:S01]  /*2270*/  @!P0 IMAD.MOV R30, RZ, RZ, -R30 ;  /* 0x000000ffff1e8224 */ /* 0x000fe200078e0a1e */
[----:B------:R-:W-:Y:S01]  /*2280*/  ISETP.GE.AND P0, PT, R11, RZ, PT ;  /* 0x000000ff0b00720c */ /* 0x000fe20003f06270 */
[----:B------:R-:W-:Y:S01]  /*2290*/  IMAD.MOV R7, RZ, RZ, -R7 ;  /* 0x000000ffff077224 */ /* 0x000fe200078e0a07 */
[C---:B------:R-:W-:Y:S01]  /*22a0*/  ISETP.GT.U32.AND P4, PT, R2.reuse, R80, PT ;  /* 0x000000500200720c */ /* 0x040fe20003f84070 */
[----:B------:R-:W-:Y:S01]  /*22b0*/  @!P6 IMAD.MOV R32, RZ, RZ, -R32 ;  /* 0x000000ffff20e224 */ /* 0x000fe200078e0a20 */
[----:B------:R-:W-:Y:S01]  /*22c0*/  LOP3.LUT R11, R5, 0x8c, RZ, 0xfc, !PT ;  /* 0x0000008c050b7812 */ /* 0x000fe200078efcff */
[----:B------:R-:W-:Y:S01]  /*22d0*/  IMAD R76, R2, R7, R76 ;  /* 0x00000007024c7224 */ /* 0x000fe200078e024c */
[----:B------:R-:W-:Y:S01]  /*22e0*/  ISETP.GE.AND P6, PT, R8, RZ, PT ;  /* 0x000000ff0800720c */ /* 0x000fe20003fc6270 */
[--C-:B------:R-:W-:Y:S01]  /*22f0*/  @!P3 IMAD.IADD R34, R34, 0x1, -R2.reuse ;  /* 0x000000012222b824 */ /* 0x100fe200078e0a02 */
[----:B------:R-:W-:Y:S01]  /*2300*/  IABS R36, R11 ;  /* 0x0000000b00247213 */ /* 0x000fe20000000000 */
[----:B------:R-:W-:Y:S01]  /*2310*/  @!P1 IMAD.IADD R78, R78, 0x1, -R2 ;  /* 0x000000014e4e9824 */ /* 0x000fe200078e0a02 */
[----:B------:R-:W-:Y:S01]  /*2320*/  ISETP.GT.U32.AND P3, PT, R2, R76, PT ;  /* 0x0000004c0200720c */ /* 0x000fe20003f64070 */
[----:B------:R-:W-:Y:S01]  /*2330*/  IMAD.HI.U32 R8, R3, R38, RZ ;  /* 0x0000002603087227 */ /* 0x000fe200078e00ff */
[----:B------:R-:W-:-:S03]  /*2340*/  ISETP.GE.AND P1, PT, R11, RZ, PT ;  /* 0x000000ff0b00720c */ /* 0x000fc60003f26270 */
[----:B------:R-:W-:Y:S01]  /*2350*/  @!P0 IMAD.MOV R82, RZ, RZ, -R82 ;  /* 0x000000ffff528224 */ /* 0x000fe200078e0a52 */
[----:B------:R-:W-:Y:S01]  /*2360*/  ISETP.GT.U32.AND P0, PT, R2, R78, PT ;  /* 0x0000004e0200720c */ /* 0x000fe20003f04070 */
[----:B------:R-:W-:Y:S01]  /*2370*/  @!P4 IMAD.IADD R80, R80, 0x1, -R2 ;  /* 0x000000015050c824 */ /* 0x000fe200078e0a02 */
[----:B------:R-:W-:Y:S01]  /*2380*/  ISETP.GE.AND P4, PT, R9, RZ, PT ;  /* 0x000000ff0900720c */ /* 0x000fe20003f86270 */
[----:B------:R-:W-:Y:S01]  /*2390*/  IMAD.HI.U32 R7, R3, R36, RZ ;  /* 0x0000002403077227 */ /* 0x000fe200078e00ff */
[----:B------:R-:W-:-:S03]  /*23a0*/  LOP3.LUT R9, R5, 0x90, RZ, 0xfc, !PT ;  /* 0x0000009005097812 */ /* 0x000fc600078efcff */
[----:B------:R-:W-:Y:S01]  /*23b0*/  @!P3 IMAD.IADD R76, R76, 0x1, -R2 ;  /* 0x000000014c4cb824 */ /* 0x000fe200078e0a02 */
[----:B------:R-:W-:Y:S01]  /*23c0*/  IABS R74, R9 ;  /* 0x00000009004a7213 */ /* 0x000fe20000000000 */
[----:B------:R-:W-:Y:S01]  /*23d0*/  @!P2 IMAD.MOV R34, RZ, RZ, -R34 ;  /* 0x000000ffff22a224 */ /* 0x000fe200078e0a22 */
[----:B------:R-:W-:Y:S01]  /*23e0*/  ISETP.GE.AND P2, PT, R9, RZ, PT ;  /* 0x000000ff0900720c */ /* 0x000fe20003f46270 */
[----:B------:R-:W-:Y:S01]  /*23f0*/  IMAD.MOV R7, RZ, RZ, -R7 ;  /* 0x000000ffff077224 */ /* 0x000fe200078e0a07 */
[C---:B------:R-:W-:Y:S01]  /*2400*/  ISETP.GT.U32.AND P3, PT, R2.reuse, R76, PT ;  /* 0x0000004c0200720c */ /* 0x040fe20003f64070 */
[----:B------:R-:W-:Y:S01]  /*2410*/  IMAD.MOV R9, RZ, RZ, -R8 ;  /* 0x000000ffff097224 */ /* 0x000fe200078e0a08 */
[----:B------:R-:W-:Y:S01]  /*2420*/  LOP3.LUT R8, R5, 0x98, RZ, 0xfc, !PT ;  /* 0x0000009805087812 */ /* 0x000fe200078efcff */
[----:B------:R-:W-:Y:S02]  /*2430*/  IMAD R36, R2, R7, R36 ;  /* 0x0000000702247224 */ /* 0x000fe400078e0224 */
[----:B------:R-:W-:Y:S01]  /*2440*/  IMAD.HI.U32 R7, R3, R74, RZ ;  /* 0x0000004a03077227 */ /* 0x000fe200078e00ff */
[----:B------:R-:W-:-:S03]  /*2450*/  IABS R72, R8 ;  /* 0x0000000800487213 */ /* 0x000fc60000000000 */
[----:B------:R-:W-:Y:S01]  /*2460*/  @!P0 IMAD.IADD R78, R78, 0x1, -R2 ;  /* 0x000000014e4e8824 */ /* 0x000fe200078e0a02 */
[----:B------:R-:W-:Y:S01]  /*2470*/  ISETP.GE.AND P0, PT, R13, RZ, PT ;  /* 0x000000ff0d00720c */ /* 0x000fe20003f06270 */
[C---:B------:R-:W-:Y:S01]  /*2480*/  IMAD R38, R2.reuse, R9, R38 ;  /* 0x0000000902267224 */ /* 0x040fe200078e0226 */
[----:B------:R-:W-:Y:S01]  /*2490*/  LOP3.LUT R13, R5, 0xa0, RZ, 0xfc, !PT ;  /* 0x000000a0050d7812 */ /* 0x000fe200078efcff */
[----:B------:R-:W-:Y:S02]  /*24a0*/  IMAD.MOV R7, RZ, RZ, -R7 ;  /* 0x000000ffff077224 */ /* 0x000fe400078e0a07 */
[----:B------:R-:W-:Y:S01]  /*24b0*/  @!P6 IMAD.MOV R78, RZ, RZ, -R78 ;  /* 0x000000ffff4ee224 */ /* 0x000fe200078e0a4e */
[C---:B------:R-:W-:Y:S01]  /*24c0*/  ISETP.GT.U32.AND P6, PT, R2.reuse, R38, PT ;  /* 0x000000260200720c */ /* 0x040fe20003fc4070 */
[C---:B------:R-:W-:Y:S01]  /*24d0*/  IMAD R74, R2.reuse, R7, R74 ;  /* 0x00000007024a7224 */ /* 0x040fe200078e024a */
[----:B------:R-:W-:Y:S01]  /*24e0*/  IABS R70, R13 ;  /* 0x0000000d00467213 */ /* 0x000fe20000000000 */
[----:B------:R-:W-:Y:S01]  /*24f0*/  @!P5 IMAD.MOV R80, RZ, RZ, -R80 ;  /* 0x000000ffff50d224 */ /* 0x000fe200078e0a50 */
[----:B------:R-:W-:Y:S01]  /*2500*/  ISETP.GT.U32.AND P5, PT, R2, R36, PT ;  /* 0x000000240200720c */ /* 0x000fe20003fa4070 */
[----:B------:R-:W-:Y:S01]  /*2510*/  @!P3 IMAD.IADD R76, R76, 0x1, -R2 ;  /* 0x000000014c4cb824 */ /* 0x000fe200078e0a02 */
[----:B------:R-:W-:Y:S01]  /*2520*/  ISETP.GT.U32.AND P3, PT, R2, R74, PT ;  /* 0x0000004a0200720c */ /* 0x000fe20003f64070 */
[----:B------:R-:W-:-:S04]  /*2530*/  IMAD.HI.U32 R7, R3, R72, RZ ;  /* 0x0000004803077227 */ /* 0x000fc800078e00ff */
[----:B------:R-:W-:Y:S01]  /*2540*/  @!P4 IMAD.MOV R76, RZ, RZ, -R76 ;  /* 0x000000ffff4cc224 */ /* 0x000fe200078e0a4c */
[----:B------:R-:W-:Y:S01]  /*2550*/  ISETP.GE.AND P4, PT, R8, RZ, PT ;  /* 0x000000ff0800720c */ /* 0x000fe20003f86270 */
[--C-:B------:R-:W-:Y:S02]  /*2560*/  @!P6 IMAD.IADD R38, R38, 0x1, -R2.reuse ;  /* 0x000000012626e824 */ /* 0x100fe400078e0a02 */
[----:B------:R-:W-:Y:S02]  /*2570*/  IMAD.MOV R9, RZ, RZ, -R7 ;  /* 0x000000ffff097224 */ /* 0x000fe400078e0a07 */
[--C-:B------:R-:W-:Y:S01]  /*2580*/  @!P5 IMAD.IADD R36, R36, 0x1, -R2.reuse ;  /* 0x000000012424d824 */ /* 0x100fe200078e0a02 */
[----:B------:R-:W-:Y:S01]  /*2590*/  ISETP.GT.U32.AND P6, PT, R2, R38, PT ;  /* 0x000000260200720c */ /* 0x000fe20003fc4070 */
[----:B------:R-:W-:Y:S02]  /*25a0*/  @!P3 IMAD.IADD R74, R74, 0x1, -R2 ;  /* 0x000000014a4ab824 */ /* 0x000fe400078e0a02 */
[----:B------:R-:W-:Y:S01]  /*25b0*/  IMAD.HI.U32 R8, R3, R70, RZ ;  /* 0x0000004603087227 */ /* 0x000fe200078e00ff */
[----:B------:R-:W-:-:S02]  /*25c0*/  ISETP.GT.U32.AND P5, PT, R2, R36, PT ;  /* 0x000000240200720c */ /* 0x000fc40003fa4070 */
[----:B------:R-:W-:Y:S01]  /*25d0*/  ISETP.GT.U32.AND P3, PT, R2, R74, PT ;  /* 0x0000004a0200720c */ /* 0x000fe20003f64070 */
[----:B------:R-:W-:Y:S02]  /*25e0*/  VIADD R11, R4, 0x9c ;  /* 0x0000009c040b7836 */ /* 0x000fe40000000000 */
[----:B------:R-:W-:Y:S02]  /*25f0*/  IMAD R72, R2, R9, R72 ;  /* 0x0000000902487224 */ /* 0x000fe400078e0248 */
[----:B------:R-:W-:Y:S01]  /*2600*/  IMAD.MOV R9, RZ, RZ, -R8 ;  /* 0x000000ffff097224 */ /* 0x000fe200078e0a08 */
[----:B------:R-:W-:Y:S01]  /*2610*/  IABS R40, R11 ;  /* 0x0000000b00287213 */ /* 0x000fe20000000000 */
[----:B------:R-:W-:Y:S02]  /*2620*/  @!P6 IMAD.IADD R38, R38, 0x1, -R2 ;  /* 0x000000012626e824 */ /* 0x000fe400078e0a02 */
[----:B------:R-:W-:Y:S02]  /*2630*/  IMAD R70, R2, R9, R70 ;  /* 0x0000000902467224 */ /* 0x000fe400078e0246 */
[----:B------:R-:W-:-:S02]  /*2640*/  @!P0 IMAD.MOV R38, RZ, RZ, -R38 ;  /* 0x000000ffff268224 */ /* 0x000fc400078e0a26 */
[----:B------:R-:W-:Y:S01]  /*2650*/  IMAD.HI.U32 R7, R3, R40, RZ ;  /* 0x0000002803077227 */ /* 0x000fe200078e00ff */
[----:B------:R-:W-:-:S03]  /*2660*/  ISETP.GT.U32.AND P0, PT, R2, R70, PT ;  /* 0x000000460200720c */ /* 0x000fc60003f04070 */
[--C-:B------:R-:W-:Y:S01]  /*2670*/  @!P5 IMAD.IADD R36, R36, 0x1, -R2.reuse ;  /* 0x000000012424d824 */ /* 0x100fe200078e0a02 */
[----:B------:R-:W-:Y:S01]  /*2680*/  ISETP.GE.AND P5, PT, R11, RZ, PT ;  /* 0x000000ff0b00720c */ /* 0x000fe20003fa6270 */
[----:B------:R-:W-:Y:S01]  /*2690*/  @!P3 IMAD.IADD R74, R74, 0x1, -R2 ;  /* 0x000000014a4ab824 */ /* 0x000fe200078e0a02 */
[C---:B------:R-:W-:Y:S01]  /*26a0*/  ISETP.GT.U32.AND P3, PT, R2.reuse, R72, PT ;  /* 0x000000480200720c */ /* 0x040fe20003f64070 */
[----:B------:R-:W-:Y:S02]  /*26b0*/  IMAD.MOV R7, RZ, RZ, -R7 ;  /* 0x000000ffff077224 */ /* 0x000fe400078e0a07 */
[----:B------:R-:W-:Y:S01]  /*26c0*/  @!P1 IMAD.MOV R36, RZ, RZ, -R36 ;  /* 0x000000ffff249224 */ /* 0x000fe200078e0a24 */
[----:B------:R-:W-:Y:S01]  /*26d0*/  ISETP.GE.AND P1, PT, R13, RZ, PT ;  /* 0x000000ff0d00720c */ /* 0x000fe20003f26270 */
[----:B------:R-:W-:Y:S01]  /*26e0*/  IMAD R40, R2, R7, R40 ;  /* 0x0000000702287224 */ /* 0x000fe200078e0228 */
[C---:B------:R-:W-:Y:S01]  /*26f0*/  LOP3.LUT R7, R5.reuse, 0xa4, RZ, 0xfc, !PT ;  /* 0x000000a405077812 */ /* 0x040fe200078efcff */
[----:B------:R-:W-:Y:S01]  /*2700*/  @!P0 IMAD.IADD R70, R70, 0x1, -R2 ;  /* 0x0000000146468824 */ /* 0x000fe200078e0a02 */
[----:B------:R-:W-:Y:S01]  /*2710*/  LOP3.LUT R13, R5, 0xa8, RZ, 0xfc, !PT ;  /* 0x000000a8050d7812 */ /* 0x000fe200078efcff */
[----:B------:R-:W-:Y:S01]  /*2720*/  @!P2 IMAD.MOV R74, RZ, RZ, -R74 ;  /* 0x000000ffff4aa224 */ /* 0x000fe200078e0a4a */
[----:B------:R-:W-:-:S02]  /*2730*/  IABS R42, R7 ;  /* 0x00000007002a7213 */ /* 0x000fc40000000000 */
[----:B------:R-:W-:Y:S01]  /*2740*/  IABS R68, R13 ;  /* 0x0000000d00447213 */ /* 0x000fe20000000000 */
[----:B------:R-:W-:Y:S01]  /*2750*/  @!P3 IMAD.IADD R72, R72, 0x1, -R2 ;  /* 0x000000014848b824 */ /* 0x000fe200078e0a02 */
[C---:B------:R-:W-:Y:S02]  /*2760*/  ISETP.GT.U32.AND P2, PT, R2.reuse, R40, PT ;  /* 0x000000280200720c */ /* 0x040fe40003f44070 */
[----:B------:R-:W-:Y:S01]  /*2770*/  ISETP.GE.AND P6, PT, R7, RZ, PT ;  /* 0x000000ff0700720c */ /* 0x000fe20003fc6270 */
[C---:B------:R-:W-:Y:S01]  /*2780*/  IMAD.HI.U32 R7, R3.reuse, R42, RZ ;  /* 0x0000002a03077227 */ /* 0x040fe200078e00ff */
[C---:B------:R-:W-:Y:S02]  /*2790*/  ISETP.GT.U32.AND P0, PT, R2.reuse, R70, PT ;  /* 0x000000460200720c */ /* 0x040fe40003f04070 */
[----:B------:R-:W-:Y:S01]  /*27a0*/  ISETP.GT.U32.AND P3, PT, R2, R72, PT ;  /* 0x000000480200720c */ /* 0x000fe20003f64070 */
[----:B------:R-:W-:-:S04]  /*27b0*/  IMAD.HI.U32 R8, R3, R68, RZ ;  /* 0x0000004403087227 */ /* 0x000fc800078e00ff */
[----:B------:R-:W-:Y:S02]  /*27c0*/  IMAD.MOV R9, RZ, RZ, -R7 ;  /* 0x000000ffff097224 */ /* 0x000fe400078e0a07 */
[----:B------:R-:W-:Y:S02]  /*27d0*/  IMAD.MOV R11, RZ, RZ, -R8 ;  /* 0x000000ffff0b7224 */ /* 0x000fe400078e0a08 */
[----:B------:R-:W-:-:S04]  /*27e0*/  IMAD.HI.U32 R8, R3, R66, RZ ;  /* 0x0000004203087227 */ /* 0x000fc800078e00ff */
[----:B------:R-:W-:Y:S02]  /*27f0*/  IMAD R42, R2, R9, R42 ;  /* 0x00000009022a7224 */ /* 0x000fe400078e022a */
[----:B------:R-:W-:Y:S02]  /*2800*/  IMAD.MOV R9, RZ, RZ, -R8 ;  /* 0x000000ffff097224 */ /* 0x000fe400078e0a08 */
[----:B------:R-:W-:Y:S02]  /*2810*/  @!P2 IMAD.IADD R40, R40, 0x1, -R2 ;  /* 0x000000012828a824 */ /* 0x000fe400078e0a02 */
[----:B------:R-:W-:Y:S01]  /*2820*/  IMAD R66, R2, R9, R66 ;  /* 0x0000000902427224 */ /* 0x000fe200078e0242 */
[C---:B------:R-:W-:Y:S01]  /*2830*/  LOP3.LUT R9, R5.reuse, 0xb8, RZ, 0xfc, !PT ;  /* 0x000000b805097812 */ /* 0x040fe200078efcff */
[--C-:B------:R-:W-:Y:S01]  /*2840*/  @!P0 IMAD.IADD R70, R70, 0x1, -R2.reuse ;  /* 0x0000000146468824 */ /* 0x100fe200078e0a02 */
[----:B------:R-:W-:Y:S01]  /*2850*/  ISETP.GT.U32.AND P2, PT, R2, R40, PT ;  /* 0x000000280200720c */ /* 0x000fe20003f44070 */
[----:B------:R-:W-:Y:S01]  /*2860*/  @!P3 IMAD.IADD R72, R72, 0x1, -R2 ;  /* 0x000000014848b824 */ /* 0x000fe200078e0a02 */
[----:B------:R-:W-:Y:S01]  /*2870*/  IABS R46, R9 ;  /* 0x00000009002e7213 */ /* 0x000fe20000000000 */
        /* <DEDUP_REMOVED lines=9> */
[----:B------:R-:W-:Y:S02]  /*2910*/  IMAD.MOV R7, RZ, RZ, -R7 ;  /* 0x000000ffff077224 */ /* 0x000fe400078e0a07 */
[----:B------:R-:W-:Y:S01]  /*2920*/  @!P2 IMAD.IADD R40, R40, 0x1, -R2 ;  /* 0x000000012828a824 */ /* 0x000fe200078e0a02 */
[C---:B------:R-:W-:Y:S01]  /*2930*/  ISETP.GT.U32.AND P2, PT, R2.reuse, R42, PT ;  /* 0x0000002a0200720c */ /* 0x040fe20003f44070 */
[----:B------:R-:W-:Y:S02]  /*2940*/  IMAD R44, R2, R7, R44 ;  /* 0x00000007022c7224 */ /* 0x000fe400078e022c */
[----:B------:R-:W-:-:S03]  /*2950*/  IMAD.HI.U32 R7, R3, R64, RZ ;  /* 0x0000004003077227 */ /* 0x000fc600078e00ff */
[----:B------:R-:W-:Y:S01]  /*2960*/  ISETP.GT.U32.AND P0, PT, R2, R44, PT ;  /* 0x0000002c0200720c */ /* 0x000fe20003f04070 */
[--C-:B------:R-:W-:Y:S02]  /*2970*/  @!P1 IMAD.IADD R66, R66, 0x1, -R2.reuse ;  /* 0x0000000142429824 */ /* 0x100fe400078e0a02 */
[----:B------:R-:W-:Y:S02]  /*2980*/  IMAD.MOV R7, RZ, RZ, -R7 ;  /* 0x000000ffff077224 */ /* 0x000fe400078e0a07 */
[----:B------:R-:W-:Y:S01]  /*2990*/  @!P4 IMAD.IADD R68, R68, 0x1, -R2 ;  /* 0x000000014444c824 */ /* 0x000fe200078e0a02 */
[C---:B------:R-:W-:Y:S01]  /*29a0*/  ISETP.GT.U32.AND P1, PT, R2.reuse, R66, PT ;  /* 0x000000420200720c */ /* 0x040fe20003f24070 */
[C---:B------:R-:W-:Y:S02]  /*29b0*/  IMAD R64, R2.reuse, R7, R64 ;  /* 0x0000000702407224 */ /* 0x040fe400078e0240 */
[----:B------:R-:W-:Y:S01]  /*29c0*/  IMAD.HI.U32 R7, R3, R46, RZ ;  /* 0x0000002e03077227 */ /* 0x000fe200078e00ff */
[----:B------:R-:W-:-:S03]  /*29d0*/  ISETP.GT.U32.AND P4, PT, R2, R68, PT ;  /* 0x000000440200720c */ /* 0x000fc60003f84070 */
[----:B------:R-:W-:Y:S02]  /*29e0*/  IMAD.MOV R7, RZ, RZ, -R7 ;  /* 0x000000ffff077224 */ /* 0x000fe400078e0a07 */
[--C-:B------:R-:W-:Y:S02]  /*29f0*/  @!P2 IMAD.IADD R42, R42, 0x1, -R2.reuse ;  /* 0x000000012a2aa824 */ /* 0x100fe400078e0a02 */
[----:B------:R-:W-:Y:S02]  /*2a00*/  @!P0 IMAD.IADD R44, R44, 0x1, -R2 ;  /* 0x000000012c2c8824 */ /* 0x000fe400078e0a02 */
[C---:B------:R-:W-:Y:S01]  /*2a10*/  IMAD R46, R2.reuse, R7, R46 ;  /* 0x00000007022e7224 */ /* 0x040fe200078e022e */
[----:B------:R-:W-:Y:S01]  /*2a20*/  ISETP.GT.U32.AND P2, PT, R2, R42, PT ;  /* 0x0000002a0200720c */ /* 0x000fe20003f44070 */
[----:B------:R-:W-:Y:S01]  /*2a30*/  @!P1 IMAD.IADD R66, R66, 0x1, -R2 ;  /* 0x0000000142429824 */ /* 0x000fe200078e0a02 */
[C---:B------:R-:W-:Y:S01]  /*2a40*/  ISETP.GT.U32.AND P0, PT, R2.reuse, R44, PT ;  /* 0x0000002c0200720c */ /* 0x040fe20003f04070 */
[----:B------:R-:W-:Y:S01]  /*2a50*/  @!P5 IMAD.MOV R40, RZ, RZ, -R40 ;  /* 0x000000ffff28d224 */ /* 0x000fe200078e0a28 */
[----:B------:R-:W-:Y:S01]  /*2a60*/  ISETP.GT.U32.AND P1, PT, R2, R46, PT ;  /* 0x0000002e0200720c */ /* 0x000fe20003f24070 */
[----:B------:R-:W-:Y:S01]  /*2a70*/  VIADD R13, R4, 0xbc ;  /* 0x000000bc040d7836 */ /* 0x000fe20000000000 */
[----:B------:R-:W-:Y:S01]  /*2a80*/  ISETP.GE.AND P5, PT, R14, RZ, PT ;  /* 0x000000ff0e00720c */ /* 0x000fe20003fa6270 */
[----:B------:R-:W-:Y:S01]  /*2a90*/  @!P4 IMAD.IADD R68, R68, 0x1, -R2 ;  /* 0x000000014444c824 */ /* 0x000fe200078e0a02 */
[----:B------:R-:W-:-:S02]  /*2aa0*/  ISETP.GT.U32.AND P4, PT, R2, R64, PT ;  /* 0x000000400200720c */ /* 0x000fc40003f84070 */
[----:B------:R-:W-:Y:S01]  /*2ab0*/  IABS R62, R13 ;  /* 0x0000000d003e7213 */ /* 0x000fe20000000000 */
[----:B------:R-:W-:Y:S01]  /*2ac0*/  @!P3 IMAD.MOV R68, RZ, RZ, -R68 ;  /* 0x000000ffff44b224 */ /* 0x000fe200078e0a44 */
[----:B------:R-:W-:Y:S01]  /*2ad0*/  LOP3.LUT R7, R5, 0xc0, RZ, 0xfc, !PT ;  /* 0x000000c005077812 */ /* 0x000fe200078efcff */
[--C-:B------:R-:W-:Y:S01]  /*2ae0*/  @!P2 IMAD.IADD R42, R42, 0x1, -R2.reuse ;  /* 0x000000012a2aa824 */ /* 0x100fe200078e0a02 */
[----:B------:R-:W-:Y:S01]  /*2af0*/  ISETP.GE.AND P2, PT, R15, RZ, PT ;  /* 0x000000ff0f00720c */ /* 0x000fe20003f46270 */
[----:B------:R-:W-:Y:S01]  /*2b00*/  IMAD.HI.U32 R8, R3, R62, RZ ;  /* 0x0000003e03087227 */ /* 0x000fe200078e00ff */
[----:B------:R-:W-:Y:S02]  /*2b10*/  IABS R60, R7 ;  /* 0x00000007003c7213 */ /* 0x000fe40000000000 */
[----:B------:R-:W-:Y:S01]  /*2b20*/  ISETP.GE.AND P3, PT, R9, RZ, PT ;  /* 0x000000ff0900720c */ /* 0x000fe20003f66270 */
[--C-:B------:R-:W-:Y:S01]  /*2b30*/  @!P0 IMAD.IADD R44, R44, 0x1, -R2.reuse ;  /* 0x000000012c2c8824 */ /* 0x100fe200078e0a02 */
[----:B------:R-:W-:Y:S01]  /*2b40*/  ISETP.GE.AND P0, PT, R13, RZ, PT ;  /* 0x000000ff0d00720c */ /* 0x000fe20003f06270 */
[----:B------:R-:W-:Y:S01]  /*2b50*/  @!P1 IMAD.IADD R46, R46, 0x1, -R2 ;  /* 0x000000012e2e9824 */ /* 0x000fe200078e0a02 */
[C---:B------:R-:W-:Y:S01]  /*2b60*/  LOP3.LUT R13, R5.reuse, 0xcc, RZ, 0xfc, !PT ;  /* 0x000000cc050d7812 */ /* 0x040fe200078efcff */
[----:B------:R-:W-:Y:S01]  /*2b70*/  IMAD.MOV R9, RZ, RZ, -R8 ;  /* 0x000000ffff097224 */ /* 0x000fe200078e0a08 */
[----:B------:R-:W-:Y:S01]  /*2b80*/  LOP3.LUT R8, R5, 0xc4, RZ, 0xfc, !PT ;  /* 0x000000c405087812 */ /* 0x000fe200078efcff */
[----:B------:R-:W-:Y:S01]  /*2b90*/  @!P4 IMAD.IADD R64, R64, 0x1, -R2 ;  /* 0x000000014040c824 */ /* 0x000fe200078e0a02 */
[C---:B------:R-:W-:Y:S01]  /*2ba0*/  ISETP.GT.U32.AND P1, PT, R2.reuse, R46, PT ;  /* 0x0000002e0200720c */ /* 0x040fe20003f24070 */
[----:B------:R-:W-:Y:S01]  /*2bb0*/  @!P5 IMAD.MOV R44, RZ, RZ, -R44 ;  /* 0x000000ffff2cd224 */ /* 0x000fe200078e0a2c */
[----:B------:R-:W-:Y:S01]  /*2bc0*/  ISETP.GE.AND P5, PT, R7, RZ, PT ;  /* 0x000000ff0700720c */ /* 0x000fe20003fa6270 */
[----:B------:R-:W-:Y:S01]  /*2bd0*/  IMAD.HI.U32 R7, R3, R60, RZ ;  /* 0x0000003c03077227 */ /* 0x000fe200078e00ff */
[----:B------:R-:W-:-:S02]  /*2be0*/  ISETP.GT.U32.AND P4, PT, R2, R64, PT ;  /* 0x000000400200720c */ /* 0x000fc40003f84070 */
[----:B------:R-:W-:Y:S01]  /*2bf0*/  IABS R48, R8 ;  /* 0x0000000800307213 */ /* 0x000fe20000000000 */
[----:B------:R-:W-:Y:S01]  /*2c00*/  IMAD.MOV R7, RZ, RZ, -R7 ;  /* 0x000000ffff077224 */ /* 0x000fe200078e0a07 */
[----:B------:R-:W-:Y:S01]  /*2c10*/  IABS R56, R13 ;  /* 0x0000000d00387213 */ /* 0x000fe20000000000 */
[----:B------:R-:W-:Y:S01]  /*2c20*/  @!P6 IMAD.MOV R42, RZ, RZ, -R42 ;  /* 0x000000ffff2ae224 */ /* 0x000fe200078e0a2a */
[----:B------:R-:W-:Y:S01]  /*2c30*/  ISETP.GE.AND P6, PT, R11, RZ, PT ;  /* 0x000000ff0b00720c */ /* 0x000fe20003fc6270 */
[----:B------:R-:W-:Y:S01]  /*2c40*/  @!P2 IMAD.MOV R66, RZ, RZ, -R66 ;  /* 0x000000ffff42a224 */ /* 0x000fe200078e0a42 */
[----:B------:R-:W-:Y:S01]  /*2c50*/  ISETP.GE.AND P2, PT, R8, RZ, PT ;  /* 0x000000ff0800720c */ /* 0x000fe20003f46270 */
[----:B------:R-:W-:Y:S01]  /*2c60*/  IMAD.HI.U32 R8, R3, R48, RZ ;  /* 0x0000003003087227 */ /* 0x000fe200078e00ff */
[C---:B------:R-:W-:Y:S02]  /*2c70*/  LOP3.LUT R11, R5.reuse, 0xc8, RZ, 0xfc, !PT ;  /* 0x000000c8050b7812 */ /* 0x040fe400078efcff */
[C---:B------:R-:W-:Y:S01]  /*2c80*/  LOP3.LUT R14, R5.reuse, 0xd0, RZ, 0xfc, !PT ;  /* 0x000000d0050e7812 */ /* 0x040fe200078efcff */
[C---:B------:R-:W-:Y:S01]  /*2c90*/  IMAD R60, R2.reuse, R7, R60 ;  /* 0x00000007023c7224 */ /* 0x040fe200078e023c */
[----:B------:R-:W-:Y:S01]  /*2ca0*/  IABS R58, R11 ;  /* 0x0000000b003a7213 */ /* 0x000fe20000000000 */
[----:B------:R-:W-:Y:S01]  /*2cb0*/  IMAD R62, R2, R9, R62 ;  /* 0x00000009023e7224 */ /* 0x000fe200078e023e */
[----:B------:R-:W-:Y:S01]  /*2cc0*/  IABS R50, R14 ;  /* 0x0000000e00327213 */ /* 0x000fe20000000000 */
[----:B------:R-:W-:Y:S01]  /*2cd0*/  IMAD.MOV R9, RZ, RZ, -R8 ;  /* 0x000000ffff097224 */ /* 0x000fe200078e0a08 */
[----:B------:R-:W-:Y:S01]  /*2ce0*/  LOP3.LUT R15, R5, 0xd4, RZ, 0xfc, !PT ;  /* 0x000000d4050f7812 */ /* 0x000fe200078efcff */
[--C-:B------:R-:W-:Y:S01]  /*2cf0*/  @!P1 IMAD.IADD R46, R46, 0x1, -R2.reuse ;  /* 0x000000012e2e9824 */ /* 0x100fe200078e0a02 */
[----:B------:R-:W-:Y:S01]  /*2d00*/  ISETP.GT.U32.AND P1, PT, R2, R60, PT ;  /* 0x0000003c0200720c */ /* 0x000fe20003f24070 */
[----:B------:R-:W-:Y:S01]  /*2d10*/  @!P4 IMAD.IADD R64, R64, 0x1, -R2 ;  /* 0x000000014040c824 */ /* 0x000fe200078e0a02 */
[C---:B------:R-:W-:Y:S01]  /*2d20*/  ISETP.GT.U32.AND P4, PT, R2.reuse, R62, PT ;  /* 0x0000003e0200720c */ /* 0x040fe20003f84070 */
[----:B------:R-:W-:Y:S01]  /*2d30*/  IMAD R48, R2, R9, R48 ;  /* 0x0000000902307224 */ /* 0x000fe200078e0230 */
[----:B------:R-:W-:Y:S01]  /*2d40*/  IABS R54, R15 ;  /* 0x0000000f00367213 */ /* 0x000fe20000000000 */
[----:B------:R-:W-:-:S02]  /*2d50*/  @!P6 IMAD.MOV R64, RZ, RZ, -R64 ;  /* 0x000000ffff40e224 */ /* 0x000fc400078e0a40 */
[----:B------:R-:W-:Y:S01]  /*2d60*/  IMAD.HI.U32 R7, R3, R58, RZ ;  /* 0x0000003a03077227 */ /* 0x000fe200078e00ff */
[----:B------:R-:W-:-:S03]  /*2d70*/  ISETP.GT.U32.AND P6, PT, R2, R48, PT ;  /* 0x000000300200720c */ /* 0x000fc60003fc4070 */
[----:B------:R-:W-:Y:S02]  /*2d80*/  IMAD.MOV R7, RZ, RZ, -R7 ;  /* 0x000000ffff077224 */ /* 0x000fe400078e0a07 */
[----:B------:R-:W-:Y:S02]  /*2d90*/  @!P1 IMAD.IADD R60, R60, 0x1, -R2 ;  /* 0x000000013c3c9824 */ /* 0x000fe400078e0a02 */
[----:B------:R-:W-:-:S03]  /*2da0*/  IMAD.HI.U32 R8, R3, R56, RZ ;  /* 0x0000003803087227 */ /* 0x000fc600078e00ff */
[C---:B------:R-:W-:Y:S01]  /*2db0*/  ISETP.GT.U32.AND P1, PT, R2.reuse, R60, PT ;  /* 0x0000003c0200720c */ /* 0x040fe20003f24070 */
[----:B------:R-:W-:Y:S02]  /*2dc0*/  IMAD R58, R2, R7, R58 ;  /* 0x00000007023a7224 */ /* 0x000fe400078e023a */
[----:B------:R-:W-:Y:S02]  /*2dd0*/  @!P6 IMAD.IADD R48, R48, 0x1, -R2 ;  /* 0x000000013030e824 */ /* 0x000fe400078e0a02 */
[----:B------:R-:W-:Y:S02]  /*2de0*/  IMAD.MOV R9, RZ, RZ, -R8 ;  /* 0x000000ffff097224 */ /* 0x000fe400078e0a08 */
[----:B------:R-:W-:Y:S01]  /*2df0*/  IMAD.HI.U32 R7, R3, R50, RZ ;  /* 0x0000003203077227 */ /* 0x000fe200078e00ff */
[----:B------:R-:W-:-:S03]  /*2e00*/  ISETP.GT.U32.AND P6, PT, R2, R48, PT ;  /* 0x000000300200720c */ /* 0x000fc60003fc4070 */
[----:B------:R-:W-:Y:S02]  /*2e10*/  IMAD R56, R2, R9, R56 ;  /* 0x0000000902387224 */ /* 0x000fe400078e0238 */
[--C-:B------:R-:W-:Y:S01]  /*2e20*/  @!P1 IMAD.IADD R60, R60, 0x1, -R2.reuse ;  /* 0x000000013c3c9824 */ /* 0x100fe200078e0a02 */
[----:B------:R-:W-:Y:S01]  /*2e30*/  ISETP.GT.U32.AND P1, PT, R2, R58, PT ;  /* 0x0000003a0200720c */ /* 0x000fe20003f24070 */
[----:B------:R-:W-:Y:S02]  /*2e40*/  IMAD.MOV R9, RZ, RZ, -R7 ;  /* 0x000000ffff097224 */ /* 0x000fe400078e0a07 */
[----:B------:R-:W-:Y:S02]  /*2e50*/  @!P4 IMAD.IADD R62, R62, 0x1, -R2 ;  /* 0x000000013e3ec824 */ /* 0x000fe400078e0a02 */
[----:B------:R-:W-:-:S03]  /*2e60*/  IMAD.HI.U32 R7, R3, R54, RZ ;  /* 0x0000003603077227 */ /* 0x000fc600078e00ff */
[----:B------:R-:W-:Y:S01]  /*2e70*/  ISETP.GT.U32.AND P4, PT, R2, R62, PT ;  /* 0x0000003e0200720c */ /* 0x000fe20003f84070 */
[----:B------:R-:W-:Y:S01]  /*2e80*/  @!P6 IMAD.IADD R48, R48, 0x1, -R2 ;  /* 0x000000013030e824 */ /* 0x000fe200078e0a02 */
[C---:B------:R-:W-:Y:S01]  /*2e90*/  ISETP.GT.U32.AND P6, PT, R2.reuse, R56, PT ;  /* 0x000000380200720c */ /* 0x040fe20003fc4070 */
[----:B------:R-:W-:Y:S02]  /*2ea0*/  IMAD R50, R2, R9, R50 ;  /* 0x0000000902327224 */ /* 0x000fe400078e0232 */
[----:B------:R-:W-:Y:S01]  /*2eb0*/  @!P3 IMAD.MOV R46, RZ, RZ, -R46 ;  /* 0x000000ffff2eb224 */ /* 0x000fe200078e0a2e */
[----:B------:R-:W-:Y:S01]  /*2ec0*/  ISETP.GE.AND P3, PT, R11, RZ, PT ;  /* 0x000000ff0b00720c */ /* 0x000fe20003f66270 */
[----:B------:R-:W-:Y:S02]  /*2ed0*/  IMAD.MOV R11, RZ, RZ, -R7 ;  /* 0x000000ffff0b7224 */ /* 0x000fe400078e0a07 */
[----:B------:R-:W-:Y:S01]  /*2ee0*/  @!P1 IMAD.IADD R58, R58, 0x1, -R2 ;  /* 0x000000013a3a9824 */ /* 0x000fe200078e0a02 */
[C---:B------:R-:W-:Y:S01]  /*2ef0*/  ISETP.GT.U32.AND P1, PT, R2.reuse, R50, PT ;  /* 0x000000320200720c */ /* 0x040fe20003f24070 */
[----:B------:R-:W-:Y:S01]  /*2f00*/  IMAD R54, R2, R11, R54 ;  /* 0x0000000b02367224 */ /* 0x000fe200078e0236 */
[----:B------:R-:W-:Y:S01]  /*2f10*/  LOP3.LUT R11, R5, 0xe4, RZ, 0xfc, !PT ;  /* 0x000000e4050b7812 */ /* 0x000fe200078efcff */
[----:B------:R-:W-:-:S03]  /*2f20*/  IMAD.HI.U32 R8, R3, R52, RZ ;  /* 0x0000003403087227 */ /* 0x000fc600078e00ff */
[----:B------:R-:W-:Y:S01]  /*2f30*/  IABS R172, R11 ;  /* 0x0000000b00ac7213 */ /* 0x000fe20000000000 */
[--C-:B------:R-:W-:Y:S01]  /*2f40*/  @!P6 IMAD.IADD R56, R56, 0x1, -R2.reuse ;  /* 0x000000013838e824 */ /* 0x100fe200078e0a02 */
[----:B------:R-:W-:Y:S01]  /*2f50*/  ISETP.GT.U32.AND P6, PT, R2, R54, PT ;  /* 0x000000360200720c */ /* 0x000fe20003fc4070 */
[----:B------:R-:W-:Y:S01]  /*2f60*/  @!P4 IMAD.IADD R62, R62, 0x1, -R2 ;  /* 0x000000013e3ec824 */ /* 0x000fe200078e0a02 */
[----:B------:R-:W-:Y:S01]  /*2f70*/  ISETP.GE.AND P4, PT, R13, RZ, PT ;  /* 0x000000ff0d00720c */ /* 0x000fe20003f86270 */
[----:B------:R-:W-:Y:S02]  /*2f80*/  IMAD.MOV R13, RZ, RZ, -R8 ;  /* 0x000000ffff0d7224 */ /* 0x000fe400078e0a08 */
[----:B------:R-:W-:Y:S01]  /*2f90*/  @!P1 IMAD.IADD R50, R50, 0x1, -R2 ;  /* 0x0000000132329824 */ /* 0x000fe200078e0a02 */
[C---:B------:R-:W-:Y:S01]  /*2fa0*/  ISETP.GT.U32.AND P1, PT, R2.reuse, R58, PT ;  /* 0x0000003a0200720c */ /* 0x040fe20003f24070 */
[C---:B------:R-:W-:Y:S01]  /*2fb0*/  IMAD R52, R2.reuse, R13, R52 ;  /* 0x0000000d02347224 */ /* 0x040fe200078e0234 */
[----:B------:R-:W-:Y:S01]  /*2fc0*/  LOP3.LUT R13, R5, 0xe8, RZ, 0xfc, !PT ;  /* 0x000000e8050d7812 */ /* 0x000fe200078efcff */
[----:B------:R-:W-:Y:S01]  /*2fd0*/  @!P5 IMAD.MOV R60, RZ, RZ, -R60 ;  /* 0x000000ffff3cd224 */ /* 0x000fe200078e0a3c */
[----:B------:R-:W-:Y:S01]  /*2fe0*/  ISETP.GT.U32.AND P5, PT, R2, R50, PT ;  /* 0x000000320200720c */ /* 0x000fe20003fa4070 */
[----:B------:R-:W-:Y:S01]  /*2ff0*/  IMAD.HI.U32 R7, R3, R170, RZ ;  /* 0x000000aa03077227 */ /* 0x000fe200078e00ff */
[----:B------:R-:W-:-:S03]  /*3000*/  IABS R168, R13 ;  /* 0x0000000d00a87213 */ /* 0x000fc60000000000 */
[----:B------:R-:W-:Y:S01]  /*3010*/  @!P0 IMAD.MOV R62, RZ, RZ, -R62 ;  /* 0x000000ffff3e8224 */ /* 0x000fe200078e0a3e */
[----:B------:R-:W-:Y:S01]  /*3020*/  ISETP.GT.U32.AND P0, PT, R2, R56, PT ;  /* 0x000000380200720c */ /* 0x000fe20003f04070 */
[----:B------:R-:W-:Y:S02]  /*3030*/  @!P6 IMAD.IADD R54, R54, 0x1, -R2 ;  /* 0x000000013636e824 */ /* 0x000fe400078e0a02 */
[----:B------:R-:W-:Y:S01]  /*3040*/  @!P2 IMAD.MOV R48, RZ, RZ, -R48 ;  /* 0x000000ffff30a224 */ /* 0x000fe200078e0a30 */
[C---:B------:R-:W-:Y:S01]  /*3050*/  ISETP.GT.U32.AND P2, PT, R2.reuse, R52, PT ;  /* 0x000000340200720c */ /* 0x040fe20003f44070 */
[----:B------:R-:W-:Y:S01]  /*3060*/  IMAD.HI.U32 R9, R3, R166, RZ ;  /* 0x000000a603097227 */ /* 0x000fe200078e00ff */
[----:B------:R-:W-:-:S03]  /*3070*/  ISETP.GT.U32.AND P6, PT, R2, R54, PT ;  /* 0x000000360200720c */ /* 0x000fc60003fc4070 */
[----:B------:R-:W-:Y:S02]  /*3080*/  IMAD.MOV R7, RZ, RZ, -R7 ;  /* 0x000000ffff077224 */ /* 0x000fe400078e0a07 */
[----:B------:R-:W-:Y:S02]  /*3090*/  IMAD.MOV R9, RZ, RZ, -R9 ;  /* 0x000000ffff097224 */ /* 0x000fe400078e0a09 */
[C---:B------:R-:W-:Y:S02]  /*30a0*/  IMAD R170, R2.reuse, R7, R170 ;  /* 0x0000000702aa7224 */ /* 0x040fe400078e02aa */
[----:B------:R-:W-:Y:S02]  /*30b0*/  IMAD R166, R2, R9, R166 ;  /* 0x0000000902a67224 */ /* 0x000fe400078e02a6 */
[--C-:B------:R-:W-:Y:S01]  /*30c0*/  @!P5 IMAD.IADD R50, R50, 0x1, -R2.reuse ;  /* 0x000000013232d824 */ /* 0x100fe200078e0a02 */
[----:B------:R-:W-:Y:S01]  /*30d0*/  ISETP.GT.U32.AND P5, PT, R2, R170, PT ;  /* 0x000000aa0200720c */ /* 0x000fe20003fa4070 */
[--C-:B------:R-:W-:Y:S01]  /*30e0*/  @!P1 IMAD.IADD R58, R58, 0x1, -R2.reuse ;  /* 0x000000013a3a9824 */ /* 0x100fe200078e0a02 */
[----:B------:R-:W-:Y:S01]  /*30f0*/  ISETP.GT.U32.AND P1, PT, R2, R166, PT ;  /* 0x000000a60200720c */ /* 0x000fe20003f24070 */
[--C-:B------:R-:W-:Y:S01]  /*3100*/  @!P0 IMAD.IADD R56, R56, 0x1, -R2.reuse ;  /* 0x0000000138388824 */ /* 0x100fe200078e0a02 */
[----:B------:R-:W-:Y:S01]  /*3110*/  ISETP.GE.AND P0, PT, R14, RZ, PT ;  /* 0x000000ff0e00720c */ /* 0x000fe20003f06270 */
[----:B------:R-:W-:Y:S01]  /*3120*/  @!P2 IMAD.IADD R52, R52, 0x1, -R2 ;  /* 0x000000013434a824 */ /* 0x000fe200078e0a02 */
[----:B------:R-:W-:Y:S01]  /*3130*/  ISETP.GE.AND P2, PT, R17, RZ, PT ;  /* 0x000000ff1100720c */ /* 0x000fe20003f46270 */
[----:B------:R-:W-:Y:S01]  /*3140*/  IMAD.HI.U32 R7, R3, R172, RZ ;  /* 0x000000ac03077227 */ /* 0x000fe200078e00ff */
[----:B------:R-:W-:-:S02]  /*3150*/  LOP3.LUT R14, R5, 0xf0, RZ, 0xfc, !PT ;  /* 0x000000f0050e7812 */ /* 0x000fc400078efcff */
[----:B------:R-:W-:Y:S01]  /*3160*/  LOP3.LUT R17, R5, 0x184, RZ, 0xfc, !PT ;  /* 0x0000018405117812 */ /* 0x000fe200078efcff */
[----:B------:R-:W-:Y:S01]  /*3170*/  @!P6 IMAD.IADD R54, R54, 0x1, -R2 ;  /* 0x000000013636e824 */ /* 0x000fe200078e0a02 */
[----:B------:R-:W-:Y:S01]  /*3180*/  ISETP.GE.AND P6, PT, R15, RZ, PT ;  /* 0x000000ff0f00720c */ /* 0x000fe20003fc6270 */
[----:B------:R-:W-:Y:S01]  /*3190*/  @!P3 IMAD.MOV R58, RZ, RZ, -R58 ;  /* 0x000000ffff3ab224 */ /* 0x000fe200078e0a3a */
[C---:B------:R-:W-:Y:S01]  /*31a0*/  ISETP.GT.U32.AND P3, PT, R2.reuse, R52, PT ;  /* 0x000000340200720c */ /* 0x040fe20003f64070 */
[----:B------:R-:W-:Y:S01]  /*31b0*/  IMAD.HI.U32 R8, R3, R168, RZ ;  /* 0x000000a803087227 */ /* 0x000fe200078e00ff */
[----:B------:R-:W-:Y:S02]  /*31c0*/  IABS R176, R14 ;  /* 0x0000000e00b07213 */ /* 0x000fe40000000000 */
[C---:B------:R-:W-:Y:S01]  /*31d0*/  LOP3.LUT R15, R5.reuse, 0x10c, RZ, 0xfc, !PT ;  /* 0x0000010c050f7812 */ /* 0x040fe200078efcff */
[----:B------:R-:W-:Y:S01]  /*31e0*/  IMAD.MOV R7, RZ, RZ, -R7 ;  /* 0x000000ffff077224 */ /* 0x000fe200078e0a07 */
[----:B------:R-:W-:Y:S01]  /*31f0*/  IABS R252, R17 ;  /* 0x0000001100fc7213 */ /* 0x000fe20000000000 */
[----:B------:R-:W-:Y:S01]  /*3200*/  IMAD.MOV R9, RZ, RZ, -R8 ;  /* 0x000000ffff097224 */ /* 0x000fe200078e0a08 */
[----:B------:R-:W-:Y:S01]  /*3210*/  LOP3.LUT R8, R5, 0xec, RZ, 0xfc, !PT ;  /* 0x000000ec05087812 */ /* 0x000fe200078efcff */
[----:B------:R-:W-:Y:S01]  /*3220*/  IMAD R172, R2, R7, R172 ;  /* 0x0000000702ac7224 */ /* 0x000fe200078e02ac */
[----:B------:R-:W-:Y:S01]  /*3230*/  IABS R190, R15 ;  /* 0x0000000f00be7213 */ /* 0x000fe20000000000 */
[--C-:B------:R-:W-:Y:S01]  /*3240*/  @!P5 IMAD.IADD R170, R170, 0x1, -R2.reuse ;  /* 0x00000001aaaad824 */ /* 0x100fe200078e0a02 */
[----:B------:R-:W-:Y:S01]  /*3250*/  IABS R174, R8 ;  /* 0x0000000800ae7213 */ /* 0x000fe20000000000 */
[----:B------:R-:W-:Y:S01]  /*3260*/  @!P1 IMAD.IADD R166, R166, 0x1, -R2 ;  /* 0x00000001a6a69824 */ /* 0x000fe200078e0a02 */
[----:B------:R-:W-:Y:S01]  /*3270*/  ISETP.GE.AND P1, PT, R19, RZ, PT ;  /* 0x000000ff1300720c */ /* 0x000fe20003f26270 */
[C---:B------:R-:W-:Y:S01]  /*3280*/  IMAD R168, R2.reuse, R9, R168 ;  /* 0x0000000902a87224 */ /* 0x040fe200078e02a8 */
[----:B------:R-:W-:Y:S01]  /*3290*/  LOP3.LUT R19, R5, 0x188, RZ, 0xfc, !PT ;  /* 0x0000018805137812 */ /* 0x000fe200078efcff */
        /* <DEDUP_REMOVED lines=8> */
[----:B------:R-:W-:Y:S01]  /*3320*/  IMAD.HI.U32 R7, R3, R174, RZ ;  /* 0x000000ae03077227 */ /* 0x000fe200078e00ff */
[----:B------:R-:W-:-:S02]  /*3330*/  ISETP.GT.U32.AND P3, PT, R2, R168, PT ;  /* 0x000000a80200720c */ /* 0x000fc40003f64070 */
[----:B------:R-:W-:Y:S01]  /*3340*/  IABS R65, R19 ;  /* 0x0000001300417213 */ /* 0x000fe20000000000 */
[----:B------:R-:W-:Y:S01]  /*3350*/  IMAD.MOV R7, RZ, RZ, -R7 ;  /* 0x000000ffff077224 */ /* 0x000fe200078e0a07 */
[----:B------:R-:W-:Y:S01]  /*3360*/  LOP3.LUT R21, R5, 0x18c, RZ, 0xfc, !PT ;  /* 0x0000018c05157812 */ /* 0x000fe200078efcff */
[--C-:B------:R-:W-:Y:S01]  /*3370*/  @!P4 IMAD.IADD R170, R170, 0x1, -R2.reuse ;  /* 0x00000001aaaac824 */ /* 0x100fe200078e0a02 */
[----:B------:R-:W-:Y:S01]  /*3380*/  ISETP.GE.AND P4, PT, R13, RZ, PT ;  /* 0x000000ff0d00720c */ /* 0x000fe20003f86270 */
[----:B------:R-:W-:Y:S01]  /*3390*/  @!P0 IMAD.IADD R172, R172, 0x1, -R2 ;  /* 0x00000001acac8824 */ /* 0x000fe200078e0a02 */
[----:B------:R-:W-:Y:S01]  /*33a0*/  ISETP.GE.AND P0, PT, R8, RZ, PT ;  /* 0x000000ff0800720c */ /* 0x000fe20003f06270 */
[----:B------:R-:W-:Y:S01]  /*33b0*/  IMAD R174, R2, R7, R174 ;  /* 0x0000000702ae7224 */ /* 0x000fe200078e02ae */
[----:B------:R-:W-:Y:S01]  /*33c0*/  LOP3.LUT R7, R5, 0xf4, RZ, 0xfc, !PT ;  /* 0x000000f405077812 */ /* 0x000fe200078efcff */
[--C-:B------:R-:W-:Y:S01]  /*33d0*/  @!P5 IMAD.IADD R166, R166, 0x1, -R2.reuse ;  /* 0x00000001a6a6d824 */ /* 0x100fe200078e0a02 */
[----:B------:R-:W-:Y:S01]  /*33e0*/  ISETP.GE.AND P5, PT, R11, RZ, PT ;  /* 0x000000ff0b00720c */ /* 0x000fe20003fa6270 */
[----:B------:R-:W-:Y:S01]  /*33f0*/  @!P3 IMAD.IADD R168, R168, 0x1, -R2 ;  /* 0x00000001a8a8b824 */ /* 0x000fe200078e0a02 */
[----:B------:R-:W-:Y:S01]  /*3400*/  IABS R178, R7 ;  /* 0x0000000700b27213 */ /* 0x000fe20000000000 */
[----:B------:R-:W-:Y:S01]  /*3410*/  @!P2 IMAD.MOV R52, RZ, RZ, -R52 ;  /* 0x000000ffff34a224 */ /* 0x000fe200078e0a34 */
[C---:B------:R-:W-:Y:S01]  /*3420*/  ISETP.GT.U32.AND P2, PT, R2.reuse, R172, PT ;  /* 0x000000ac0200720c */ /* 0x040fe20003f44070 */
[----:B------:R-:W-:Y:S01]  /*3430*/  @!P6 IMAD.MOV R170, RZ, RZ, -R170 ;  /* 0x000000ffffaae224 */ /* 0x000fe200078e0aaa */
[C---:B------:R-:W-:Y:S01]  /*3440*/  ISETP.GT.U32.AND P6, PT, R2.reuse, R174, PT ;  /* 0x000000ae0200720c */ /* 0x040fe20003fc4070 */
[----:B------:R-:W-:Y:S01]  /*3450*/  @!P1 IMAD.MOV R166, RZ, RZ, -R166 ;  /* 0x000000ffffa69224 */ /* 0x000fe200078e0aa6 */
[----:B------:R-:W-:Y:S01]  /*3460*/  ISETP.GT.U32.AND P1, PT, R2, R168, PT ;  /* 0x000000a80200720c */ /* 0x000fe20003f24070 */
[----:B------:R-:W-:Y:S01]  /*3470*/  IMAD.HI.U32 R8, R3, R176, RZ ;  /* 0x000000b003087227 */ /* 0x000fe200078e00ff */
[----:B------:R-:W-:-:S02]  /*3480*/  ISETP.GE.AND P3, PT, R14, RZ, PT ;  /* 0x000000ff0e00720c */ /* 0x000fc40003f66270 */
[C---:B------:R-:W-:Y:S01]  /*3490*/  LOP3.LUT R14, R5.reuse, 0x108, RZ, 0xfc, !PT ;  /* 0x00000108050e7812 */ /* 0x040fe200078efcff */
[----:B------:R-:W-:Y:S01]  /*34a0*/  IMAD.MOV R9, RZ, RZ, -R8 ;  /* 0x000000ffff097224 */ /* 0x000fe200078e0a08 */
[----:B------:R-:W-:Y:S01]  /*34b0*/  LOP3.LUT R8, R5, 0xf8, RZ, 0xfc, !PT ;  /* 0x000000f805087812 */ /* 0x000fe200078efcff */
[----:B------:R-:W-:Y:S01]  /*34c0*/  VIADD R13, R4, 0xfc ;  /* 0x000000fc040d7836 */ /* 0x000fe20000000000 */
[----:B------:R-:W-:Y:S01]  /*34d0*/  IABS R188, R14 ;  /* 0x0000000e00bc7213 */ /* 0x000fe20000000000 */
[----:B------:R-:W-:Y:S01]  /*34e0*/  IMAD R176, R2, R9, R176 ;  /* 0x0000000902b07224 */ /* 0x000fe200078e02b0 */
[----:B------:R-:W-:Y:S01]  /*34f0*/  IABS R180, R8 ;  /* 0x0000000800b47213 */ /* 0x000fe20000000000 */
[--C-:B------:R-:W-:Y:S01]  /*3500*/  @!P2 IMAD.IADD R172, R172, 0x1, -R2.reuse ;  /* 0x00000001acaca824 */ /* 0x100fe200078e0a02 */
[----:B------:R-:W-:Y:S01]  /*3510*/  IABS R182, R13 ;  /* 0x0000000d00b67213 */ /* 0x000fe20000000000 */
[--C-:B------:R-:W-:Y:S01]  /*3520*/  @!P6 IMAD.IADD R174, R174, 0x1, -R2.reuse ;  /* 0x00000001aeaee824 */ /* 0x100fe200078e0a02 */
[----:B------:R-:W-:Y:S01]  /*3530*/  ISETP.GE.AND P2, PT, R7, RZ, PT ;  /* 0x000000ff0700720c */ /* 0x000fe20003f46270 */
[----:B------:R-:W-:Y:S01]  /*3540*/  @!P1 IMAD.IADD R168, R168, 0x1, -R2 ;  /* 0x00000001a8a89824 */ /* 0x000fe200078e0a02 */
[C---:B------:R-:W-:Y:S01]  /*3550*/  ISETP.GT.U32.AND P1, PT, R2.reuse, R176, PT ;  /* 0x000000b00200720c */ /* 0x040fe20003f24070 */
[----:B------:R-:W-:Y:S01]  /*3560*/  @!P5 IMAD.MOV R172, RZ, RZ, -R172 ;  /* 0x000000ffffacd224 */ /* 0x000fe200078e0aac */
[----:B------:R-:W-:Y:S01]  /*3570*/  ISETP.GT.U32.AND P5, PT, R2, R174, PT ;  /* 0x000000ae0200720c */ /* 0x000fe20003fa4070 */
[----:B------:R-:W-:Y:S01]  /*3580*/  IMAD.HI.U32 R7, R3, R178, RZ ;  /* 0x000000b203077227 */ /* 0x000fe200078e00ff */
[----:B------:R-:W-:-:S03]  /*3590*/  ISETP.GE.AND P6, PT, R8, RZ, PT ;  /* 0x000000ff0800720c */ /* 0x000fc60003fc6270 */
[----:B------:R-:W-:-:S04]  /*35a0*/  IMAD.HI.U32 R9, R3, R182, RZ ;  /* 0x000000b603097227 */ /* 0x000fc800078e00ff */
[----:B------:R-:W-:Y:S02]  /*35b0*/  IMAD.MOV R7, RZ, RZ, -R7 ;  /* 0x000000ffff077224 */ /* 0x000fe400078e0a07 */
[----:B------:R-:W-:Y:S02]  /*35c0*/  IMAD.MOV R9, RZ, RZ, -R9 ;  /* 0x000000ffff097224 */ /* 0x000fe400078e0a09 */
[----:B------:R-:W-:Y:S02]  /*35d0*/  @!P1 IMAD.IADD R176, R176, 0x1, -R2 ;  /* 0x00000001b0b09824 */ /* 0x000fe400078e0a02 */
[----:B------:R-:W-:Y:S02]  /*35e0*/  IMAD R178, R2, R7, R178 ;  /* 0x0000000702b27224 */ /* 0x000fe400078e02b2 */
[----:B------:R-:W-:Y:S01]  /*35f0*/  @!P5 IMAD.IADD R174, R174, 0x1, -R2 ;  /* 0x00000001aeaed824 */ /* 0x000fe200078e0a02 */
[C---:B------:R-:W-:Y:S01]  /*3600*/  ISETP.GT.U32.AND P1, PT, R2.reuse, R176, PT ;  /* 0x000000b00200720c */ /* 0x040fe20003f24070 */
[C---:B------:R-:W-:Y:S01]  /*3610*/  IMAD R182, R2.reuse, R9, R182 ;  /* 0x0000000902b67224 */ /* 0x040fe200078e02b6 */
[----:B------:R-:W-:Y:S01]  /*3620*/  ISETP.GT.U32.AND P5, PT, R2, R178, PT ;  /* 0x000000b20200720c */ /* 0x000fe20003fa4070 */
[----:B------:R-:W-:-:S02]  /*3630*/  @!P0 IMAD.MOV R174, RZ, RZ, -R174 ;  /* 0x000000ffffae8224 */ /* 0x000fc400078e0aae */
[----:B------:R-:W-:Y:S01]  /*3640*/  IMAD.HI.U32 R8, R3, R180, RZ ;  /* 0x000000b403087227 */ /* 0x000fe200078e00ff */
[----:B------:R-:W-:-:S03]  /*3650*/  ISETP.GT.U32.AND P0, PT, R2, R182, PT ;  /* 0x000000b60200720c */ /* 0x000fc60003f04070 */
[----:B------:R-:W-:Y:S01]  /*3660*/  IMAD.MOV R11, RZ, RZ, -R8 ;  /* 0x000000ffff0b7224 */ /* 0x000fe200078e0a08 */
[----:B------:R-:W-:Y:S01]  /*3670*/  LOP3.LUT R8, R5, 0x100, RZ, 0xfc, !PT ;  /* 0x0000010005087812 */ /* 0x000fe200078efcff */
[----:B------:R-:W-:Y:S01]  /*3680*/  @!P4 IMAD.MOV R168, RZ, RZ, -R168 ;  /* 0x000000ffffa8c224 */ /* 0x000fe200078e0aa8 */
[----:B------:R-:W-:Y:S01]  /*3690*/  ISETP.GE.AND P4, PT, R13, RZ, PT ;  /* 0x000000ff0d00720c */ /* 0x000fe20003f86270 */
[--C-:B------:R-:W-:Y:S01]  /*36a0*/  @!P1 IMAD.IADD R176, R176, 0x1, -R2.reuse ;  /* 0x00000001b0b09824 */ /* 0x100fe200078e0a02 */
[----:B------:R-:W-:Y:S01]  /*36b0*/  IABS R184, R8 ;  /* 0x0000000800b87213 */ /* 0x000fe20000000000 */
[----:B------:R-:W-:Y:S01]  /*36c0*/  @!P5 IMAD.IADD R178, R178, 0x1, -R2 ;  /* 0x00000001b2b2d824 */ /* 0x000fe200078e0a02 */
[----:B------:R-:W-:Y:S01]  /*36d0*/  LOP3.LUT R13, R5, 0x104, RZ, 0xfc, !PT ;  /* 0x00000104050d7812 */ /* 0x000fe200078efcff */
[----:B------:R-:W-:Y:S01]  /*36e0*/  @!P3 IMAD.MOV R176, RZ, RZ, -R176 ;  /* 0x000000ffffb0b224 */ /* 0x000fe200078e0ab0 */
[----:B------:R-:W-:Y:S01]  /*36f0*/  ISETP.GE.AND P3, PT, R8, RZ, PT ;  /* 0x000000ff0800720c */ /* 0x000fe20003f66270 */
[----:B------:R-:W-:Y:S01]  /*3700*/  @!P0 IMAD.IADD R182, R182, 0x1, -R2 ;  /* 0x00000001b6b68824 */ /* 0x000fe200078e0a02 */
[----:B------:R-:W-:Y:S01]  /*3710*/  IABS R186, R13 ;  /* 0x0000000d00ba7213 */ /* 0x000fe20000000000 */
[----:B------:R-:W-:Y:S01]  /*3720*/  IMAD.HI.U32 R7, R3, R184, RZ ;  /* 0x000000b803077227 */ /* 0x000fe200078e00ff */
[----:B------:R-:W-:-:S02]  /*3730*/  ISETP.GT.U32.AND P5, PT, R2, R178, PT ;  /* 0x000000b20200720c */ /* 0x000fc40003fa4070 */
[----:B------:R-:W-:Y:S01]  /*3740*/  ISETP.GT.U32.AND P0, PT, R2, R182, PT ;  /* 0x000000b60200720c */ /* 0x000fe20003f04070 */
[----:B------:R-:W-:Y:S02]  /*3750*/  IMAD.MOV R7, RZ, RZ, -R7 ;  /* 0x000000ffff077224 */ /* 0x000fe400078e0a07 */
[----:B------:R-:W-:-:S04]  /*3760*/  IMAD.HI.U32 R8, R3, R188, RZ ;  /* 0x000000bc03087227 */ /* 0x000fc800078e00ff */
[C---:B------:R-:W-:Y:S02]  /*3770*/  IMAD R180, R2.reuse, R11, R180 ;  /* 0x0000000b02b47224 */ /* 0x040fe400078e02b4 */
[C---:B------:R-:W-:Y:S02]  /*3780*/  IMAD R184, R2.reuse, R7, R184 ;  /* 0x0000000702b87224 */ /* 0x040fe400078e02b8 */
[----:B------:R-:W-:Y:S01]  /*3790*/  IMAD.HI.U32 R7, R3, R186, RZ ;  /* 0x000000ba03077227 */ /* 0x000fe200078e00ff */
[----:B------:R-:W-:-:S03]  /*37a0*/  ISETP.GT.U32.AND P1, PT, R2, R180, PT ;  /* 0x000000b40200720c */ /* 0x000fc60003f24070 */
[----:B------:R-:W-:-:S04]  /*37b0*/  IMAD.HI.U32 R9, R3, R190, RZ ;  /* 0x000000be03097227 */ /* 0x000fc800078e00ff */
[----:B------:R-:W-:Y:S01]  /*37c0*/  IMAD.MOV R11, RZ, RZ, -R8 ;  /* 0x000000ffff0b7224 */ /* 0x000fe200078e0a08 */
[C---:B------:R-:W-:Y:S01]  /*37d0*/  LOP3.LUT R8, R5.reuse, 0x110, RZ, 0xfc, !PT ;  /* 0x0000011005087812 */ /* 0x040fe200078efcff */
[----:B------:R-:W-:Y:S02]  /*37e0*/  IMAD.MOV R7, RZ, RZ, -R7 ;  /* 0x000000ffff077224 */ /* 0x000fe400078e0a07 */
[----:B------:R-:W-:Y:S01]  /*37f0*/  IMAD.MOV R9, RZ, RZ, -R9 ;  /* 0x000000ffff097224 */ /* 0x000fe200078e0a09 */
[----:B------:R-:W-:Y:S01]  /*3800*/  IABS R192, R8 ;  /* 0x0000000800c07213 */ /* 0x000fe20000000000 */
[----:B------:R-:W-:Y:S01]  /*3810*/  IMAD R188, R2, R11, R188 ;  /* 0x0000000b02bc7224 */ /* 0x000fe200078e02bc */
[C---:B------:R-:W-:Y:S01]  /*3820*/  LOP3.LUT R11, R5.reuse, 0x118, RZ, 0xfc, !PT ;  /* 0x00000118050b7812 */ /* 0x040fe200078efcff */
[----:B------:R-:W-:Y:S01]  /*3830*/  @!P5 IMAD.IADD R178, R178, 0x1, -R2 ;  /* 0x00000001b2b2d824 */ /* 0x000fe200078e0a02 */
[C---:B------:R-:W-:Y:S01]  /*3840*/  ISETP.GT.U32.AND P5, PT, R2.reuse, R184, PT ;  /* 0x000000b80200720c */ /* 0x040fe20003fa4070 */
[C---:B------:R-:W-:Y:S01]  /*3850*/  IMAD R186, R2.reuse, R7, R186 ;  /* 0x0000000702ba7224 */ /* 0x040fe200078e02ba */
[----:B------:R-:W-:Y:S01]  /*3860*/  IABS R198, R11 ;  /* 0x0000000b00c67213 */ /* 0x000fe20000000000 */
[----:B------:R-:W-:Y:S01]  /*3870*/  IMAD R190, R2, R9, R190 ;  /* 0x0000000902be7224 */ /* 0x000fe200078e02be */
[----:B------:R-:W-:Y:S01]  /*3880*/  LOP3.LUT R9, R5, 0x114, RZ, 0xfc, !PT ;  /* 0x0000011405097812 */ /* 0x000fe200078efcff */
[----:B------:R-:W-:Y:S01]  /*3890*/  @!P0 IMAD.IADD R182, R182, 0x1, -R2 ;  /* 0x00000001b6b68824 */ /* 0x000fe200078e0a02 */
[C---:B------:R-:W-:Y:S01]  /*38a0*/  ISETP.GT.U32.AND P0, PT, R2.reuse, R188, PT ;  /* 0x000000bc0200720c */ /* 0x040fe20003f04070 */
[----:B------:R-:W-:Y:S01]  /*38b0*/  @!P2 IMAD.MOV R178, RZ, RZ, -R178 ;  /* 0x000000ffffb2a224 */ /* 0x000fe200078e0ab2 */
[C---:B------:R-:W-:Y:S01]  /*38c0*/  ISETP.GT.U32.AND P2, PT, R2.reuse, R186, PT ;  /* 0x000000ba0200720c */ /* 0x040fe20003f44070 */
[----:B------:R-:W-:Y:S01]  /*38d0*/  @!P4 IMAD.MOV R182, RZ, RZ, -R182 ;  /* 0x000000ffffb6c224 */ /* 0x000fe200078e0ab6 */
[----:B------:R-:W-:Y:S01]  /*38e0*/  ISETP.GT.U32.AND P4, PT, R2, R190, PT ;  /* 0x000000be0200720c */ /* 0x000fe20003f84070 */
[----:B------:R-:W-:Y:S01]  /*38f0*/  IMAD.HI.U32 R7, R3, R192, RZ ;  /* 0x000000c003077227 */ /* 0x000fe200078e00ff */
[----:B------:R-:W-:-:S03]  /*3900*/  IABS R194, R9 ;  /* 0x0000000900c27213 */ /* 0x000fc60000000000 */
[--C-:B------:R-:W-:Y:S02]  /*3910*/  @!P5 IMAD.IADD R184, R184, 0x1, -R2.reuse ;  /* 0x00000001b8b8d824 */ /* 0x100fe400078e0a02 */
[----:B------:R-:W-:Y:S02]  /*3920*/  IMAD.MOV R7, RZ, RZ, -R7 ;  /* 0x000000ffff077224 */ /* 0x000fe400078e0a07 */
[--C-:B------:R-:W-:Y:S01]  /*3930*/  @!P0 IMAD.IADD R188, R188, 0x1, -R2.reuse ;  /* 0x00000001bcbc8824 */ /* 0x100fe200078e0a02 */
[----:B------:R-:W-:Y:S01]  /*3940*/  ISETP.GT.U32.AND P5, PT, R2, R184, PT ;  /* 0x000000b80200720c */ /* 0x000fe20003fa4070 */
[--C-:B------:R-:W-:Y:S02]  /*3950*/  @!P1 IMAD.IADD R180, R180, 0x1, -R2.reuse ;  /* 0x00000001b4b49824 */ /* 0x100fe400078e0a02 */
[--C-:B------:R-:W-:Y:S01]  /*3960*/  @!P2 IMAD.IADD R186, R186, 0x1, -R2.reuse ;  /* 0x00000001babaa824 */ /* 0x100fe200078e0a02 */
[----:B------:R-:W-:Y:S01]  /*3970*/  ISETP.GE.AND P2, PT, R8, RZ, PT ;  /* 0x000000ff0800720c */ /* 0x000fe20003f46270 */
[----:B------:R-:W-:Y:S01]  /*3980*/  @!P4 IMAD.IADD R190, R190, 0x1, -R2 ;  /* 0x00000001bebec824 */ /* 0x000fe200078e0a02 */
[C---:B------:R-:W-:Y:S01]  /*3990*/  ISETP.GT.U32.AND P4, PT, R2.reuse, R188, PT ;  /* 0x000000bc0200720c */ /* 0x040fe20003f84070 */
[C---:B------:R-:W-:Y:S01]  /*39a0*/  IMAD R192, R2.reuse, R7, R192 ;  /* 0x0000000702c07224 */ /* 0x040fe200078e02c0 */
[C---:B------:R-:W-:Y:S01]  /*39b0*/  ISETP.GT.U32.AND P1, PT, R2.reuse, R180, PT ;  /* 0x000000b40200720c */ /* 0x040fe20003f24070 */
[----:B------:R-:W-:Y:S01]  /*39c0*/  IMAD.HI.U32 R7, R3, R194, RZ ;  /* 0x000000c203077227 */ /* 0x000fe200078e00ff */
[----:B------:R-:W-:-:S03]  /*39d0*/  ISETP.GT.U32.AND P0, PT, R2, R186, PT ;  /* 0x000000ba0200720c */ /* 0x000fc60003f04070 */
[----:B------:R-:W-:Y:S02]  /*39e0*/  IMAD.MOV R7, RZ, RZ, -R7 ;  /* 0x000000ffff077224 */ /* 0x000fe400078e0a07 */
[----:B------:R-:W-:Y:S01]  /*39f0*/  @!P5 IMAD.IADD R184, R184, 0x1, -R2 ;  /* 0x00000001b8b8d824 */ /* 0x000fe200078e0a02 */
[----:B------:R-:W-:Y:S01]  /*3a00*/  ISETP.GE.AND P5, PT, R15, RZ, PT ;  /* 0x000000ff0f00720c */ /* 0x000fe20003fa6270 */
[----:B------:R-:W-:Y:S01]  /*3a10*/  IMAD R194, R2, R7, R194 ;  /* 0x0000000702c27224 */ /* 0x000fe200078e02c2 */
[----:B------:R-:W-:Y:S01]  /*3a20*/  LOP3.LUT R15, R5, 0x134, RZ, 0xfc, !PT ;  /* 0x00000134050f7812 */ /* 0x000fe200078efcff */
[--C-:B------:R-:W-:Y:S02]  /*3a30*/  @!P4 IMAD.IADD R188, R188, 0x1, -R2.reuse ;  /* 0x00000001bcbcc824 */ /* 0x100fe400078e0a02 */
[----:B------:R-:W-:Y:S01]  /*3a40*/  @!P1 IMAD.IADD R180, R180, 0x1, -R2 ;  /* 0x00000001b4b49824 */ /* 0x000fe200078e0a02 */
[----:B------:R-:W-:Y:S01]  /*3a50*/  ISETP.GT.U32.AND P4, PT, R2, R194, PT ;  /* 0x000000c20200720c */ /* 0x000fe20003f84070 */
[----:B------:R-:W-:Y:S01]  /*3a60*/  @!P3 IMAD.MOV R184, RZ, RZ, -R184 ;  /* 0x000000ffffb8b224 */ /* 0x000fe200078e0ab8 */
[----:B------:R-:W-:Y:S01]  /*3a70*/  ISETP.GE.AND P1, PT, R13, RZ, PT ;  /* 0x000000ff0d00720c */ /* 0x000fe20003f26270 */
[----:B------:R-:W-:Y:S01]  /*3a80*/  @!P0 IMAD.IADD R186, R186, 0x1, -R2 ;  /* 0x00000001baba8824 */ /* 0x000fe200078e0a02 */
[----:B------:R-:W-:Y:S01]  /*3a90*/  ISETP.GT.U32.AND P3, PT, R2, R190, PT ;  /* 0x000000be0200720c */ /* 0x000fe20003f64070 */
[----:B------:R-:W-:Y:S01]  /*3aa0*/  VIADD R13, R4, 0x11c ;  /* 0x0000011c040d7836 */ /* 0x000fe20000000000 */
[----:B------:R-:W-:Y:S01]  /*3ab0*/  ISETP.GT.U32.AND P0, PT, R2, R192, PT ;  /* 0x000000c00200720c */ /* 0x000fe20003f04070 */
[----:B------:R-:W-:Y:S01]  /*3ac0*/  @!P6 IMAD.MOV R180, RZ, RZ, -R180 ;  /* 0x000000ffffb4e224 */ /* 0x000fe200078e0ab4 */
[----:B------:R-:W-:Y:S01]  /*3ad0*/  ISETP.GE.AND P6, PT, R14, RZ, PT ;  /* 0x000000ff0e00720c */ /* 0x000fe20003fc6270 */
[----:B------:R-:W-:Y:S01]  /*3ae0*/  IMAD.HI.U32 R7, R3, R198, RZ ;  /* 0x000000c603077227 */ /* 0x000fe200078e00ff */
[----:B------:R-:W-:-:S02]  /*3af0*/  LOP3.LUT R14, R5, 0x120, RZ, 0xfc, !PT ;  /* 0x00000120050e7812 */ /* 0x000fc400078efcff */
[----:B------:R-:W-:Y:S01]  /*3b00*/  IABS R200, R13 ;  /* 0x0000000d00c87213 */ /* 0x000fe20000000000 */
[----:B------:R-:W-:Y:S01]  /*3b10*/  @!P4 IMAD.IADD R194, R194, 0x1, -R2 ;  /* 0x00000001c2c2c824 */ /* 0x000fe200078e0a02 */
[----:B------:R-:W-:Y:S01]  /*3b20*/  IABS R196, R14 ;  /* 0x0000000e00c47213 */ /* 0x000fe20000000000 */
[----:B------:R-:W-:Y:S01]  /*3b30*/  IMAD.MOV R7, RZ, RZ, -R7 ;  /* 0x000000ffff077224 */ /* 0x000fe200078e0a07 */
[----:B------:R-:W-:Y:S01]  /*3b40*/  IABS R212, R15 ;  /* 0x0000000f00d47213 */ /* 0x000fe20000000000 */
[----:B------:R-:W-:Y:S01]  /*3b50*/  IMAD.HI.U32 R8, R3, R200, RZ ;  /* 0x000000c803087227 */ /* 0x000fe200078e00ff */
[----:B------:R-:W-:-:S03]  /*3b60*/  ISETP.GT.U32.AND P4, PT, R2, R194, PT ;  /* 0x000000c20200720c */ /* 0x000fc60003f84070 */
[--C-:B------:R-:W-:Y:S01]  /*3b70*/  @!P3 IMAD.IADD R190, R190, 0x1, -R2.reuse ;  /* 0x00000001bebeb824 */ /* 0x100fe200078e0a02 */
[----:B------:R-:W-:Y:S01]  /*3b80*/  ISETP.GE.AND P3, PT, R9, RZ, PT ;  /* 0x000000ff0900720c */ /* 0x000fe20003f66270 */
[----:B------:R-:W-:Y:S01]  /*3b90*/  @!P0 IMAD.IADD R192, R192, 0x1, -R2 ;  /* 0x00000001c0c08824 */ /* 0x000fe200078e0a02 */
[----:B------:R-:W-:Y:S01]  /*3ba0*/  ISETP.GE.AND P0, PT, R11, RZ, PT ;  /* 0x000000ff0b00720c */ /* 0x000fe20003f06270 */
[----:B------:R-:W-:-:S04]  /*3bb0*/  IMAD.HI.U32 R9, R3, R196, RZ ;  /* 0x000000c403097227 */ /* 0x000fc800078e00ff */
[----:B------:R-:W-:Y:S01]  /*3bc0*/  IMAD.MOV R11, RZ, RZ, -R8 ;  /* 0x000000ffff0b7224 */ /* 0x000fe200078e0a08 */
[C---:B------:R-:W-:Y:S01]  /*3bd0*/  LOP3.LUT R8, R5.reuse, 0x124, RZ, 0xfc, !PT ;  /* 0x0000012405087812 */ /* 0x040fe200078efcff */
[----:B------:R-:W-:Y:S02]  /*3be0*/  IMAD.MOV R9, RZ, RZ, -R9 ;  /* 0x000000ffff097224 */ /* 0x000fe400078e0a09 */
[C---:B------:R-:W-:Y:S01]  /*3bf0*/  IMAD R200, R2.reuse, R11, R200 ;  /* 0x0000000b02c87224 */ /* 0x040fe200078e02c8 */
[----:B------:R-:W-:Y:S01]  /*3c00*/  IABS R204, R8 ;  /* 0x0000000800cc7213 */ /* 0x000fe20000000000 */
[C---:B------:R-:W-:Y:S01]  /*3c10*/  IMAD R196, R2.reuse, R9, R196 ;  /* 0x0000000902c47224 */ /* 0x040fe200078e02c4 */
[----:B------:R-:W-:Y:S01]  /*3c20*/  LOP3.LUT R11, R5, 0x128, RZ, 0xfc, !PT ;  /* 0x00000128050b7812 */ /* 0x000fe200078efcff */
[----:B------:R-:W-:Y:S01]  /*3c30*/  @!P5 IMAD.MOV R190, RZ, RZ, -R190 ;  /* 0x000000ffffbed224 */ /* 0x000fe200078e0abe */
        /* <DEDUP_REMOVED lines=8> */
[----:B------:R-:W-:Y:S01]  /*3cc0*/  @!P1 IMAD.MOV R186, RZ, RZ, -R186 ;  /* 0x000000ffffba9224 */ /* 0x000fe200078e0aba */
[----:B------:R-:W-:Y:S01]  /*3cd0*/  ISETP.GT.U32.AND P1, PT, R2, R192, PT ;  /* 0x000000c00200720c */ /* 0x000fe20003f24070 */
[--C-:B------:R-:W-:Y:S02]  /*3ce0*/  @!P5 IMAD.IADD R200, R200, 0x1, -R2.reuse ;  /* 0x00000001c8c8d824 */ /* 0x100fe400078e0a02 */
[----:B------:R-:W-:Y:S02]  /*3cf0*/  @!P4 IMAD.IADD R196, R196, 0x1, -R2 ;  /* 0x00000001c4c4c824 */ /* 0x000fe400078e0a02 */
[----:B------:R-:W-:Y:S01]  /*3d00*/  IMAD.MOV R9, RZ, RZ, -R7 ;  /* 0x000000ffff097224 */ /* 0x000fe200078e0a07 */
[----:B------:R-:W-:Y:S01]  /*3d10*/  ISETP.GT.U32.AND P4, PT, R2, R200, PT ;  /* 0x000000c80200720c */ /* 0x000fe20003f84070 */
[----:B------:R-:W-:-:S04]  /*3d20*/  IMAD.HI.U32 R7, R3, R206, RZ ;  /* 0x000000ce03077227 */ /* 0x000fc800078e00ff */
[--C-:B------:R-:W-:Y:S01]  /*3d30*/  @!P6 IMAD.IADD R198, R198, 0x1, -R2.reuse ;  /* 0x00000001c6c6e824 */ /* 0x100fe200078e0a02 */
[----:B------:R-:W-:Y:S01]  /*3d40*/  ISETP.GE.AND P6, PT, R14, RZ, PT ;  /* 0x000000ff0e00720c */ /* 0x000fe20003fc6270 */
[----:B------:R-:W-:Y:S01]  /*3d50*/  IMAD.MOV R7, RZ, RZ, -R7 ;  /* 0x000000ffff077224 */ /* 0x000fe200078e0a07 */
[----:B------:R-:W-:Y:S01]  /*3d60*/  LOP3.LUT R14, R5, 0x130, RZ, 0xfc, !PT ;  /* 0x00000130050e7812 */ /* 0x000fe200078efcff */
[----:B------:R-:W-:Y:S01]  /*3d70*/  @!P1 IMAD.IADD R192, R192, 0x1, -R2 ;  /* 0x00000001c0c09824 */ /* 0x000fe200078e0a02 */
[C---:B------:R-:W-:Y:S01]  /*3d80*/  ISETP.GT.U32.AND P5, PT, R2.reuse, R198, PT ;  /* 0x000000c60200720c */ /* 0x040fe20003fa4070 */
[----:B------:R-:W-:Y:S01]  /*3d90*/  IMAD R206, R2, R7, R206 ;  /* 0x0000000702ce7224 */ /* 0x000fe200078e02ce */
[----:B------:R-:W-:Y:S01]  /*3da0*/  ISETP.GE.AND P1, PT, R13, RZ, PT ;  /* 0x000000ff0d00720c */ /* 0x000fe20003f26270 */
[----:B------:R-:W-:Y:S01]  /*3db0*/  @!P4 IMAD.IADD R200, R200, 0x1, -R2 ;  /* 0x00000001c8c8c824 */ /* 0x000fe200078e0a02 */
[----:B------:R-:W-:Y:S01]  /*3dc0*/  LOP3.LUT R13, R5, 0x12c, RZ, 0xfc, !PT ;  /* 0x0000012c050d7812 */ /* 0x000fe200078efcff */
[C---:B------:R-:W-:Y:S01]  /*3dd0*/  IMAD R204, R2.reuse, R9, R204 ;  /* 0x0000000902cc7224 */ /* 0x040fe200078e02cc */
[----:B------:R-:W-:Y:S01]  /*3de0*/  ISETP.GT.U32.AND P4, PT, R2, R206, PT ;  /* 0x000000ce0200720c */ /* 0x000fe20003f84070 */
[----:B------:R-:W-:Y:S01]  /*3df0*/  @!P3 IMAD.MOV R194, RZ, RZ, -R194 ;  /* 0x000000ffffc2b224 */ /* 0x000fe200078e0ac2 */
[----:B------:R-:W-:Y:S01]  /*3e00*/  IABS R208, R13 ;  /* 0x0000000d00d07213 */ /* 0x000fe20000000000 */
[----:B------:R-:W-:Y:S01]  /*3e10*/  @!P2 IMAD.MOV R192, RZ, RZ, -R192 ;  /* 0x000000ffffc0a224 */ /* 0x000fe200078e0ac0 */
[----:B------:R-:W-:-:S02]  /*3e20*/  IABS R210, R14 ;  /* 0x0000000e00d27213 */ /* 0x000fc40000000000 */
[----:B------:R-:W-:Y:S01]  /*3e30*/  ISETP.GT.U32.AND P2, PT, R2, R196, PT ;  /* 0x000000c40200720c */ /* 0x000fe20003f44070 */
[----:B------:R-:W-:-:S04]  /*3e40*/  IMAD.HI.U32 R7, R3, R208, RZ ;  /* 0x000000d003077227 */ /* 0x000fc800078e00ff */
[--C-:B------:R-:W-:Y:S01]  /*3e50*/  @!P5 IMAD.IADD R198, R198, 0x1, -R2.reuse ;  /* 0x00000001c6c6d824 */ /* 0x100fe200078e0a02 */
[----:B------:R-:W-:Y:S01]  /*3e60*/  ISETP.GT.U32.AND P5, PT, R2, R204, PT ;  /* 0x000000cc0200720c */ /* 0x000fe20003fa4070 */
[----:B------:R-:W-:Y:S02]  /*3e70*/  IMAD.MOV R9, RZ, RZ, -R7 ;  /* 0x000000ffff097224 */ /* 0x000fe400078e0a07 */
[----:B------:R-:W-:Y:S02]  /*3e80*/  @!P4 IMAD.IADD R206, R206, 0x1, -R2 ;  /* 0x00000001cecec824 */ /* 0x000fe400078e0a02 */
[C---:B------:R-:W-:Y:S02]  /*3e90*/  IMAD R208, R2.reuse, R9, R208 ;  /* 0x0000000902d07224 */ /* 0x040fe400078e02d0 */
[----:B------:R-:W-:Y:S01]  /*3ea0*/  IMAD.HI.U32 R7, R3, R210, RZ ;  /* 0x000000d203077227 */ /* 0x000fe200078e00ff */
[----:B------:R-:W-:-:S03]  /*3eb0*/  ISETP.GT.U32.AND P3, PT, R2, R206, PT ;  /* 0x000000ce0200720c */ /* 0x000fc60003f64070 */
[----:B------:R-:W-:Y:S01]  /*3ec0*/  @!P0 IMAD.MOV R198, RZ, RZ, -R198 ;  /* 0x000000ffffc68224 */ /* 0x000fe200078e0ac6 */
[----:B------:R-:W-:Y:S01]  /*3ed0*/  ISETP.GT.U32.AND P0, PT, R2, R208, PT ;  /* 0x000000d00200720c */ /* 0x000fe20003f04070 */
[----:B------:R-:W-:Y:S01]  /*3ee0*/  @!P5 IMAD.IADD R204, R204, 0x1, -R2 ;  /* 0x00000001ccccd824 */ /* 0x000fe200078e0a02 */
[----:B------:R-:W-:Y:S01]  /*3ef0*/  ISETP.GE.AND P5, PT, R11, RZ, PT ;  /* 0x000000ff0b00720c */ /* 0x000fe20003fa6270 */
[----:B------:R-:W-:Y:S01]  /*3f00*/  IMAD.MOV R9, RZ, RZ, -R7 ;  /* 0x000000ffff097224 */ /* 0x000fe200078e0a07 */
[----:B------:R-:W-:Y:S01]  /*3f10*/  LOP3.LUT R11, R5, 0x144, RZ, 0xfc, !PT ;  /* 0x00000144050b7812 */ /* 0x000fe200078efcff */
[----:B------:R-:W-:Y:S01]  /*3f20*/  IMAD.HI.U32 R7, R3, R212, RZ ;  /* 0x000000d403077227 */ /* 0x000fe200078e00ff */
[C---:B------:R-:W-:Y:S02]  /*3f30*/  ISETP.GT.U32.AND P4, PT, R2.reuse, R204, PT ;  /* 0x000000cc0200720c */ /* 0x040fe40003f84070 */
[----:B------:R-:W-:Y:S01]  /*3f40*/  IABS R220, R11 ;  /* 0x0000000b00dc7213 */ /* 0x000fe20000000000 */
[----:B------:R-:W-:Y:S01]  /*3f50*/  IMAD R210, R2, R9, R210 ;  /* 0x0000000902d27224 */ /* 0x000fe200078e02d2 */
[----:B------:R-:W-:Y:S01]  /*3f60*/  LOP3.LUT R9, R5, 0x140, RZ, 0xfc, !PT ;  /* 0x0000014005097812 */ /* 0x000fe200078efcff */
[----:B------:R-:W-:-:S02]  /*3f70*/  IMAD.MOV R7, RZ, RZ, -R7 ;  /* 0x000000ffff077224 */ /* 0x000fc400078e0a07 */
[--C-:B------:R-:W-:Y:S01]  /*3f80*/  @!P3 IMAD.IADD R206, R206, 0x1, -R2.reuse ;  /* 0x00000001ceceb824 */ /* 0x100fe200078e0a02 */
[----:B------:R-:W-:Y:S01]  /*3f90*/  ISETP.GT.U32.AND P3, PT, R2, R210, PT ;  /* 0x000000d20200720c */ /* 0x000fe20003f64070 */
[----:B------:R-:W-:Y:S01]  /*3fa0*/  @!P2 IMAD.IADD R196, R196, 0x1, -R2 ;  /* 0x00000001c4c4a824 */ /* 0x000fe200078e0a02 */
[----:B------:R-:W-:Y:S01]  /*3fb0*/  ISETP.GE.AND P2, PT, R8, RZ, PT ;  /* 0x000000ff0800720c */ /* 0x000fe20003f46270 */
[----:B------:R-:W-:Y:S01]  /*3fc0*/  IMAD R212, R2, R7, R212 ;  /* 0x0000000702d47224 */ /* 0x000fe200078e02d4 */
[----:B------:R-:W-:Y:S01]  /*3fd0*/  LOP3.LUT R8, R5, 0x138, RZ, 0xfc, !PT ;  /* 0x0000013805087812 */ /* 0x000fe200078efcff */
[----:B------:R-:W-:Y:S01]  /*3fe0*/  @!P0 IMAD.IADD R208, R208, 0x1, -R2 ;  /* 0x00000001d0d08824 */ /* 0x000fe200078e0a02 */
[----:B------:R-:W-:Y:S01]  /*3ff0*/  IABS R216, R9 ;  /* 0x0000000900d87213 */ /* 0x000fe20000000000 */
[----:B------:R-:W-:Y:S01]  /*4000*/  @!P5 IMAD.MOV R206, RZ, RZ, -R206 ;  /* 0x000000ffffced224 */ /* 0x000fe200078e0ace */
[----:B------:R-:W-:Y:S01]  /*4010*/  ISETP.GT.U32.AND P5, PT, R2, R212, PT ;  /* 0x000000d40200720c */ /* 0x000fe20003fa4070 */
[----:B------:R-:W-:Y:S01]  /*4020*/  @!P1 IMAD.MOV R200, RZ, RZ, -R200 ;  /* 0x000000ffffc89224 */ /* 0x000fe200078e0ac8 */
[----:B------:R-:W-:Y:S01]  /*4030*/  IABS R214, R8 ;  /* 0x0000000800d67213 */ /* 0x000fe20000000000 */
[--C-:B------:R-:W-:Y:S01]  /*4040*/  @!P4 IMAD.IADD R204, R204, 0x1, -R2.reuse ;  /* 0x00000001ccccc824 */ /* 0x100fe200078e0a02 */
[----:B------:R-:W-:Y:S01]  /*4050*/  ISETP.GT.U32.AND P0, PT, R2, R208, PT ;  /* 0x000000d00200720c */ /* 0x000fe20003f04070 */
[----:B------:R-:W-:Y:S01]  /*4060*/  @!P3 IMAD.IADD R210, R210, 0x1, -R2 ;  /* 0x00000001d2d2b824 */ /* 0x000fe200078e0a02 */
[----:B------:R-:W-:Y:S01]  /*4070*/  ISETP.GE.AND P1, PT, R13, RZ, PT ;  /* 0x000000ff0d00720c */ /* 0x000fe20003f26270 */
[----:B------:R-:W-:Y:S01]  /*4080*/  IMAD.HI.U32 R7, R3, R214, RZ ;  /* 0x000000d603077227 */ /* 0x000fe200078e00ff */
[----:B------:R-:W-:-:S02]  /*4090*/  ISETP.GE.AND P4, PT, R15, RZ, PT ;  /* 0x000000ff0f00720c */ /* 0x000fc40003f86270 */
[----:B------:R-:W-:Y:S01]  /*40a0*/  ISETP.GT.U32.AND P3, PT, R2, R210, PT ;  /* 0x000000d20200720c */ /* 0x000fe20003f64070 */
[----:B------:R-:W-:Y:S01]  /*40b0*/  @!P2 IMAD.MOV R204, RZ, RZ, -R204 ;  /* 0x000000ffffcca224 */ /* 0x000fe200078e0acc */
[----:B------:R-:W-:Y:S01]  /*40c0*/  ISETP.GE.AND P2, PT, R8, RZ, PT ;  /* 0x000000ff0800720c */ /* 0x000fe20003f46270 */
[----:B------:R-:W-:Y:S01]  /*40d0*/  VIADD R8, R4, 0x13c ;  /* 0x0000013c04087836 */ /* 0x000fe20000000000 */
[----:B------:R-:W-:Y:S01]  /*40e0*/  LOP3.LUT R13, R5, 0x14c, RZ, 0xfc, !PT ;  /* 0x0000014c050d7812 */ /* 0x000fe200078efcff */
[----:B------:R-:W-:Y:S01]  /*40f0*/  IMAD.MOV R7, RZ, RZ, -R7 ;  /* 0x000000ffff077224 */ /* 0x000fe200078e0a07 */
[----:B------:R-:W-:Y:S01]  /*4100*/  IABS R15, R21 ;  /* 0x00000015000f7213 */ /* 0x000fe20000000000 */
[--C-:B------:R-:W-:Y:S01]  /*4110*/  @!P5 IMAD.IADD R212, R212, 0x1, -R2.reuse ;  /* 0x00000001d4d4d824 */ /* 0x100fe200078e0a02 */
[----:B------:R-:W-:Y:S01]  /*4120*/  IABS R218, R8 ;  /* 0x0000000800da7213 */ /* 0x000fe20000000000 */
[----:B------:R-:W-:Y:S01]  /*4130*/  @!P0 IMAD.IADD R208, R208, 0x1, -R2 ;  /* 0x00000001d0d08824 */ /* 0x000fe200078e0a02 */
[----:B------:R-:W-:Y:S01]  /*4140*/  ISETP.GE.AND P0, PT, R8, RZ, PT ;  /* 0x000000ff0800720c */ /* 0x000fe20003f06270 */
[C---:B------:R-:W-:Y:S01]  /*4150*/  IMAD R214, R2.reuse, R7, R214 ;  /* 0x0000000702d67224 */ /* 0x040fe200078e02d6 */
[C---:B------:R-:W-:Y:S01]  /*4160*/  ISETP.GT.U32.AND P5, PT, R2.reuse, R212, PT ;  /* 0x000000d40200720c */ /* 0x040fe20003fa4070 */
[----:B------:R-:W-:Y:S01]  /*4170*/  @!P1 IMAD.MOV R208, RZ, RZ, -R208 ;  /* 0x000000ffffd09224 */ /* 0x000fe200078e0ad0 */
[----:B------:R-:W-:Y:S01]  /*4180*/  IABS R226, R13 ;  /* 0x0000000d00e27213 */ /* 0x000fe20000000000 */
[----:B------:R-:W-:Y:S01]  /*4190*/  IMAD.HI.U32 R7, R3, R218, RZ ;  /* 0x000000da03077227 */ /* 0x000fe200078e00ff */
[----:B------:R-:W-:-:S03]  /*41a0*/  ISETP.GT.U32.AND P1, PT, R2, R214, PT ;  /* 0x000000d60200720c */ /* 0x000fc60003f24070 */
[----:B------:R-:W-:-:S04]  /*41b0*/  IMAD.HI.U32 R8, R3, R216, RZ ;  /* 0x000000d803087227 */ /* 0x000fc800078e00ff */
[----:B------:R-:W-:Y:S02]  /*41c0*/  IMAD.MOV R7, RZ, RZ, -R7 ;  /* 0x000000ffff077224 */ /* 0x000fe400078e0a07 */
[----:B------:R-:W-:Y:S01]  /*41d0*/  @!P3 IMAD.IADD R210, R210, 0x1, -R2 ;  /* 0x00000001d2d2b824 */ /* 0x000fe200078e0a02 */
[----:B------:R-:W-:Y:S01]  /*41e0*/  ISETP.GE.AND P3, PT, R9, RZ, PT ;  /* 0x000000ff0900720c */ /* 0x000fe20003f66270 */
[----:B------:R-:W-:Y:S02]  /*41f0*/  IMAD.MOV R9, RZ, RZ, -R8 ;  /* 0x000000ffff097224 */ /* 0x000fe400078e0a08 */
[C---:B------:R-:W-:Y:S02]  /*4200*/  IMAD R218, R2.reuse, R7, R218 ;  /* 0x0000000702da7224 */ /* 0x040fe400078e02da */
[----:B------:R-:W-:Y:S01]  /*4210*/  IMAD R216, R2, R9, R216 ;  /* 0x0000000902d87224 */ /* 0x000fe200078e02d8 */
[----:B------:R-:W-:Y:S01]  /*4220*/  LOP3.LUT R9, R5, 0x148, RZ, 0xfc, !PT ;  /* 0x0000014805097812 */ /* 0x000fe200078efcff */
[--C-:B------:R-:W-:Y:S01]  /*4230*/  @!P5 IMAD.IADD R212, R212, 0x1, -R2.reuse ;  /* 0x00000001d4d4d824 */ /* 0x100fe200078e0a02 */
[----:B------:R-:W-:Y:S01]  /*4240*/  ISETP.GT.U32.AND P5, PT, R2, R218, PT ;  /* 0x000000da0200720c */ /* 0x000fe20003fa4070 */
[----:B------:R-:W-:Y:S01]  /*4250*/  @!P1 IMAD.IADD R214, R214, 0x1, -R2 ;  /* 0x00000001d6d69824 */ /* 0x000fe200078e0a02 */
[----:B------:R-:W-:Y:S01]  /*4260*/  IABS R222, R9 ;  /* 0x0000000900de7213 */ /* 0x000fe20000000000 */
[----:B------:R-:W-:Y:S01]  /*4270*/  @!P4 IMAD.MOV R212, RZ, RZ, -R212 ;  /* 0x000000ffffd4c224 */ /* 0x000fe200078e0ad4 */
[C---:B------:R-:W-:Y:S01]  /*4280*/  ISETP.GT.U32.AND P4, PT, R2.reuse, R216, PT ;  /* 0x000000d80200720c */ /* 0x040fe20003f84070 */
[----:B------:R-:W-:Y:S01]  /*4290*/  IMAD.HI.U32 R7, R3, R220, RZ ;  /* 0x000000dc03077227 */ /* 0x000fe200078e00ff */
[----:B------:R-:W-:-:S03]  /*42a0*/  ISETP.GT.U32.AND P1, PT, R2, R214, PT ;  /* 0x000000d60200720c */ /* 0x000fc60003f24070 */
[----:B------:R-:W-:Y:S02]  /*42b0*/  IMAD.MOV R7, RZ, RZ, -R7 ;  /* 0x000000ffff077224 */ /* 0x000fe400078e0a07 */
[----:B------:R-:W-:Y:S01]  /*42c0*/  @!P6 IMAD.MOV R196, RZ, RZ, -R196 ;  /* 0x000000ffffc4e224 */ /* 0x000fe200078e0ac4 */
[----:B------:R-:W-:Y:S01]  /*42d0*/  ISETP.GE.AND P6, PT, R14, RZ, PT ;  /* 0x000000ff0e00720c */ /* 0x000fe20003fc6270 */
[----:B------:R-:W-:Y:S01]  /*42e0*/  IMAD R220, R2, R7, R220 ;  /* 0x0000000702dc7224 */ /* 0x000fe200078e02dc */
[----:B------:R-:W-:Y:S01]  /*42f0*/  LOP3.LUT R14, R5, 0x150, RZ, 0xfc, !PT ;  /* 0x00000150050e7812 */ /* 0x000fe200078efcff */
[--C-:B------:R-:W-:Y:S02]  /*4300*/  @!P5 IMAD.IADD R218, R218, 0x1, -R2.reuse ;  /* 0x00000001dadad824 */ /* 0x100fe400078e0a02 */
[--C-:B------:R-:W-:Y:S01]  /*4310*/  @!P4 IMAD.IADD R216, R216, 0x1, -R2.reuse ;  /* 0x00000001d8d8c824 */ /* 0x100fe200078e0a02 */
[----:B------:R-:W-:Y:S01]  /*4320*/  IABS R224, R14 ;  /* 0x0000000e00e07213 */ /* 0x000fe20000000000 */
[----:B------:R-:W-:Y:S01]  /*4330*/  @!P1 IMAD.IADD R214, R214, 0x1, -R2 ;  /* 0x00000001d6d69824 */ /* 0x000fe200078e0a02 */
[C---:B------:R-:W-:Y:S01]  /*4340*/  ISETP.GT.U32.AND P5, PT, R2.reuse, R218, PT ;  /* 0x000000da0200720c */ /* 0x040fe20003fa4070 */
[----:B------:R-:W-:Y:S01]  /*4350*/  IMAD.HI.U32 R7, R3, R222, RZ ;  /* 0x000000de03077227 */ /* 0x000fe200078e00ff */
[----:B------:R-:W-:-:S02]  /*4360*/  ISETP.GT.U32.AND P1, PT, R2, R220, PT ;  /* 0x000000dc0200720c */ /* 0x000fc40003f24070 */
[----:B------:R-:W-:Y:S01]  /*4370*/  ISETP.GT.U32.AND P4, PT, R2, R216, PT ;  /* 0x000000d80200720c */ /* 0x000fe20003f84070 */
[----:B------:R-:W-:-:S04]  /*4380*/  IMAD.HI.U32 R8, R3, R226, RZ ;  /* 0x000000e203087227 */ /* 0x000fc800078e00ff */
[----:B------:R-:W-:Y:S01]  /*4390*/  @!P6 IMAD.MOV R210, RZ, RZ, -R210 ;  /* 0x000000ffffd2e224 */ /* 0x000fe200078e0ad2 */
[----:B------:R-:W-:Y:S01]  /*43a0*/  ISETP.GE.AND P6, PT, R11, RZ, PT ;  /* 0x000000ff0b00720c */ /* 0x000fe20003fc6270 */
[----:B------:R-:W-:Y:S02]  /*43b0*/  IMAD.MOV R7, RZ, RZ, -R7 ;  /* 0x000000ffff077224 */ /* 0x000fe400078e0a07 */
[----:B------:R-:W-:Y:S02]  /*43c0*/  IMAD.MOV R11, RZ, RZ, -R8 ;  /* 0x000000ffff0b7224 */ /* 0x000fe400078e0a08 */
[----:B------:R-:W-:Y:S01]  /*43d0*/  IMAD R222, R2, R7, R222 ;  /* 0x0000000702de7224 */ /* 0x000fe200078e02de */
[----:B------:R-:W-:Y:S01]  /*43e0*/  LOP3.LUT R7, R5, 0x154, RZ, 0xfc, !PT ;  /* 0x0000015405077812 */ /* 0x000fe200078efcff */
[--C-:B------:R-:W-:Y:S01]  /*43f0*/  @!P5 IMAD.IADD R218, R218, 0x1, -R2.reuse ;  /* 0x00000001dadad824 */ /* 0x100fe200078e0a02 */
[----:B------:R-:W-:Y:S01]  /*4400*/  ISETP.GE.AND P5, PT, R13, RZ, PT ;  /* 0x000000ff0d00720c */ /* 0x000fe20003fa6270 */
[----:B------:R-:W-:Y:S01]  /*4410*/  @!P1 IMAD.IADD R220, R220, 0x1, -R2 ;  /* 0x00000001dcdc9824 */ /* 0x000fe200078e0a02 */
[----:B------:R-:W-:Y:S01]  /*4420*/  IABS R228, R7 ;  /* 0x0000000700e47213 */ /* 0x000fe20000000000 */
[----:B------:R-:W-:Y:S01]  /*4430*/  IMAD R226, R2, R11, R226 ;  /* 0x0000000b02e27224 */ /* 0x000fe200078e02e2 */
[----:B------:R-:W-:Y:S01]  /*4440*/  LOP3.LUT R13, R5, 0x160, RZ, 0xfc, !PT ;  /* 0x00000160050d7812 */ /* 0x000fe200078efcff */
[----:B------:R-:W-:Y:S01]  /*4450*/  @!P4 IMAD.IADD R216, R216, 0x1, -R2 ;  /* 0x00000001d8d8c824 */ /* 0x000fe200078e0a02 */
[C---:B------:R-:W-:Y:S01]  /*4460*/  ISETP.GT.U32.AND P4, PT, R2.reuse, R222, PT ;  /* 0x000000de0200720c */ /* 0x040fe20003f84070 */
[----:B------:R-:W-:Y:S01]  /*4470*/  @!P2 IMAD.MOV R214, RZ, RZ, -R214 ;  /* 0x000000ffffd6a224 */ /* 0x000fe200078e0ad6 */
[----:B------:R-:W-:Y:S01]  /*4480*/  ISETP.GE.AND P2, PT, R9, RZ, PT ;  /* 0x000000ff0900720c */ /* 0x000fe20003f46270 */
[----:B------:R-:W-:Y:S01]  /*4490*/  @!P0 IMAD.MOV R218, RZ, RZ, -R218 ;  /* 0x000000ffffda8224 */ /* 0x000fe200078e0ada */
[C---:B------:R-:W-:Y:S01]  /*44a0*/  ISETP.GT.U32.AND P1, PT, R2.reuse, R220, PT ;  /* 0x000000dc0200720c */ /* 0x040fe20003f24070 */
[----:B------:R-:W-:Y:S01]  /*44b0*/  IMAD.HI.U32 R9, R3, R224, RZ ;  /* 0x000000e003097227 */ /* 0x000fe200078e00ff */
[----:B------:R-:W-:-:S02]  /*44c0*/  ISETP.GT.U32.AND P0, PT, R2, R226, PT ;  /* 0x000000e20200720c */ /* 0x000fc40003f04070 */
[----:B------:R-:W-:Y:S01]  /*44d0*/  IABS R234, R13 ;  /* 0x0000000d00ea7213 */ /* 0x000fe20000000000 */
[----:B------:R-:W-:Y:S02]  /*44e0*/  IMAD.MOV R9, RZ, RZ, -R9 ;  /* 0x000000ffff097224 */ /* 0x000fe400078e0a09 */
[----:B------:R-:W-:Y:S02]  /*44f0*/  VIADD R11, R4, 0x15c ;  /* 0x0000015c040b7836 */ /* 0x000fe40000000000 */
[----:B------:R-:W-:Y:S01]  /*4500*/  IMAD R224, R2, R9, R224 ;  /* 0x0000000902e07224 */ /* 0x000fe200078e02e0 */
[----:B------:R-:W-:Y:S01]  /*4510*/  LOP3.LUT R9, R5, 0x158, RZ, 0xfc, !PT ;  /* 0x0000015805097812 */ /* 0x000fe200078efcff */
[--C-:B------:R-:W-:Y:S01]  /*4520*/  @!P4 IMAD.IADD R222, R222, 0x1, -R2.reuse ;  /* 0x00000001dedec824 */ /* 0x100fe200078e0a02 */
[----:B------:R-:W-:Y:S01]  /*4530*/  ISETP.GE.AND P4, PT, R7, RZ, PT ;  /* 0x000000ff0700720c */ /* 0x000fe20003f86270 */
[--C-:B------:R-:W-:Y:S01]  /*4540*/  @!P1 IMAD.IADD R220, R220, 0x1, -R2.reuse ;  /* 0x00000001dcdc9824 */ /* 0x100fe200078e0a02 */
[----:B------:R-:W-:Y:S01]  /*4550*/  IABS R230, R9 ;  /* 0x0000000900e67213 */ /* 0x000fe20000000000 */
[----:B------:R-:W-:Y:S01]  /*4560*/  @!P0 IMAD.IADD R226, R226, 0x1, -R2 ;  /* 0x00000001e2e28824 */ /* 0x000fe200078e0a02 */
[----:B------:R-:W-:Y:S01]  /*4570*/  ISETP.GT.U32.AND P1, PT, R2, R224, PT ;  /* 0x000000e00200720c */ /* 0x000fe20003f24070 */
[----:B------:R-:W-:Y:S01]  /*4580*/  IMAD.HI.U32 R7, R3, R228, RZ ;  /* 0x000000e403077227 */ /* 0x000fe200078e00ff */
[----:B------:R-:W-:-:S02]  /*4590*/  IABS R232, R11 ;  /* 0x0000000b00e87213 */ /* 0x000fc40000000000 */
[C---:B------:R-:W-:Y:S01]  /*45a0*/  ISETP.GT.U32.AND P0, PT, R2.reuse, R222, PT ;  /* 0x000000de0200720c */ /* 0x040fe20003f04070 */
[----:B------:R-:W-:Y:S01]  /*45b0*/  @!P6 IMAD.MOV R220, RZ, RZ, -R220 ;  /* 0x000000ffffdce224 */ /* 0x000fe200078e0adc */
[----:B------:R-:W-:Y:S01]  /*45c0*/  ISETP.GT.U32.AND P6, PT, R2, R226, PT ;  /* 0x000000e20200720c */ /* 0x000fe20003fc4070 */
[----:B------:R-:W-:Y:S02]  /*45d0*/  IMAD.MOV R7, RZ, RZ, -R7 ;  /* 0x000000ffff077224 */ /* 0x000fe400078e0a07 */
[----:B------:R-:W-:-:S04]  /*45e0*/  IMAD.HI.U32 R8, R3, R230, RZ ;  /* 0x000000e603087227 */ /* 0x000fc800078e00ff */
[----:B------:R-:W-:Y:S02]  /*45f0*/  IMAD R228, R2, R7, R228 ;  /* 0x0000000702e47224 */ /* 0x000fe400078e02e4 */
[----:B------:R-:W-:Y:S02]  /*4600*/  IMAD.MOV R7, RZ, RZ, -R8 ;  /* 0x000000ffff077224 */ /* 0x000fe400078e0a08 */
[----:B------:R-:W-:Y:S02]  /*4610*/  @!P1 IMAD.IADD R224, R224, 0x1, -R2 ;  /* 0x00000001e0e09824 */ /* 0x000fe400078e0a02 */
[----:B------:R-:W-:Y:S02]  /*4620*/  IMAD R230, R2, R7, R230 ;  /* 0x0000000702e67224 */ /* 0x000fe400078e02e6 */
[----:B------:R-:W-:Y:S01]  /*4630*/  @!P6 IMAD.IADD R226, R226, 0x1, -R2 ;  /* 0x00000001e2e2e824 */ /* 0x000fe200078e0a02 */
[C---:B------:R-:W-:Y:S01]  /*4640*/  ISETP.GT.U32.AND P1, PT, R2.reuse, R224, PT ;  /* 0x000000e00200720c */ /* 0x040fe20003f24070 */
[----:B------:R-:W-:Y:S01]  /*4650*/  IMAD.HI.U32 R7, R3, R232, RZ ;  /* 0x000000e803077227 */ /* 0x000fe200078e00ff */
[----:B------:R-:W-:-:S03]  /*4660*/  ISETP.GT.U32.AND P6, PT, R2, R230, PT ;  /* 0x000000e60200720c */ /* 0x000fc60003fc4070 */
[----:B------:R-:W-:Y:S01]  /*4670*/  @!P3 IMAD.MOV R216, RZ, RZ, -R216 ;  /* 0x000000ffffd8b224 */ /* 0x000fe200078e0ad8 */
[----:B------:R-:W-:Y:S01]  /*4680*/  ISETP.GE.AND P3, PT, R14, RZ, PT ;  /* 0x000000ff0e00720c */ /* 0x000fe20003f66270 */
[----:B------:R-:W-:Y:S01]  /*4690*/  @!P0 IMAD.IADD R222, R222, 0x1, -R2 ;  /* 0x00000001dede8824 */ /* 0x000fe200078e0a02 */
[----:B------:R-:W-:Y:S01]  /*46a0*/  LOP3.LUT R14, R5, 0x164, RZ, 0xfc, !PT ;  /* 0x00000164050e7812 */ /* 0x000fe200078efcff */
[----:B------:R-:W-:Y:S01]  /*46b0*/  @!P5 IMAD.MOV R226, RZ, RZ, -R226 ;  /* 0x000000ffffe2d224 */ /* 0x000fe200078e0ae2 */
[----:B------:R-:W-:Y:S01]  /*46c0*/  ISETP.GT.U32.AND P0, PT, R2, R228, PT ;  /* 0x000000e40200720c */ /* 0x000fe20003f04070 */
[----:B------:R-:W-:Y:S01]  /*46d0*/  @!P2 IMAD.MOV R222, RZ, RZ, -R222 ;  /* 0x000000ffffdea224 */ /* 0x000fe200078e0ade */
[----:B------:R-:W-:Y:S01]  /*46e0*/  IABS R236, R14 ;  /* 0x0000000e00ec7213 */ /* 0x000fe20000000000 */
[--C-:B------:R-:W-:Y:S01]  /*46f0*/  @!P1 IMAD.IADD R224, R224, 0x1, -R2.reuse ;  /* 0x00000001e0e09824 */ /* 0x100fe200078e0a02 */
[----:B------:R-:W-:Y:S01]  /*4700*/  ISETP.GE.AND P1, PT, R9, RZ, PT ;  /* 0x000000ff0900720c */ /* 0x000fe20003f26270 */
[----:B------:R-:W-:Y:S01]  /*4710*/  @!P6 IMAD.IADD R230, R230, 0x1, -R2 ;  /* 0x00000001e6e6e824 */ /* 0x000fe200078e0a02 */
[----:B------:R-:W-:Y:S01]  /*4720*/  ISETP.GE.AND P2, PT, R11, RZ, PT ;  /* 0x000000ff0b00720c */ /* 0x000fe20003f46270 */
[----:B------:R-:W-:Y:S01]  /*4730*/  IMAD.MOV R9, RZ, RZ, -R7 ;  /* 0x000000ffff097224 */ /* 0x000fe200078e0a07 */
[----:B------:R-:W-:Y:S01]  /*4740*/  LOP3.LUT R11, R5, 0x16c, RZ, 0xfc, !PT ;  /* 0x0000016c050b7812 */ /* 0x000fe200078efcff */
[----:B------:R-:W-:Y:S01]  /*4750*/  IMAD.HI.U32 R7, R3, R234, RZ ;  /* 0x000000ea03077227 */ /* 0x000fe200078e00ff */
[----:B------:R-:W-:-:S02]  /*4760*/  ISETP.GT.U32.AND P6, PT, R2, R230, PT ;  /* 0x000000e60200720c */ /* 0x000fc40003fc4070 */
[----:B------:R-:W-:Y:S01]  /*4770*/  IABS R240, R11 ;  /* 0x0000000b00f07213 */ /* 0x000fe20000000000 */
[----:B------:R-:W-:Y:S02]  /*4780*/  IMAD.MOV R7, RZ, RZ, -R7 ;  /* 0x000000ffff077224 */ /* 0x000fe400078e0a07 */
[C---:B------:R-:W-:Y:S02]  /*4790*/  IMAD R232, R2.reuse, R9, R232 ;  /* 0x0000000902e87224 */ /* 0x040fe400078e02e8 */
[C---:B------:R-:W-:Y:S02]  /*47a0*/  IMAD R234, R2.reuse, R7, R234 ;  /* 0x0000000702ea7224 */ /* 0x040fe400078e02ea */
[----:B------:R-:W-:Y:S01]  /*47b0*/  IMAD.HI.U32 R8, R3, R236, RZ ;  /* 0x000000ec03087227 */ /* 0x000fe200078e00ff */
[----:B------:R-:W-:-:S03]  /*47c0*/  ISETP.GT.U32.AND P5, PT, R2, R232, PT ;  /* 0x000000e80200720c */ /* 0x000fc60003fa4070 */
[----:B------:R-:W-:Y:S01]  /*47d0*/  @!P6 IMAD.IADD R230, R230, 0x1, -R2 ;  /* 0x00000001e6e6e824 */ /* 0x000fe200078e0a02 */
[----:B------:R-:W-:Y:S01]  /*47e0*/  ISETP.GT.U32.AND P6, PT, R2, R234, PT ;  /* 0x000000ea0200720c */ /* 0x000fe20003fc4070 */
[----:B------:R-:W-:Y:S02]  /*47f0*/  IMAD.MOV R9, RZ, RZ, -R8 ;  /* 0x000000ffff097224 */ /* 0x000fe400078e0a08 */
[----:B------:R-:W-:Y:S02]  /*4800*/  @!P0 IMAD.IADD R228, R228, 0x1, -R2 ;  /* 0x00000001e4e48824 */ /* 0x000fe400078e0a02 */
[C---:B------:R-:W-:Y:S01]  /*4810*/  IMAD R236, R2.reuse, R9, R236 ;  /* 0x0000000902ec7224 */ /* 0x040fe200078e02ec */
[----:B------:R-:W-:Y:S01]  /*4820*/  LOP3.LUT R9, R5, 0x168, RZ, 0xfc, !PT ;  /* 0x0000016805097812 */ /* 0x000fe200078efcff */
[----:B------:R-:W-:Y:S01]  /*4830*/  IMAD.HI.U32 R8, R3, R240, RZ ;  /* 0x000000f003087227 */ /* 0x000fe200078e00ff */
[----:B------:R-:W-:Y:S02]  /*4840*/  ISETP.GT.U32.AND P0, PT, R2, R228, PT ;  /* 0x000000e40200720c */ /* 0x000fe40003f04070 */
[----:B------:R-:W-:Y:S01]  /*4850*/  IABS R238, R9 ;  /* 0x0000000900ee7213 */ /* 0x000fe20000000000 */
[----:B------:R-:W-:-:S02]  /*4860*/  @!P5 IMAD.IADD R232, R232, 0x1, -R2 ;  /* 0x00000001e8e8d824 */ /* 0x000fc400078e0a02 */
[----:B------:R-:W-:Y:S02]  /*4870*/  @!P6 IMAD.IADD R234, R234, 0x1, -R2 ;  /* 0x00000001eaeae824 */ /* 0x000fe400078e0a02 */
[----:B------:R-:W-:Y:S01]  /*4880*/  IMAD.HI.U32 R7, R3, R238, RZ ;  /* 0x000000ee03077227 */ /* 0x000fe200078e00ff */
[C---:B------:R-:W-:Y:S02]  /*4890*/  ISETP.GT.U32.AND P5, PT, R2.reuse, R232, PT ;  /* 0x000000e80200720c */ /* 0x040fe40003fa4070 */
[C---:B------:R-:W-:Y:S01]  /*48a0*/  ISETP.GT.U32.AND P6, PT, R2.reuse, R234, PT ;  /* 0x000000ea0200720c */ /* 0x040fe20003fc4070 */
[----:B------:R-:W-:Y:S02]  /*48b0*/  IMAD.MOV R7, RZ, RZ, -R7 ;  /* 0x000000ffff077224 */ /* 0x000fe400078e0a07 */
[----:B------:R-:W-:Y:S01]  /*48c0*/  @!P1 IMAD.MOV R230, RZ, RZ, -R230 ;  /* 0x000000ffffe69224 */ /* 0x000fe200078e0ae6 */
[----:B------:R-:W-:Y:S01]  /*48d0*/  ISETP.GE.AND P1, PT, R9, RZ, PT ;  /* 0x000000ff0900720c */ /* 0x000fe20003f26270 */
[----:B------:R-:W-:Y:S01]  /*48e0*/  IMAD.MOV R9, RZ, RZ, -R8 ;  /* 0x000000ffff097224 */ /* 0x000fe200078e0a08 */
[----:B------:R-:W-:Y:S01]  /*48f0*/  LOP3.LUT R8, R5, 0x174, RZ, 0xfc, !PT ;  /* 0x0000017405087812 */ /* 0x000fe200078efcff */
[----:B------:R-:W-:-:S02]  /*4900*/  IMAD R238, R2, R7, R238 ;  /* 0x0000000702ee7224 */ /* 0x000fc400078e02ee */
[--C-:B------:R-:W-:Y:S01]  /*4910*/  @!P0 IMAD.IADD R228, R228, 0x1, -R2.reuse ;  /* 0x00000001e4e48824 */ /* 0x100fe200078e0a02 */
[----:B------:R-:W-:Y:S01]  /*4920*/  IABS R244, R8 ;  /* 0x0000000800f47213 */ /* 0x000fe20000000000 */
[----:B------:R-:W-:Y:S01]  /*4930*/  @!P5 IMAD.IADD R232, R232, 0x1, -R2 ;  /* 0x00000001e8e8d824 */ /* 0x000fe200078e0a02 */
[----:B------:R-:W-:Y:S01]  /*4940*/  ISETP.GE.AND P5, PT, R11, RZ, PT ;  /* 0x000000ff0b00720c */ /* 0x000fe20003fa6270 */
        /* <DEDUP_REMOVED lines=8> */
[----:B------:R-:W-:Y:S01]  /*49d0*/  @!P2 IMAD.MOV R232, RZ, RZ, -R232 ;  /* 0x000000ffffe8a224 */ /* 0x000fe200078e0ae8 */
[----:B------:R-:W-:-:S02]  /*49e0*/  ISETP.GT.U32.AND P2, PT, R2, R240, PT ;  /* 0x000000f00200720c */ /* 0x000fc40003f44070 */
[----:B------:R-:W-:Y:S02]  /*49f0*/  LOP3.LUT R13, R5, 0x170, RZ, 0xfc, !PT ;  /* 0x00000170050d7812 */ /* 0x000fe400078efcff */
[----:B------:R-:W-:Y:S02]  /*4a00*/  IABS R246, R11 ;  /* 0x0000000b00f67213 */ /* 0x000fe40000000000 */
[----:B------:R-:W-:Y:S01]  /*4a10*/  IABS R242, R13 ;  /* 0x0000000d00f27213 */ /* 0x000fe20000000000 */
[----:B------:R-:W-:Y:S01]  /*4a20*/  @!P6 IMAD.IADD R238, R238, 0x1, -R2 ;  /* 0x00000001eeeee824 */ /* 0x000fe200078e0a02 */
[----:B------:R-:W-:Y:S01]  /*4a30*/  ISETP.GE.AND P0, PT, R14, RZ, PT ;  /* 0x000000ff0e00720c */ /* 0x000fe20003f06270 */
[----:B------:R-:W-:Y:S01]  /*4a40*/  @!P3 IMAD.MOV R234, RZ, RZ, -R234 ;  /* 0x000000ffffeab224 */ /* 0x000fe200078e0aea */
[----:B------:R-:W-:Y:S01]  /*4a50*/  ISETP.GE.AND P3, PT, R13, RZ, PT ;  /* 0x000000ff0d00720c */ /* 0x000fe20003f66270 */
[----:B------:R-:W-:Y:S01]  /*4a60*/  IMAD.HI.U32 R7, R3, R242, RZ ;  /* 0x000000f203077227 */ /* 0x000fe200078e00ff */
[----:B------:R-:W-:-:S02]  /*4a70*/  ISETP.GT.U32.AND P6, PT, R2, R238, PT ;  /* 0x000000ee0200720c */ /* 0x000fc40003fc4070 */
[----:B------:R-:W-:Y:S01]  /*4a80*/  LOP3.LUT R14, R5, 0x180, RZ, 0xfc, !PT ;  /* 0x00000180050e7812 */ /* 0x000fe200078efcff */
[--C-:B------:R-:W-:Y:S02]  /*4a90*/  @!P4 IMAD.IADD R236, R236, 0x1, -R2.reuse ;  /* 0x00000001ececc824 */ /* 0x100fe400078e0a02 */
[----:B------:R-:W-:Y:S01]  /*4aa0*/  @!P2 IMAD.IADD R240, R240, 0x1, -R2 ;  /* 0x00000001f0f0a824 */ /* 0x000fe200078e0a02 */
[----:B------:R-:W-:Y:S01]  /*4ab0*/  IABS R250, R14 ;  /* 0x0000000e00fa7213 */ /* 0x000fe20000000000 */
[----:B------:R-:W-:Y:S01]  /*4ac0*/  IMAD.MOV R7, RZ, RZ, -R7 ;  /* 0x000000ffff077224 */ /* 0x000fe200078e0a07 */
[----:B------:R-:W-:Y:S01]  /*4ad0*/  ISETP.GT.U32.AND P4, PT, R2, R236, PT ;  /* 0x000000ec0200720c */ /* 0x000fe20003f84070 */
[----:B------:R-:W-:Y:S01]  /*4ae0*/  VIADD R13, R4, 0x17c ;  /* 0x0000017c040d7836 */ /* 0x000fe20000000000 */
[C---:B------:R-:W-:Y:S01]  /*4af0*/  ISETP.GT.U32.AND P2, PT, R2.reuse, R240, PT ;  /* 0x000000f00200720c */ /* 0x040fe20003f44070 */
[----:B------:R-:W-:Y:S02]  /*4b00*/  IMAD R242, R2, R7, R242 ;  /* 0x0000000702f27224 */ /* 0x000fe400078e02f2 */
[----:B------:R-:W-:Y:S01]  /*4b10*/  IMAD.HI.U32 R7, R3, R244, RZ ;  /* 0x000000f403077227 */ /* 0x000fe200078e00ff */
[----:B------:R-:W-:-:S03]  /*4b20*/  IABS R248, R13 ;  /* 0x0000000d00f87213 */ /* 0x000fc60000000000 */
[----:B------:R-:W-:Y:S02]  /*4b30*/  IMAD.MOV R7, RZ, RZ, -R7 ;  /* 0x000000ffff077224 */ /* 0x000fe400078e0a07 */
[----:B------:R-:W-:Y:S01]  /*4b40*/  @!P6 IMAD.IADD R238, R238, 0x1, -R2 ;  /* 0x00000001eeeee824 */ /* 0x000fe200078e0a02 */
[C---:B------:R-:W-:Y:S01]  /*4b50*/  ISETP.GT.U32.AND P6, PT, R2.reuse, R242, PT ;  /* 0x000000f20200720c */ /* 0x040fe20003fc4070 */
[----:B------:R-:W-:Y:S02]  /*4b60*/  IMAD R244, R2, R7, R244 ;  /* 0x0000000702f47224 */ /* 0x000fe400078e02f4 */
[----:B------:R-:W-:-:S04]  /*4b70*/  IMAD.HI.U32 R7, R3, R246, RZ ;  /* 0x000000f603077227 */ /* 0x000fc800078e00ff */
[--C-:B------:R-:W-:Y:S01]  /*4b80*/  @!P4 IMAD.IADD R236, R236, 0x1, -R2.reuse ;  /* 0x00000001ececc824 */ /* 0x100fe200078e0a02 */
        /* <DEDUP_REMOVED lines=11> */
[----:B------:R-:W-:Y:S01]  /*4c40*/  ISETP.GT.U32.AND P2, PT, R2, R248, PT ;  /* 0x000000f80200720c */ /* 0x000fe20003f44070 */
[----:B------:R-:W-:-:S04]  /*4c50*/  IMAD.HI.U32 R7, R3, R250, RZ ;  /* 0x000000fa03077227 */ /* 0x000fc800078e00ff */
[----:B------:R-:W-:Y:S02]  /*4c60*/  IMAD.MOV R7, RZ, RZ, -R7 ;  /* 0x000000ffff077224 */ /* 0x000fe400078e0a07 */
[----:B------:R-:W-:Y:S01]  /*4c70*/  @!P0 IMAD.MOV R236, RZ, RZ, -R236 ;  /* 0x000000ffffec8224 */ /* 0x000fe200078e0aec */
[C---:B------:R-:W-:Y:S01]  /*4c80*/  ISETP.GT.U32.AND P0, PT, R2.reuse, R244, PT ;  /* 0x000000f40200720c */ /* 0x040fe20003f04070 */
[----:B------:R-:W-:Y:S02]  /*4c90*/  IMAD R250, R2, R7, R250 ;  /* 0x0000000702fa7224 */ /* 0x000fe400078e02fa */
[--C-:B------:R-:W-:Y:S01]  /*4ca0*/  @!P6 IMAD.IADD R246, R246, 0x1, -R2.reuse ;  /* 0x00000001f6f6e824 */ /* 0x100fe200078e0a02 */
[----:B------:R-:W-:Y:S01]  /*4cb0*/  ISETP.GT.U32.AND P6, PT, R2, R242, PT ;  /* 0x000000f20200720c */ /* 0x000fe20003fc4070 */
[----:B------:R-:W-:Y:S02]  /*4cc0*/  @!P2 IMAD.IADD R248, R248, 0x1, -R2 ;  /* 0x00000001f8f8a824 */ /* 0x000fe400078e0a02 */
[----:B------:R-:W-:Y:S01]  /*4cd0*/  IMAD.HI.U32 R7, R3, R65, RZ ;  /* 0x0000004103077227 */ /* 0x000fe200078e00ff */
[----:B------:R-:W-:-:S03]  /*4ce0*/  ISETP.GT.U32.AND P2, PT, R2, R246, PT ;  /* 0x000000f60200720c */ /* 0x000fc60003f44070 */
[----:B------:R-:W-:Y:S02]  /*4cf0*/  IMAD.MOV R7, RZ, RZ, -R7 ;  /* 0x000000ffff077224 */ /* 0x000fe400078e0a07 */
[----:B------:R-:W-:Y:S01]  /*4d00*/  @!P1 IMAD.MOV R238, RZ, RZ, -R238 ;  /* 0x000000ffffee9224 */ /* 0x000fe200078e0aee */
[C---:B------:R-:W-:Y:S01]  /*4d10*/  ISETP.GT.U32.AND P1, PT, R2.reuse, R248, PT ;  /* 0x000000f80200720c */ /* 0x040fe20003f24070 */
[----:B------:R-:W-:Y:S02]  /*4d20*/  IMAD R65, R2, R7, R65 ;  /* 0x0000000702417224 */ /* 0x000fe400078e0241 */
[----:B------:R-:W-:-:S04]  /*4d30*/  IMAD.HI.U32 R8, R3, R252, RZ ;  /* 0x000000fc03087227 */ /* 0x000fc800078e00ff */
[----:B------:R-:W-:Y:S01]  /*4d40*/  @!P2 IMAD.IADD R246, R246, 0x1, -R2 ;  /* 0x00000001f6f6a824 */ /* 0x000fe200078e0a02 */
[C---:B------:R-:W-:Y:S01]  /*4d50*/  ISETP.GT.U32.AND P2, PT, R2.reuse, R65, PT ;  /* 0x000000410200720c */ /* 0x040fe20003f44070 */
[----:B------:R-:W-:Y:S02]  /*4d60*/  IMAD.MOV R9, RZ, RZ, -R8 ;  /* 0x000000ffff097224 */ /* 0x000fe400078e0a08 */
[----:B------:R-:W-:Y:S01]  /*4d70*/  @!P5 IMAD.MOV R240, RZ, RZ, -R240 ;  /* 0x000000fffff0d224 */ /* 0x000fe200078e0af0 */
[C---:B------:R-:W-:Y:S01]  /*4d80*/  ISETP.GT.U32.AND P5, PT, R2.reuse, R250, PT ;  /* 0x000000fa0200720c */ /* 0x040fe20003fa4070 */
[----:B------:R-:W-:Y:S01]  /*4d90*/  IMAD R252, R2, R9, R252 ;  /* 0x0000000902fc7224 */ /* 0x000fe200078e02fc */
[----:B------:R-:W-:Y:S01]  /*4da0*/  LOP3.LUT R9, R5, 0x190, RZ, 0xfc, !PT ;  /* 0x0000019005097812 */ /* 0x000fe200078efcff */
[----:B------:R-:W-:-:S03]  /*4db0*/  IMAD.HI.U32 R7, R3, R15, RZ ;  /* 0x0000000f03077227 */ /* 0x000fc600078e00ff */
[----:B------:R-:W-:Y:S01]  /*4dc0*/  IABS R8, R9 ;  /* 0x0000000900087213 */ /* 0x000fe20000000000 */
[--C-:B------:R-:W-:Y:S01]  /*4dd0*/  @!P0 IMAD.IADD R244, R244, 0x1, -R2.reuse ;  /* 0x00000001f4f48824 */ /* 0x100fe200078e0a02 */
[----:B------:R-:W-:Y:S01]  /*4de0*/  ISETP.GE.AND P0, PT, R11, RZ, PT ;  /* 0x000000ff0b00720c */ /* 0x000fe20003f06270 */
[--C-:B------:R-:W-:Y:S01]  /*4df0*/  @!P1 IMAD.IADD R248, R248, 0x1, -R2.reuse ;  /* 0x00000001f8f89824 */ /* 0x100fe200078e0a02 */
[----:B------:R-:W-:Y:S01]  /*4e00*/  ISETP.GE.AND P1, PT, R13, RZ, PT ;  /* 0x000000ff0d00720c */ /* 0x000fe20003f26270 */
[----:B------:R-:W-:Y:S01]  /*4e10*/  @!P2 IMAD.IADD R65, R65, 0x1, -R2 ;  /* 0x000000014141a824 */ /* 0x000fe200078e0a02 */
[C---:B------:R-:W-:Y:S01]  /*4e20*/  LOP3.LUT R11, R5.reuse, 0x194, RZ, 0xfc, !PT ;  /* 0x00000194050b7812 */ /* 0x040fe200078efcff */
[----:B------:R-:W-:Y:S01]  /*4e30*/  IMAD.MOV R7, RZ, RZ, -R7 ;  /* 0x000000ffff077224 */ /* 0x000fe200078e0a07 */
[----:B------:R-:W-:Y:S01]  /*4e40*/  LOP3.LUT R13, R5, 0x198, RZ, 0xfc, !PT ;  /* 0x00000198050d7812 */ /* 0x000fe200078efcff */
[----:B------:R-:W-:Y:S01]  /*4e50*/  @!P4 IMAD.MOV R244, RZ, RZ, -R244 ;  /* 0x000000fffff4c224 */ /* 0x000fe200078e0af4 */
[C---:B------:R-:W-:Y:S01]  /*4e60*/  ISETP.GT.U32.AND P4, PT, R2.reuse, R65, PT ;  /* 0x000000410200720c */ /* 0x040fe20003f84070 */
[----:B------:R-:W-:Y:S01]  /*4e70*/  IMAD R15, R2, R7, R15 ;  /* 0x00000007020f7224 */ /* 0x000fe200078e020f */
[----:B------:R-:W-:Y:S01]  /*4e80*/  IABS R77, R11 ;  /* 0x0000000b004d7213 */ /* 0x000fe20000000000 */
[----:B------:R-:W-:Y:S01]  /*4e90*/  IMAD.HI.U32 R7, R3, R8, RZ ;  /* 0x0000000803077227 */ /* 0x000fe200078e00ff */
[----:B------:R-:W-:-:S03]  /*4ea0*/  IABS R81, R13 ;  /* 0x0000000d00517213 */ /* 0x000fc60000000000 */
[----:B------:R-:W-:Y:S01]  /*4eb0*/  @!P5 IMAD.IADD R250, R250, 0x1, -R2 ;  /* 0x00000001fafad824 */ /* 0x000fe200078e0a02 */
[----:B------:R-:W-:Y:S01]  /*4ec0*/  ISETP.GE.AND P5, PT, R14, RZ, PT ;  /* 0x000000ff0e00720c */ /* 0x000fe20003fa6270 */
[----:B------:R-:W-:Y:S02]  /*4ed0*/  IMAD.MOV R7, RZ, RZ, -R7 ;  /* 0x000000ffff077224 */ /* 0x000fe400078e0a07 */
[----:B------:R-:W-:Y:S01]  /*4ee0*/  @!P1 IMAD.MOV R248, RZ, RZ, -R248 ;  /* 0x000000fffff89224 */ /* 0x000fe200078e0af8 */
[C---:B------:R-:W-:Y:S01]  /*4ef0*/  ISETP.GT.U32.AND P2, PT, R2.reuse, R250, PT ;  /* 0x000000fa0200720c */ /* 0x040fe20003f44070 */
[C---:B------:R-:W-:Y:S01]  /*4f00*/  IMAD R7, R2.reuse, R7, R8 ;  /* 0x0000000702077224 */ /* 0x040fe200078e0208 */
[----:B------:R-:W-:Y:S01]  /*4f10*/  ISETP.GT.U32.AND P1, PT, R2, R15, PT ;  /* 0x0000000f0200720c */ /* 0x000fe20003f24070 */
[--C-:B------:R-:W-:Y:S02]  /*4f20*/  @!P4 IMAD.IADD R65, R65, 0x1, -R2.reuse ;  /* 0x000000014141c824 */ /* 0x100fe400078e0a02 */
[----:B------:R-:W-:Y:S01]  /*4f30*/  @!P6 IMAD.IADD R242, R242, 0x1, -R2 ;  /* 0x00000001f2f2e824 */ /* 0x000fe200078e0a02 */
[C---:B------:R-:W-:Y:S01]  /*4f40*/  ISETP.GT.U32.AND P4, PT, R2.reuse, R7, PT ;  /* 0x000000070200720c */ /* 0x040fe20003f84070 */
[----:B------:R-:W-:Y:S01]  /*4f50*/  IMAD.HI.U32 R8, R3, R77, RZ ;  /* 0x0000004d03087227 */ /* 0x000fe200078e00ff */
[----:B------:R-:W-:-:S03]  /*4f60*/  ISETP.GT.U32.AND P6, PT, R2, R252, PT ;  /* 0x000000fc0200720c */ /* 0x000fc60003fc4070 */
[----:B------:R-:W-:Y:S02]  /*4f70*/  IMAD.MOV R8, RZ, RZ, -R8 ;  /* 0x000000ffff087224 */ /* 0x000fe400078e0a08 */
[--C-:B------:R-:W-:Y:S01]  /*4f80*/  @!P2 IMAD.IADD R250, R250, 0x1, -R2.reuse ;  /* 0x00000001fafaa824 */ /* 0x100fe200078e0a02 */
[----:B------:R-:W-:Y:S01]  /*4f90*/  ISETP.GE.AND P2, PT, R21, RZ, PT ;  /* 0x000000ff1500720c */ /* 0x000fe20003f46270 */
[----:B------:R-:W-:Y:S01]  /*4fa0*/  @!P1 IMAD.IADD R15, R15, 0x1, -R2 ;  /* 0x000000010f0f9824 */ /* 0x000fe200078e0a02 */
[----:B------:R-:W-:Y:S01]  /*4fb0*/  ISETP.GE.AND P1, PT, R11, RZ, PT ;  /* 0x000000ff0b00720c */ /* 0x000fe20003f26270 */
[----:B------:R-:W-:Y:S01]  /*4fc0*/  @!P5 IMAD.MOV R250, RZ, RZ, -R250 ;  /* 0x000000fffffad224 */ /* 0x000fe200078e0afa */
[----:B------:R-:W-:Y:S01]  /*4fd0*/  LOP3.LUT R21, R5, 0x1a8, RZ, 0xfc, !PT ;  /* 0x000001a805157812 */ /* 0x000fe200078efcff */
[----:B------:R-:W-:Y:S01]  /*4fe0*/  @!P4 IMAD.IADD R7, R7, 0x1, -R2 ;  /* 0x000000010707c824 */ /* 0x000fe200078e0a02 */
[C---:B------:R-:W-:Y:S01]  /*4ff0*/  ISETP.GT.U32.AND P5, PT, R2.reuse, R15, PT ;  /* 0x0000000f0200720c */ /* 0x040fe20003fa4070 */
[C---:B------:R-:W-:Y:S01]  /*5000*/  IMAD R77, R2.reuse, R8, R77 ;  /* 0x00000008024d7224 */ /* 0x040fe200078e024d */
[----:B------:R-:W-:Y:S01]  /*5010*/  IABS R162, R21 ;  /* 0x0000001500a27213 */ /* 0x000fe20000000000 */
[----:B------:R-:W-:Y:S01]  /*5020*/  IMAD.HI.U32 R8, R3, R81, RZ ;  /* 0x0000005103087227 */ /* 0x000fe200078e00ff */
[----:B------:R-:W-:-:S03]  /*5030*/  ISETP.GT.U32.AND P4, PT, R2, R7, PT ;  /* 0x000000070200720c */ /* 0x000fc60003f84070 */
[----:B------:R-:W-:Y:S01]  /*5040*/  @!P6 IMAD.IADD R252, R252, 0x1, -R2 ;  /* 0x00000001fcfce824 */ /* 0x000fe200078e0a02 */
[----:B------:R-:W-:Y:S01]  /*5050*/  ISETP.GE.AND P6, PT, R17, RZ, PT ;  /* 0x000000ff1100720c */ /* 0x000fe20003fc6270 */
[----:B------:R-:W-:Y:S01]  /*5060*/  IMAD.MOV R8, RZ, RZ, -R8 ;  /* 0x000000ffff087224 */ /* 0x000fe200078e0a08 */
[----:B------:R-:W-:Y:S01]  /*5070*/  LOP3.LUT R17, R5, 0x1a0, RZ, 0xfc, !PT ;  /* 0x000001a005117812 */ /* 0x000fe200078efcff */
[----:B------:R-:W-:Y:S01]  /*5080*/  @!P3 IMAD.MOV R242, RZ, RZ, -R242 ;  /* 0x000000fffff2b224 */ /* 0x000fe200078e0af2 */
[C---:B------:R-:W-:Y:S01]  /*5090*/  ISETP.GT.U32.AND P3, PT, R2.reuse, R252, PT ;  /* 0x000000fc0200720c */ /* 0x040fe20003f64070 */
[----:B------:R-:W-:Y:S01]  /*50a0*/  @!P5 IMAD.IADD R15, R15, 0x1, -R2 ;  /* 0x000000010f0fd824 */ /* 0x000fe200078e0a02 */
[C---:B------:R-:W-:Y:S01]  /*50b0*/  ISETP.GT.U32.AND P5, PT, R2.reuse, R77, PT ;  /* 0x0000004d0200720c */ /* 0x040fe20003fa4070 */
[----:B------:R-:W-:Y:S01]  /*50c0*/  IMAD R81, R2, R8, R81 ;  /* 0x0000000802517224 */ /* 0x000fe200078e0251 */
[----:B------:R-:W-:Y:S01]  /*50d0*/  IABS R89, R17 ;  /* 0x0000001100597213 */ /* 0x000fe20000000000 */
[----:B------:R-:W-:-:S02]  /*50e0*/  VIADD R14, R4, 0x19c ;  /* 0x0000019c040e7836 */ /* 0x000fc40000000000 */
[----:B------:R-:W-:Y:S01]  /*50f0*/  @!P4 IMAD.IADD R7, R7, 0x1, -R2 ;  /* 0x000000010707c824 */ /* 0x000fe200078e0a02 */
[----:B------:R-:W-:Y:S01]  /*5100*/  ISETP.GT.U32.AND P4, PT, R2, R81, PT ;  /* 0x000000510200720c */ /* 0x000fe20003f84070 */
[----:B------:R-:W-:Y:S01]  /*5110*/  @!P0 IMAD.MOV R246, RZ, RZ, -R246 ;  /* 0x000000fffff68224 */ /* 0x000fe200078e0af6 */
[----:B------:R-:W-:Y:S01]  /*5120*/  IABS R85, R14 ;  /* 0x0000000e00557213 */ /* 0x000fe20000000000 */
[----:B------:R-:W-:Y:S01]  /*5130*/  @!P2 IMAD.MOV R15, RZ, RZ, -R15 ;  /* 0x000000ffff0fa224 */ /* 0x000fe200078e0a0f */
[----:B------:R-:W-:Y:S01]  /*5140*/  ISETP.GE.AND P0, PT, R19, RZ, PT ;  /* 0x000000ff1300720c */ /* 0x000fe20003f06270 */
[--C-:B------:R-:W-:Y:S01]  /*5150*/  @!P3 IMAD.IADD R252, R252, 0x1, -R2.reuse ;  /* 0x00000001fcfcb824 */ /* 0x100fe200078e0a02 */
[----:B------:R-:W-:Y:S01]  /*5160*/  LOP3.LUT R19, R5, 0x1a4, RZ, 0xfc, !PT ;  /* 0x000001a405137812 */ /* 0x000fe200078efcff */
[----:B------:R-:W-:Y:S01]  /*5170*/  IMAD.HI.U32 R8, R3, R85, RZ ;  /* 0x0000005503087227 */ /* 0x000fe200078e00ff */
[----:B------:R-:W-:Y:S02]  /*5180*/  ISETP.GE.AND P3, PT, R9, RZ, PT ;  /* 0x000000ff0900720c */ /* 0x000fe40003f66270 */
[----:B------:R-:W-:Y:S01]  /*5190*/  IABS R164, R19 ;  /* 0x0000001300a47213 */ /* 0x000fe20000000000 */
[----:B------:R-:W-:Y:S01]  /*51a0*/  @!P5 IMAD.IADD R77, R77, 0x1, -R2 ;  /* 0x000000014d4dd824 */ /* 0x000fe200078e0a02 */
[----:B------:R-:W-:Y:S01]  /*51b0*/  ISETP.GE.AND P5, PT, R13, RZ, PT ;  /* 0x000000ff0d00720c */ /* 0x000fe20003fa6270 */
[----:B------:R-:W-:Y:S01]  /*51c0*/  IMAD.HI.U32 R9, R3, R89, RZ ;  /* 0x0000005903097227 */ /* 0x000fe200078e00ff */
[----:B------:R-:W-:-:S03]  /*51d0*/  LOP3.LUT R13, R5, 0x1b0, RZ, 0xfc, !PT ;  /* 0x000001b0050d7812 */ /* 0x000fc600078efcff */
[----:B------:R-:W-:Y:S01]  /*51e0*/  IMAD.MOV R8, RZ, RZ, -R8 ;  /* 0x000000ffff087224 */ /* 0x000fe200078e0a08 */
[----:B------:R-:W-:Y:S01]  /*51f0*/  IABS R158, R13 ;  /* 0x0000000d009e7213 */ /* 0x000fe20000000000 */
[----:B------:R-:W-:Y:S01]  /*5200*/  @!P4 IMAD.IADD R81, R81, 0x1, -R2 ;  /* 0x000000015151c824 */ /* 0x000fe200078e0a02 */
[----:B------:R-:W-:Y:S01]  /*5210*/  ISETP.GT.U32.AND P4, PT, R2, R77, PT ;  /* 0x0000004d0200720c */ /* 0x000fe20003f84070 */
[----:B------:R-:W-:-:S04]  /*5220*/  IMAD.HI.U32 R11, R3, R164, RZ ;  /* 0x000000a4030b7227 */ /* 0x000fc800078e00ff */
[----:B------:R-:W-:Y:S02]  /*5230*/  IMAD.MOV R9, RZ, RZ, -R9 ;  /* 0x000000ffff097224 */ /* 0x000fe400078e0a09 */
[C---:B------:R-:W-:Y:S02]  /*5240*/  IMAD R85, R2.reuse, R8, R85 ;  /* 0x0000000802557224 */ /* 0x040fe400078e0255 */
[----:B------:R-:W-:Y:S02]  /*5250*/  IMAD.MOV R11, RZ, RZ, -R11 ;  /* 0x000000ffff0b7224 */ /* 0x000fe400078e0a0b */
[C---:B------:R-:W-:Y:S02]  /*5260*/  IMAD R89, R2.reuse, R9, R89 ;  /* 0x0000000902597224 */ /* 0x040fe400078e0259 */
[----:B------:R-:W-:Y:S01]  /*5270*/  @!P0 IMAD.MOV R65, RZ, RZ, -R65 ;  /* 0x000000ffff418224 */ /* 0x000fe200078e0a41 */
[C---:B------:R-:W-:Y:S01]  /*5280*/  ISETP.GT.U32.AND P0, PT, R2.reuse, R85, PT ;  /* 0x000000550200720c */ /* 0x040fe20003f04070 */
[C---:B------:R-:W-:Y:S01]  /*5290*/  IMAD R164, R2.reuse, R11, R164 ;  /* 0x0000000b02a47224 */ /* 0x040fe200078e02a4 */
[C---:B------:R-:W-:Y:S01]  /*52a0*/  ISETP.GT.U32.AND P2, PT, R2.reuse, R89, PT ;  /* 0x000000590200720c */ /* 0x040fe20003f44070 */
[----:B------:R-:W-:Y:S01]  /*52b0*/  @!P4 IMAD.IADD R77, R77, 0x1, -R2 ;  /* 0x000000014d4dc824 */ /* 0x000fe200078e0a02 */
[----:B------:R-:W-:Y:S01]  /*52c0*/  LOP3.LUT R11, R5, 0x1ac, RZ, 0xfc, !PT ;  /* 0x000001ac050b7812 */ /* 0x000fe200078efcff */
[----:B------:R-:W-:Y:S01]  /*52d0*/  IMAD.HI.U32 R8, R3, R162, RZ ;  /* 0x000000a203087227 */ /* 0x000fe200078e00ff */
[----:B------:R-:W-:-:S02]  /*52e0*/  ISETP.GT.U32.AND P4, PT, R2, R164, PT ;  /* 0x000000a40200720c */ /* 0x000fc40003f84070 */
[----:B------:R-:W-:Y:S01]  /*52f0*/  IABS R160, R11 ;  /* 0x0000000b00a07213 */ /* 0x000fe20000000000 */
[----:B------:R-:W-:Y:S02]  /*5300*/  IMAD.MOV R9, RZ, RZ, -R8 ;  /* 0x000000ffff097224 */ /* 0x000fe400078e0a08 */
[----:B------:R-:W-:Y:S01]  /*5310*/  @!P3 IMAD.MOV R7, RZ, RZ, -R7 ;  /* 0x000000ffff07b224 */ /* 0x000fe200078e0a07 */
[----:B------:R-:W-:Y:S01]  /*5320*/  ISETP.GE.AND P3, PT, R14, RZ, PT ;  /* 0x000000ff0e00720c */ /* 0x000fe20003f66270 */
[--C-:B------:R-:W-:Y:S01]  /*5330*/  @!P0 IMAD.IADD R85, R85, 0x1, -R2.reuse ;  /* 0x0000000155558824 */ /* 0x100fe200078e0a02 */
[----:B------:R-:W-:Y:S01]  /*5340*/  LOP3.LUT R14, R5, 0x1b4, RZ, 0xfc, !PT ;  /* 0x000001b4050e7812 */ /* 0x000fe200078efcff */
[----:B------:R-:W-:Y:S01]  /*5350*/  @!P2 IMAD.IADD R89, R89, 0x1, -R2 ;  /* 0x000000015959a824 */ /* 0x000fe200078e0a02 */
[----:B------:R-:W-:Y:S01]  /*5360*/  ISETP.GE.AND P0, PT, R19, RZ, PT ;  /* 0x000000ff1300720c */ /* 0x000fe20003f06270 */
[----:B------:R-:W-:Y:S01]  /*5370*/  IMAD.HI.U32 R8, R3, R160, RZ ;  /* 0x000000a003087227 */ /* 0x000fe200078e00ff */
[----:B------:R-:W-:-:S02]  /*5380*/  ISETP.GT.U32.AND P2, PT, R2, R85, PT ;  /* 0x000000550200720c */ /* 0x000fc40003f44070 */
[----:B------:R-:W-:Y:S01]  /*5390*/  IABS R156, R14 ;  /* 0x0000000e009c7213 */ /* 0x000fe20000000000 */
[----:B------:R-:W-:Y:S01]  /*53a0*/  @!P4 IMAD.IADD R164, R164, 0x1, -R2 ;  /* 0x00000001a4a4c824 */ /* 0x000fe200078e0a02 */
[C---:B------:R-:W-:Y:S01]  /*53b0*/  ISETP.GT.U32.AND P4, PT, R2.reuse, R89, PT ;  /* 0x000000590200720c */ /* 0x040fe20003f84070 */
[C---:B------:R-:W-:Y:S02]  /*53c0*/  IMAD R162, R2.reuse, R9, R162 ;  /* 0x0000000902a27224 */ /* 0x040fe400078e02a2 */
[----:B------:R-:W-:Y:S02]  /*53d0*/  IMAD.MOV R9, RZ, RZ, -R8 ;  /* 0x000000ffff097224 */ /* 0x000fe400078e0a08 */
[----:B------:R-:W-:Y:S01]  /*53e0*/  @!P6 IMAD.MOV R252, RZ, RZ, -R252 ;  /* 0x000000fffffce224 */ /* 0x000fe200078e0afc */
[C---:B------:R-:W-:Y:S01]  /*53f0*/  ISETP.GT.U32.AND P6, PT, R2.reuse, R81, PT ;  /* 0x000000510200720c */ /* 0x040fe20003fc4070 */
[C---:B------:R-:W-:Y:S02]  /*5400*/  IMAD R160, R2.reuse, R9, R160 ;  /* 0x0000000902a07224 */ /* 0x040fe400078e02a0 */
[----:B------:R-:W-:Y:S01]  /*5410*/  @!P2 IMAD.IADD R85, R85, 0x1, -R2 ;  /* 0x000000015555a824 */ /* 0x000fe200078e0a02 */
[----:B------:R-:W-:Y:S01]  /*5420*/  ISETP.GT.U32.AND P2, PT, R2, R162, PT ;  /* 0x000000a20200720c */ /* 0x000fe20003f44070 */
[----:B------:R-:W-:-:S04]  /*5430*/  IMAD.HI.U32 R8, R3, R158, RZ ;  /* 0x0000009e03087227 */ /* 0x000fc800078e00ff */
[----:B------:R-:W-:Y:S01]  /*5440*/  @!P4 IMAD.IADD R89, R89, 0x1, -R2 ;  /* 0x000000015959c824 */ /* 0x000fe200078e0a02 */
[----:B------:R-:W-:Y:S01]  /*5450*/  ISETP.GT.U32.AND P4, PT, R2, R160, PT ;  /* 0x000000a00200720c */ /* 0x000fe20003f84070 */
[----:B------:R-:W-:Y:S02]  /*5460*/  IMAD.MOV R9, RZ, RZ, -R8 ;  /* 0x000000ffff097224 */ /* 0x000fe400078e0a08 */
[----:B------:R-:W-:-:S04]  /*5470*/  IMAD.HI.U32 R8, R3, R156, RZ ;  /* 0x0000009c03087227 */ /* 0x000fc800078e00ff */
[--C-:B------:R-:W-:Y:S01]  /*5480*/  @!P2 IMAD.IADD R162, R162, 0x1, -R2.reuse ;  /* 0x00000001a2a2a824 */ /* 0x100fe200078e0a02 */
[----:B------:R-:W-:Y:S01]  /*5490*/  ISETP.GE.AND P2, PT, R11, RZ, PT ;  /* 0x000000ff0b00720c */ /* 0x000fe20003f46270 */
[----:B------:R-:W-:Y:S01]  /*54a0*/  @!P6 IMAD.IADD R81, R81, 0x1, -R2 ;  /* 0x000000015151e824 */ /* 0x000fe200078e0a02 */
[----:B------:R-:W-:Y:S01]  /*54b0*/  ISETP.GE.AND P6, PT, R17, RZ, PT ;  /* 0x000000ff1100720c */ /* 0x000fe20003fc6270 */
[----:B------:R-:W-:Y:S01]  /*54c0*/  IMAD R158, R2, R9, R158 ;  /* 0x00000009029e7224 */ /* 0x000fe200078e029e */
[----:B------:R-:W-:Y:S01]  /*54d0*/  LOP3.LUT R17, R5, 0x1b8, RZ, 0xfc, !PT ;  /* 0x000001b805117812 */ /* 0x000fe200078efcff */
[----:B------:R-:W-:Y:S01]  /*54e0*/  @!P4 IMAD.IADD R160, R160, 0x1, -R2 ;  /* 0x00000001a0a0c824 */ /* 0x000fe200078e0a02 */
[C---:B------:R-:W-:Y:S01]  /*54f0*/  ISETP.GT.U32.AND P4, PT, R2.reuse, R162, PT ;  /* 0x000000a20200720c */ /* 0x040fe20003f84070 */
[----:B------:R-:W-:Y:S01]  /*5500*/  IMAD.MOV R11, RZ, RZ, -R8 ;  /* 0x000000ffff0b7224 */ /* 0x000fe200078e0a08 */
[----:B------:R-:W-:Y:S01]  /*5510*/  IABS R154, R17 ;  /* 0x00000011009a7213 */ /* 0x000fe20000000000 */
[----:B------:R-:W-:Y:S01]  /*5520*/  @!P5 IMAD.MOV R81, RZ, RZ, -R81 ;  /* 0x000000ffff51d224 */ /* 0x000fe200078e0a51 */
[C---:B------:R-:W-:Y:S01]  /*5530*/  ISETP.GT.U32.AND P5, PT, R2.reuse, R158, PT ;  /* 0x0000009e0200720c */ /* 0x040fe20003fa4070 */
[----:B------:R-:W-:-:S02]  /*5540*/  IMAD R156, R2, R11, R156 ;  /* 0x0000000b029c7224 */ /* 0x000fc400078e029c */
[----:B------:R-:W-:Y:S02]  /*5550*/  VIADD R11, R4, 0x1bc ;  /* 0x000001bc040b7836 */ /* 0x000fe40000000000 */
[----:B------:R-:W-:Y:S01]  /*5560*/  @!P1 IMAD.MOV R77, RZ, RZ, -R77 ;  /* 0x000000ffff4d9224 */ /* 0x000fe200078e0a4d */
[----:B------:R-:W-:Y:S01]  /*5570*/  ISETP.GT.U32.AND P1, PT, R2, R164, PT ;  /* 0x000000a40200720c */ /* 0x000fe20003f24070 */
[----:B------:R-:W-:Y:S01]  /*5580*/  IMAD.HI.U32 R9, R3, R154, RZ ;  /* 0x0000009a03097227 */ /* 0x000fe200078e00ff */
[----:B------:R-:W-:-:S03]  /*5590*/  IABS R150, R11 ;  /* 0x0000000b00967213 */ /* 0x000fc60000000000 */
[--C-:B------:R-:W-:Y:S01]  /*55a0*/  @!P4 IMAD.IADD R162, R162, 0x1, -R2.reuse ;  /* 0x00000001a2a2c824 */ /* 0x100fe200078e0a02 */
[----:B------:R-:W-:Y:S01]  /*55b0*/  ISETP.GT.U32.AND P4, PT, R2, R156, PT ;  /* 0x0000009c0200720c */ /* 0x000fe20003f84070 */
[----:B------:R-:W-:Y:S02]  /*55c0*/  @!P5 IMAD.IADD R158, R158, 0x1, -R2 ;  /* 0x000000019e9ed824 */ /* 0x000fe400078e0a02 */
[----:B------:R-:W-:Y:S02]  /*55d0*/  IMAD.MOV R9, RZ, RZ, -R9 ;  /* 0x000000ffff097224 */ /* 0x000fe400078e0a09 */
[----:B------:R-:W-:-:S04]  /*55e0*/  IMAD.HI.U32 R8, R3, R150, RZ ;  /* 0x0000009603087227 */ /* 0x000fc800078e00ff */
[----:B------:R-:W-:Y:S02]  /*55f0*/  IMAD R154, R2, R9, R154 ;  /* 0x00000009029a7224 */ /* 0x000fe400078e029a */
[----:B------:R-:W-:Y:S02]  /*5600*/  IMAD.MOV R9, RZ, RZ, -R8 ;  /* 0x000000ffff097224 */ /* 0x000fe400078e0a08 */
[--C-:B------:R-:W-:Y:S01]  /*5610*/  @!P4 IMAD.IADD R156, R156, 0x1, -R2.reuse ;  /* 0x000000019c9cc824 */ /* 0x100fe200078e0a02 */
[----:B------:R-:W-:Y:S01]  /*5620*/  ISETP.GT.U32.AND P4, PT, R2, R158, PT ;  /* 0x0000009e0200720c */ /* 0x000fe20003f84070 */
[----:B------:R-:W-:Y:S01]  /*5630*/  @!P1 IMAD.IADD R164, R164, 0x1, -R2 ;  /* 0x00000001a4a49824 */ /* 0x000fe200078e0a02 */
[----:B------:R-:W-:Y:S01]  /*5640*/  ISETP.GE.AND P1, PT, R21, RZ, PT ;  /* 0x000000ff1500720c */ /* 0x000fe20003f26270 */
[C---:B------:R-:W-:Y:S01]  /*5650*/  IMAD R150, R2.reuse, R9, R150 ;  /* 0x0000000902967224 */ /* 0x040fe200078e0296 */
[C---:B------:R-:W-:Y:S01]  /*5660*/  ISETP.GT.U32.AND P5, PT, R2.reuse, R154, PT ;  /* 0x0000009a0200720c */ /* 0x040fe20003fa4070 */
[----:B------:R-:W-:Y:S01]  /*5670*/  @!P3 IMAD.MOV R85, RZ, RZ, -R85 ;  /* 0x000000ffff55b224 */ /* 0x000fe200078e0a55 */
[----:B------:R-:W-:Y:S01]  /*5680*/  ISETP.GT.U32.AND P3, PT, R2, R160, PT ;  /* 0x000000a00200720c */ /* 0x000fe20003f64070 */
[----:B------:R-:W-:Y:S01]  /*5690*/  @!P6 IMAD.MOV R89, RZ, RZ, -R89 ;  /* 0x000000ffff59e224 */ /* 0x000fe200078e0a59 */
[----:B------:R-:W-:Y:S01]  /*56a0*/  ISETP.GE.AND P6, PT, R13, RZ, PT ;  /* 0x000000ff0d00720c */ /* 0x000fe20003fc6270 */
[----:B------:R-:W-:Y:S01]  /*56b0*/  @!P0 IMAD.MOV R164, RZ, RZ, -R164 ;  /* 0x000000ffffa48224 */ /* 0x000fe200078e0aa4 */
[----:B------:R-:W-:Y:S01]  /*56c0*/  ISETP.GE.AND P0, PT, R14, RZ, PT ;  /* 0x000000ff0e00720c */ /* 0x000fe20003f06270 */
[----:B------:R-:W-:Y:S01]  /*56d0*/  VIADD R21, R4, 0x1dc ;  /* 0x000001dc04157836 */ /* 0x000fe20000000000 */
[C---:B------:R-:W-:Y:S01]  /*56e0*/  LOP3.LUT R13, R5.reuse, 0x1c0, RZ, 0xfc, !PT ;  /* 0x000001c0050d7812 */ /* 0x040fe200078efcff */
[----:B------:R-:W-:Y:S01]  /*56f0*/  @!P4 IMAD.IADD R158, R158, 0x1, -R2 ;  /* 0x000000019e9ec824 */ /* 0x000fe200078e0a02 */
[C---:B------:R-:W-:Y:S01]  /*5700*/  ISETP.GT.U32.AND P4, PT, R2.reuse, R150, PT ;  /* 0x000000960200720c */ /* 0x040fe20003f84070 */
[----:B------:R-:W-:Y:S01]  /*5710*/  @!P1 IMAD.MOV R162, RZ, RZ, -R162 ;  /* 0x000000ffffa29224 */ /* 0x000fe200078e0aa2 */
[----:B------:R-:W-:Y:S01]  /*5720*/  ISETP.GT.U32.AND P1, PT, R2, R156, PT ;  /* 0x0000009c0200720c */ /* 0x000fe20003f24070 */
[--C-:B------:R-:W-:Y:S01]  /*5730*/  @!P5 IMAD.IADD R154, R154, 0x1, -R2.reuse ;  /* 0x000000019a9ad824 */ /* 0x100fe200078e0a02 */
[----:B------:R-:W-:Y:S01]  /*5740*/  LOP3.LUT R14, R5, 0x1c4, RZ, 0xfc, !PT ;  /* 0x000001c4050e7812 */ /* 0x000fe200078efcff */
[----:B------:R-:W-:Y:S01]  /*5750*/  @!P3 IMAD.IADD R160, R160, 0x1, -R2 ;  /* 0x00000001a0a0b824 */ /* 0x000fe200078e0a02 */
[----:B------:R-:W-:Y:S01]  /*5760*/  ISETP.GE.AND P3, PT, R17, RZ, PT ;  /* 0x000000ff1100720c */ /* 0x000fe20003f66270 */
[----:B------:R-:W-:Y:S01]  /*5770*/  @!P6 IMAD.MOV R158, RZ, RZ, -R158 ;  /* 0x000000ffff9ee224 */ /* 0x000fe200078e0a9e */
[----:B------:R-:W-:Y:S01]  /*5780*/  IABS R152, R13 ;  /* 0x0000000d00987213 */ /* 0x000fe20000000000 */
[----:B------:R-:W-:Y:S01]  /*5790*/  @!P2 IMAD.MOV R160, RZ, RZ, -R160 ;  /* 0x000000ffffa0a224 */ /* 0x000fe200078e0aa0 */
[----:B------:R-:W-:-:S02]  /*57a0*/  IABS R146, R14 ;  /* 0x0000000e00927213 */ /* 0x000fc40000000000 */
[----:B------:R-:W-:Y:S01]  /*57b0*/  LOP3.LUT R17, R5, 0x1c8, RZ, 0xfc, !PT ;  /* 0x000001c805117812 */ /* 0x000fe200078efcff */
[----:B------:R-:W-:Y:S01]  /*57c0*/  @!P4 IMAD.IADD R150, R150, 0x1, -R2 ;  /* 0x000000019696c824 */ /* 0x000fe200078e0a02 */
[C---:B------:R-:W-:Y:S01]  /*57d0*/  ISETP.GT.U32.AND P5, PT, R2.reuse, R154, PT ;  /* 0x0000009a0200720c */ /* 0x040fe20003fa4070 */
[C---:B------:R-:W-:Y:S01]  /*57e0*/  IMAD.HI.U32 R8, R3.reuse, R152, RZ ;  /* 0x0000009803087227 */ /* 0x040fe200078e00ff */
[----:B------:R-:W-:Y:S02]  /*57f0*/  IABS R142, R17 ;  /* 0x00000011008e7213 */ /* 0x000fe40000000000 */
[----:B------:R-:W-:Y:S01]  /*5800*/  ISETP.GT.U32.AND P4, PT, R2, R150, PT ;  /* 0x000000960200720c */ /* 0x000fe20003f84070 */
[----:B------:R-:W-:Y:S01]  /*5810*/  IMAD.HI.U32 R9, R3, R146, RZ ;  /* 0x0000009203097227 */ /* 0x000fe200078e00ff */
[----:B------:R-:W-:-:S03]  /*5820*/  IABS R136, R21 ;  /* 0x0000001500887213 */ /* 0x000fc60000000000 */
[----:B------:R-:W-:Y:S01]  /*5830*/  @!P1 IMAD.IADD R156, R156, 0x1, -R2 ;  /* 0x000000019c9c9824 */ /* 0x000fe200078e0a02 */
[----:B------:R-:W-:Y:S01]  /*5840*/  ISETP.GE.AND P1, PT, R11, RZ, PT ;  /* 0x000000ff0b00720c */ /* 0x000fe20003f26270 */
[----:B------:R-:W-:Y:S02]  /*5850*/  IMAD.MOV R11, RZ, RZ, -R8 ;  /* 0x000000ffff0b7224 */ /* 0x000fe400078e0a08 */
[----:B------:R-:W-:Y:S02]  /*5860*/  IMAD.MOV R9, RZ, RZ, -R9 ;  /* 0x000000ffff097224 */ /* 0x000fe400078e0a09 */
[----:B------:R-:W-:-:S04]  /*5870*/  IMAD.HI.U32 R8, R3, R142, RZ ;  /* 0x0000008e03087227 */ /* 0x000fc800078e00ff */
[C---:B------:R-:W-:Y:S02]  /*5880*/  IMAD R146, R2.reuse, R9, R146 ;  /* 0x0000000902927224 */ /* 0x040fe400078e0292 */
[----:B------:R-:W-:Y:S01]  /*5890*/  IMAD.MOV R9, RZ, RZ, -R8 ;  /* 0x000000ffff097224 */ /* 0x000fe200078e0a08 */
[----:B------:R-:W-:Y:S01]  /*58a0*/  LOP3.LUT R8, R5, 0x1cc, RZ, 0xfc, !PT ;  /* 0x000001cc05087812 */ /* 0x000fe200078efcff */
[C---:B------:R-:W-:Y:S01]  /*58b0*/  IMAD R152, R2.reuse, R11, R152 ;  /* 0x0000000b02987224 */ /* 0x040fe200078e0298 */
[C---:B------:R-:W-:Y:S01]  /*58c0*/  ISETP.GT.U32.AND P6, PT, R2.reuse, R146, PT ;  /* 0x000000920200720c */ /* 0x040fe20003fc4070 */
[----:B------:R-:W-:Y:S01]  /*58d0*/  IMAD R142, R2, R9, R142 ;  /* 0x00000009028e7224 */ /* 0x000fe200078e028e */
[----:B------:R-:W-:Y:S01]  /*58e0*/  IABS R148, R8 ;  /* 0x0000000800947213 */ /* 0x000fe20000000000 */
[--C-:B------:R-:W-:Y:S01]  /*58f0*/  @!P4 IMAD.IADD R150, R150, 0x1, -R2.reuse ;  /* 0x000000019696c824 */ /* 0x100fe200078e0a02 */
[----:B------:R-:W-:Y:S01]  /*5900*/  ISETP.GT.U32.AND P2, PT, R2, R152, PT ;  /* 0x000000980200720c */ /* 0x000fe20003f44070 */
[----:B------:R-:W-:Y:S01]  /*5910*/  @!P5 IMAD.IADD R154, R154, 0x1, -R2 ;  /* 0x000000019a9ad824 */ /* 0x000fe200078e0a02 */
[----:B------:R-:W-:Y:S01]  /*5920*/  ISETP.GE.AND P4, PT, R8, RZ, PT ;  /* 0x000000ff0800720c */ /* 0x000fe20003f86270 */
[----:B------:R-:W-:Y:S01]  /*5930*/  @!P1 IMAD.MOV R150, RZ, RZ, -R150 ;  /* 0x000000ffff969224 */ /* 0x000fe200078e0a96 */
[----:B------:R-:W-:Y:S01]  /*5940*/  ISETP.GT.U32.AND P1, PT, R2, R142, PT ;  /* 0x0000008e0200720c */ /* 0x000fe20003f24070 */
[----:B------:R-:W-:Y:S01]  /*5950*/  IMAD.HI.U32 R8, R3, R148, RZ ;  /* 0x0000009403087227 */ /* 0x000fe200078e00ff */
[----:B------:R-:W-:-:S02]  /*5960*/  LOP3.LUT R9, R5, 0x1d0, RZ, 0xfc, !PT ;  /* 0x000001d005097812 */ /* 0x000fc400078efcff */
[----:B------:R-:W-:Y:S01]  /*5970*/  LOP3.LUT R11, R5, 0x1d4, RZ, 0xfc, !PT ;  /* 0x000001d4050b7812 */ /* 0x000fe200078efcff */
[----:B------:R-:W-:Y:S01]  /*5980*/  @!P3 IMAD.MOV R154, RZ, RZ, -R154 ;  /* 0x000000ffff9ab224 */ /* 0x000fe200078e0a9a */
[----:B------:R-:W-:Y:S01]  /*5990*/  ISETP.GE.AND P3, PT, R17, RZ, PT ;  /* 0x000000ff1100720c */ /* 0x000fe20003f66270 */
[----:B------:R-:W-:Y:S01]  /*59a0*/  IMAD.MOV R17, RZ, RZ, -R8 ;  /* 0x000000ffff117224 */ /* 0x000fe200078e0a08 */
[----:B------:R-:W-:Y:S01]  /*59b0*/  IABS R144, R9 ;  /* 0x0000000900907213 */ /* 0x000fe20000000000 */
[----:B------:R-:W-:Y:S01]  /*59c0*/  @!P2 IMAD.IADD R152, R152, 0x1, -R2 ;  /* 0x000000019898a824 */ /* 0x000fe200078e0a02 */
[----:B------:R-:W-:Y:S01]  /*59d0*/  ISETP.GE.AND P5, PT, R13, RZ, PT ;  /* 0x000000ff0d00720c */ /* 0x000fe20003fa6270 */
[----:B------:R-:W-:Y:S01]  /*59e0*/  IMAD R148, R2, R17, R148 ;  /* 0x0000001102947224 */ /* 0x000fe200078e0294 */
[----:B------:R-:W-:Y:S01]  /*59f0*/  IABS R140, R11 ;  /* 0x0000000b008c7213 */ /* 0x000fe20000000000 */
[--C-:B------:R-:W-:Y:S01]  /*5a00*/  @!P1 IMAD.IADD R142, R142, 0x1, -R2.reuse ;  /* 0x000000018e8e9824 */ /* 0x100fe200078e0a02 */
[----:B------:R-:W-:Y:S01]  /*5a10*/  ISETP.GT.U32.AND P2, PT, R2, R152, PT ;  /* 0x000000980200720c */ /* 0x000fe20003f44070 */
[----:B------:R-:W-:-:S02]  /*5a20*/  @!P6 IMAD.IADD R146, R146, 0x1, -R2 ;  /* 0x000000019292e824 */ /* 0x000fc400078e0a02 */
[----:B------:R-:W-:Y:S01]  /*5a30*/  @!P0 IMAD.MOV R156, RZ, RZ, -R156 ;  /* 0x000000ffff9c8224 */ /* 0x000fe200078e0a9c */
[C---:B------:R-:W-:Y:S01]  /*5a40*/  ISETP.GT.U32.AND P1, PT, R2.reuse, R142, PT ;  /* 0x0000008e0200720c */ /* 0x040fe20003f24070 */
[C---:B------:R-:W-:Y:S01]  /*5a50*/  IMAD.HI.U32 R4, R3.reuse, R136, RZ ;  /* 0x0000008803047227 */ /* 0x040fe200078e00ff */
[----:B------:R-:W-:Y:S02]  /*5a60*/  ISETP.GT.U32.AND P6, PT, R2, R146, PT ;  /* 0x000000920200720c */ /* 0x000fe40003fc4070 */
[----:B------:R-:W-:Y:S01]  /*5a70*/  ISETP.GE.AND P0, PT, R14, RZ, PT ;  /* 0x000000ff0e00720c */ /* 0x000fe20003f06270 */
[----:B------:R-:W-:-:S04]  /*5a80*/  IMAD.HI.U32 R13, R3, R138, RZ ;  /* 0x0000008a030d7227 */ /* 0x000fc800078e00ff */
[----:B------:R-:W-:Y:S01]  /*5a90*/  @!P2 IMAD.IADD R152, R152, 0x1, -R2 ;  /* 0x000000019898a824 */ /* 0x000fe200078e0a02 */
[----:B------:R-:W-:Y:S01]  /*5aa0*/  ISETP.GE.AND P2, PT, R9, RZ, PT ;  /* 0x000000ff0900720c */ /* 0x000fe20003f46270 */
[----:B------:R-:W-:-:S04]  /*5ab0*/  IMAD.HI.U32 R9, R3, R144, RZ ;  /* 0x0000009003097227 */ /* 0x000fc800078e00ff */
[--C-:B------:R-:W-:Y:S01]  /*5ac0*/  @!P1 IMAD.IADD R142, R142, 0x1, -R2.reuse ;  /* 0x000000018e8e9824 */ /* 0x100fe200078e0a02 */
[----:B------:R-:W-:Y:S01]  /*5ad0*/  ISETP.GT.U32.AND P1, PT, R2, R148, PT ;  /* 0x000000940200720c */ /* 0x000fe20003f24070 */
[----:B------:R-:W-:Y:S02]  /*5ae0*/  IMAD.MOV R9, RZ, RZ, -R9 ;  /* 0x000000ffff097224 */ /* 0x000fe400078e0a09 */
[----:B------:R-:W-:Y:S01]  /*5af0*/  @!P6 IMAD.IADD R146, R146, 0x1, -R2 ;  /* 0x000000019292e824 */ /* 0x000fe200078e0a02 */
[----:B------:R-:W-:Y:S01]  /*5b00*/  ISETP.GE.AND P6, PT, R11, RZ, PT ;  /* 0x000000ff0b00720c */ /* 0x000fe20003fc6270 */
[----:B------:R-:W-:Y:S02]  /*5b10*/  IMAD R144, R2, R9, R144 ;  /* 0x0000000902907224 */ /* 0x000fe400078e0290 */
[----:B------:R-:W-:-:S04]  /*5b20*/  IMAD.HI.U32 R11, R3, R140, RZ ;  /* 0x0000008c030b7227 */ /* 0x000fc800078e00ff */
[----:B------:R-:W-:Y:S02]  /*5b30*/  IMAD.MOV R11, RZ, RZ, -R11 ;  /* 0x000000ffff0b7224 */ /* 0x000fe400078e0a0b */
[----:B------:R-:W-:Y:S01]  /*5b40*/  @!P1 IMAD.IADD R148, R148, 0x1, -R2 ;  /* 0x0000000194949824 */ /* 0x000fe200078e0a02 */
[C---:B------:R-:W-:Y:S01]  /*5b50*/  ISETP.GT.U32.AND P1, PT, R2.reuse, R144, PT ;  /* 0x000000900200720c */ /* 0x040fe20003f24070 */
[----:B------:R-:W-:Y:S02]  /*5b60*/  @!P5 IMAD.MOV R152, RZ, RZ, -R152 ;  /* 0x000000ffff98d224 */ /* 0x000fe400078e0a98 */
[----:B------:R-:W-:Y:S02]  /*5b70*/  IMAD R140, R2, R11, R140 ;  /* 0x0000000b028c7224 */ /* 0x000fe400078e028c */
[----:B------:R-:W-:-:S04]  /*5b80*/  IMAD.HI.U32 R8, R3, R134, RZ ;  /* 0x0000008603087227 */ /* 0x000fc800078e00ff */
[----:B------:R-:W-:Y:S02]  /*5b90*/  IMAD.MOV R17, RZ, RZ, -R4 ;  /* 0x000000ffff117224 */ /* 0x000fe400078e0a04 */
[----:B------:R-:W-:Y:S02]  /*5ba0*/  IMAD.MOV R13, RZ, RZ, -R13 ;  /* 0x000000ffff0d7224 */ /* 0x000fe400078e0a0d */
[----:B------:R-:W-:Y:S01]  /*5bb0*/  @!P1 IMAD.IADD R144, R144, 0x1, -R2 ;  /* 0x0000000190909824 */ /* 0x000fe200078e0a02 */
[C---:B------:R-:W-:Y:S01]  /*5bc0*/  ISETP.GT.U32.AND P1, PT, R2.reuse, R148, PT ;  /* 0x000000940200720c */ /* 0x040fe20003f24070 */
[----:B------:R-:W-:Y:S01]  /*5bd0*/  IMAD.MOV R19, RZ, RZ, -R8 ;  /* 0x000000ffff137224 */ /* 0x000fe200078e0a08 */
[----:B------:R-:W-:Y:S01]  /*5be0*/  LOP3.LUT R8, R5, 0x1f8, RZ, 0xfc, !PT ;  /* 0x000001f805087812 */ /* 0x000fe200078efcff */
[C---:B------:R-:W-:Y:S01]  /*5bf0*/  IMAD R136, R2.reuse, R17, R136 ;  /* 0x0000001102887224 */ /* 0x040fe200078e0288 */
[C---:B------:R-:W-:Y:S01]  /*5c00*/  ISETP.GT.U32.AND P5, PT, R2.reuse, R144, PT ;  /* 0x000000900200720c */ /* 0x040fe20003fa4070 */
[----:B------:R-:W-:Y:S01]  /*5c10*/  @!P0 IMAD.MOV R146, RZ, RZ, -R146 ;  /* 0x000000ffff928224 */ /* 0x000fe200078e0a92 */
[C---:B------:R-:W-:Y:S01]  /*5c20*/  ISETP.GT.U32.AND P0, PT, R2.reuse, R140, PT ;  /* 0x0000008c0200720c */ /* 0x040fe20003f04070 */
[----:B------:R-:W-:Y:S01]  /*5c30*/  IMAD R138, R2, R13, R138 ;  /* 0x0000000d028a7224 */ /* 0x000fe200078e028a */
[----:B------:R-:W-:Y:S01]  /*5c40*/  IABS R14, R8 ;  /* 0x00000008000e7213 */ /* 0x000fe20000000000 */
[----:B------:R-:W-:-:S04]  /*5c50*/  IMAD.HI.U32 R9, R3, R130, RZ ;  /* 0x0000008203097227 */ /* 0x000fc800078e00ff */
[----:B------:R-:W-:Y:S02]  /*5c60*/  IMAD R134, R2, R19, R134 ;  /* 0x0000001302867224 */ /* 0x000fe400078e0286 */
[----:B------:R-:W-:Y:S01]  /*5c70*/  @!P1 IMAD.IADD R148, R148, 0x1, -R2 ;  /* 0x0000000194949824 */ /* 0x000fe200078e0a02 */
[C---:B------:R-:W-:Y:S01]  /*5c80*/  ISETP.GT.U32.AND P1, PT, R2.reuse, R136, PT ;  /* 0x000000880200720c */ /* 0x040fe20003f24070 */
[----:B------:R-:W-:Y:S01]  /*5c90*/  @!P3 IMAD.MOV R142, RZ, RZ, -R142 ;  /* 0x000000ffff8eb224 */ /* 0x000fe200078e0a8e */
[----:B------:R-:W-:Y:S01]  /*5ca0*/  ISETP.GT.U32.AND P3, PT, R2, R138, PT ;  /* 0x0000008a0200720c */ /* 0x000fe20003f64070 */
        /* <DEDUP_REMOVED lines=9> */
[----:B------:R-:W-:Y:S02]  /*5d40*/  IMAD.MOV R11, RZ, RZ, -R11 ;  /* 0x000000ffff0b7224 */ /* 0x000fe400078e0a0b */
[--C-:B------:R-:W-:Y:S02]  /*5d50*/  @!P1 IMAD.IADD R136, R136, 0x1, -R2.reuse ;  /* 0x0000000188889824 */ /* 0x100fe400078e0a02 */
[----:B------:R-:W-:Y:S01]  /*5d60*/  @!P3 IMAD.IADD R138, R138, 0x1, -R2 ;  /* 0x000000018a8ab824 */ /* 0x000fe200078e0a02 */
[C---:B------:R-:W-:Y:S01]  /*5d70*/  ISETP.GT.U32.AND P3, PT, R2.reuse, R140, PT ;  /* 0x0000008c0200720c */ /* 0x040fe20003f64070 */
[----:B------:R-:W-:Y:S01]  /*5d80*/  IMAD R132, R2, R11, R132 ;  /* 0x0000000b02847224 */ /* 0x000fe200078e0284 */
[----:B------:R-:W-:Y:S01]  /*5d90*/  LOP3.LUT R11, R5, 0x1f4, RZ, 0xfc, !PT ;  /* 0x000001f4050b7812 */ /* 0x000fe200078efcff */
[----:B------:R-:W-:Y:S01]  /*5da0*/  @!P5 IMAD.IADD R134, R134, 0x1, -R2 ;  /* 0x000000018686d824 */ /* 0x000fe200078e0a02 */
[----:B------:R-:W-:Y:S01]  /*5db0*/  ISETP.GT.U32.AND P5, PT, R2, R136, PT ;  /* 0x000000880200720c */ /* 0x000fe20003fa4070 */
[----:B------:R-:W-:Y:S01]  /*5dc0*/  IMAD.HI.U32 R4, R3, R126, RZ ;  /* 0x0000007e03047227 */ /* 0x000fe200078e00ff */
[----:B------:R-:W-:-:S02]  /*5dd0*/  IABS R124, R11 ;  /* 0x0000000b007c7213 */ /* 0x000fc40000000000 */
[----:B------:R-:W-:Y:S01]  /*5de0*/  ISETP.GT.U32.AND P1, PT, R2, R138, PT ;  /* 0x0000008a0200720c */ /* 0x000fe20003f24070 */
[----:B------:R-:W-:Y:S02]  /*5df0*/  IMAD.MOV R5, RZ, RZ, -R4 ;  /* 0x000000ffff057224 */ /* 0x000fe400078e0a04 */
[----:B------:R-:W-:Y:S02]  /*5e00*/  @!P0 IMAD.IADD R130, R130, 0x1, -R2 ;  /* 0x0000000182828824 */ /* 0x000fe400078e0a02 */
[----:B------:R-:W-:Y:S01]  /*5e10*/  @!P4 IMAD.MOV R148, RZ, RZ, -R148 ;  /* 0x000000ffff94c224 */ /* 0x000fe200078e0a94 */
[C---:B------:R-:W-:Y:S01]  /*5e20*/  ISETP.GT.U32.AND P4, PT, R2.reuse, R134, PT ;  /* 0x000000860200720c */ /* 0x040fe20003f84070 */
[----:B------:R-:W-:Y:S01]  /*5e30*/  IMAD.HI.U32 R4, R3, R124, RZ ;  /* 0x0000007c03047227 */ /* 0x000fe200078e00ff */
[----:B------:R-:W-:-:S03]  /*5e40*/  ISETP.GT.U32.AND P0, PT, R2, R130, PT ;  /* 0x000000820200720c */ /* 0x000fc60003f04070 */
[----:B------:R-:W-:-:S04]  /*5e50*/  IMAD.HI.U32 R13, R3, R128, RZ ;  /* 0x00000080030d7227 */ /* 0x000fc800078e00ff */
[----:B------:R-:W-:Y:S02]  /*5e60*/  IMAD R126, R2, R5, R126 ;  /* 0x00000005027e7224 */ /* 0x000fe400078e027e */
[----:B------:R-:W-:Y:S01]  /*5e70*/  @!P3 IMAD.IADD R140, R140, 0x1, -R2 ;  /* 0x000000018c8cb824 */ /* 0x000fe200078e0a02 */
[----:B------:R-:W-:Y:S01]  /*5e80*/  ISETP.GT.U32.AND P3, PT, R2, R132, PT ;  /* 0x000000840200720c */ /* 0x000fe20003f64070 */
[----:B------:R-:W-:-:S04]  /*5e90*/  IMAD.HI.U32 R3, R3, R14, RZ ;  /* 0x0000000e03037227 */ /* 0x000fc800078e00ff */
[----:B------:R-:W-:Y:S01]  /*5ea0*/  IMAD.MOV R5, RZ, RZ, -R4 ;  /* 0x000000ffff057224 */ /* 0x000fe200078e0a04 */
[----:B------:R-:W-:Y:S01]  /*5eb0*/  LOP3.LUT R4, R143, 0x60, RZ, 0xc0, !PT ;  /* 0x000000608f047812 */ /* 0x000fe200078ec0ff */
[----:B------:R-:W-:Y:S02]  /*5ec0*/  IMAD.MOV R13, RZ, RZ, -R13 ;  /* 0x000000ffff0d7224 */ /* 0x000fe400078e0a0d */
[----:B------:R-:W-:Y:S01]  /*5ed0*/  @!P5 IMAD.IADD R136, R136, 0x1, -R2 ;  /* 0x000000018888d824 */ /* 0x000fe200078e0a02 */
[----:B------:R-:W-:Y:S01]  /*5ee0*/  ISETP.GT.U32.AND P5, PT, R2, R126, PT ;  /* 0x0000007e0200720c */ /* 0x000fe20003fa4070 */
[----:B------:R-:W-:Y:S01]  /*5ef0*/  IMAD.MOV R3, RZ, RZ, -R3 ;  /* 0x000000ffff037224 */ /* 0x000fe200078e0a03 */
[----:B------:R-:W-:Y:S01]  /*5f00*/  R2UR UR49, R4 ;  /* 0x00000000043172ca */ /* 0x000fe200000e0000 */
[C---:B------:R-:W-:Y:S01]  /*5f10*/  IMAD R124, R2.reuse, R5, R124 ;  /* 0x00000005027c7224 */ /* 0x040fe200078e027c */
[----:B------:R-:W2:Y:S01]  /*5f20*/  LDC R4, c[0x0][0x230] ;  /* 0x00008c00ff047b82 */ /* 0x000ea20000000800 */
[----:B------:R-:W-:-:S02]  /*5f30*/  IMAD R128, R2, R13, R128 ;  /* 0x0000000d02807224 */ /* 0x000fc400078e0280 */
[----:B------:R-:W-:Y:S02]  /*5f40*/  IMAD R14, R2, R3, R14 ;  /* 0x00000003020e7224 */ /* 0x000fe400078e020e */
[--C-:B------:R-:W-:Y:S01]  /*5f50*/  @!P4 IMAD.IADD R134, R134, 0x1, -R2.reuse ;  /* 0x000000018686c824 */ /* 0x100fe200078e0a02 */
[----:B------:R-:W-:Y:S01]  /*5f60*/  ISETP.GT.U32.AND P4, PT, R2, R124, PT ;  /* 0x0000007c0200720c */ /* 0x000fe20003f84070 */
        /* <DEDUP_REMOVED lines=8> */
[----:B------:R-:W-:Y:S01]  /*5ff0*/  @!P2 IMAD.MOV R144, RZ, RZ, -R144 ;  /* 0x000000ffff90a224 */ /* 0x000fe200078e0a90 */
[----:B------:R-:W-:Y:S01]  /*6000*/  ISETP.GT.U32.AND P2, PT, R2, R132, PT ;  /* 0x000000840200720c */ /* 0x000fe20003f44070 */
[----:B------:R-:W-:Y:S01]  /*6010*/  IMAD.U32 R3, RZ, RZ, UR7 ;  /* 0x00000007ff037e24 */ /* 0x000fe2000f8e00ff */
[----:B------:R-:W-:Y:S01]  /*6020*/  ULDC UR7, c[0x0][0x240] ;  /* 0x0000900000077ab9 */ /* 0x000fe20000000800 */
[--C-:B------:R-:W-:Y:S01]  /*6030*/  @!P4 IMAD.IADD R124, R124, 0x1, -R2.reuse ;  /* 0x000000017c7cc824 */ /* 0x100fe200078e0a02 */
[----:B------:R-:W-:Y:S01]  /*6040*/  ISETP.GE.AND P4, PT, R135, UR8, PT ;  /* 0x0000000887007c0c */ /* 0x000fe2000bf86270 */
[--C-:B------:R-:W-:Y:S01]  /*6050*/  @!P1 IMAD.IADD R128, R128, 0x1, -R2.reuse ;  /* 0x0000000180809824 */ /* 0x100fe200078e0a02 */
[----:B------:R-:W-:Y:S01]  /*6060*/  ISETP.GE.AND P1, PT, R21, RZ, PT ;  /* 0x000000ff1500720c */ /* 0x000fe20003f26270 */
[----:B------:R-:W-:Y:S01]  /*6070*/  @!P0 IMAD.IADD R14, R14, 0x1, -R2 ;  /* 0x000000010e0e8824 */ /* 0x000fe200078e0a02 */
[----:B------:R-:W-:Y:S01]  /*6080*/  SEL R3, R3, RZ, !P4 ;  /* 0x000000ff03037207 */ /* 0x000fe20006000000 */
        /* <DEDUP_REMOVED lines=8> */
[----:B------:R-:W-:Y:S01]  /*6110*/  ULDC.64 UR8, c[0x0][0x210] ;  /* 0x0000840000087ab9 */ /* 0x000fe20000000a00 */
[C---:B------:R-:W-:Y:S01]  /*6120*/  ISETP.GT.U32.AND P6, PT, R2.reuse, R124, PT ;  /* 0x0000007c0200720c */ /* 0x040fe20003fc4070 */
[----:B------:R-:W-:Y:S01]  /*6130*/  @!P1 IMAD.MOV R136, RZ, RZ, -R136 ;  /* 0x000000ffff889224 */ /* 0x000fe200078e0a88 */
[----:B------:R-:W-:Y:S01]  /*6140*/  ISETP.GT.U32.AND P3, PT, R2, R126, PT ;  /* 0x0000007e0200720c */ /* 0x000fe20003f64070 */
[----:B------:R-:W3:Y:S01]  /*6150*/  LDC R5, c[0x0][0x230] ;  /* 0x00008c00ff057b82 */ /* 0x000ee20000000800 */
[----:B--2---:R-:W-:Y:S01]  /*6160*/  VIADD R4, R4, 0xfffffffe ;  /* 0xfffffffe04047836 */ /* 0x004fe20000000000 */
[----:B------:R-:W-:Y:S01]  /*6170*/  ISETP.NE.U32.AND P1, PT, R3, RZ, PT ;  /* 0x000000ff0300720c */ /* 0x000fe20003f25070 */
[--C-:B------:R-:W-:Y:S01]  /*6180*/  @!P4 IMAD.IADD R128, R128, 0x1, -R2.reuse ;  /* 0x000000018080c824 */ /* 0x100fe200078e0a02 */
[----:B------:R-:W-:Y:S01]  /*6190*/  ISETP.GE.AND P4, PT, R9, RZ, PT ;  /* 0x000000ff0900720c */ /* 0x000fe20003f86270 */
[----:B------:R-:W-:Y:S01]  /*61a0*/  @!P5 IMAD.IADD R14, R14, 0x1, -R2 ;  /* 0x000000010e0ed824 */ /* 0x000fe200078e0a02 */
[----:B------:R-:W-:Y:S01]  /*61b0*/  ISETP.GE.AND P5, PT, R33, RZ, PT ;  /* 0x000000ff2100720c */ /* 0x000fe20003fa6270 */
[----:B------:R-:W-:Y:S01]  /*61c0*/  @!P2 IMAD.MOV R128, RZ, RZ, -R128 ;  /* 0x000000ffff80a224 */ /* 0x000fe200078e0a80 */
[----:B------:R-:W-:Y:S01]  /*61d0*/  ISETP.NE.AND P2, PT, R123, RZ, PT ;  /* 0x000000ff7b00720c */ /* 0x000fe20003f45270 */
[----:B------:R-:W-:Y:S01]  /*61e0*/  @!P0 IMAD.MOV R130, RZ, RZ, -R130 ;  /* 0x000000ffff828224 */ /* 0x000fe200078e0a82 */
[----:B------:R-:W-:Y:S01]  /*61f0*/  ISETP.GE.AND P0, PT, R29, RZ, PT ;  /* 0x000000ff1d00720c */ /* 0x000fe20003f06270 */
[--C-:B------:R-:W-:Y:S01]  /*6200*/  @!P6 IMAD.IADD R124, R124, 0x1, -R2.reuse ;  /* 0x000000017c7ce824 */ /* 0x100fe200078e0a02 */
[----:B------:R-:W-:Y:S01]  /*6210*/  ISETP.GE.AND P6, PT, R8, RZ, PT ;  /* 0x000000ff0800720c */ /* 0x000fe20003fc6270 */
[----:B------:R-:W-:Y:S01]  /*6220*/  @!P3 IMAD.IADD R126, R126, 0x1, -R2 ;  /* 0x000000017e7eb824 */ /* 0x000fe200078e0a02 */
[----:B------:R-:W2:Y:S01]  /*6230*/  LDC R8, c[0x0][0x230] ;  /* 0x00008c00ff087b82 */ /* 0x000ea20000000800 */
[----:B------:R-:W-:Y:S01]  /*6240*/  ISETP.GE.AND P3, PT, R11, RZ, PT ;  /* 0x000000ff0b00720c */ /* 0x000fe20003f66270 */
[----:B------:R-:W-:-:S02]  /*6250*/  IMAD R9, R135, R203, RZ ;  /* 0x000000cb87097224 */ /* 0x000fc400078e02ff */
[----:B------:R-:W-:Y:S02]  /*6260*/  @!P4 IMAD.MOV R126, RZ, RZ, -R126 ;  /* 0x000000ffff7ec224 */ /* 0x000fe400078e0a7e */
[----:B------:R-:W-:Y:S01]  /*6270*/  @!P5 IMAD.MOV R0, RZ, RZ, -R0 ;  /* 0x000000ffff00d224 */ /* 0x000fe200078e0a00 */
[----:B------:R-:W-:Y:S01]  /*6280*/  @!P2 LOP3.LUT R0, RZ, R123, RZ, 0x33, !PT ;  /* 0x0000007bff00a212 */ /* 0x000fe200078e33ff */
[----:B------:R-:W-:Y:S01]  /*6290*/  IMAD.SHL.U32 R123, R202, 0x10, RZ ;  /* 0x00000010ca7b7824 */ /* 0x000fe200078e00ff */
[----:B------:R-:W-:Y:S01]  /*62a0*/  ISETP.GE.U32.AND P2, PT, R4, 0x7fffffdf, PT ;  /* 0x7fffffdf0400780c */ /* 0x000fe20003f46070 */
[----:B------:R-:W-:Y:S01]  /*62b0*/  @!P0 IMAD.MOV R132, RZ, RZ, -R132 ;  /* 0x000000ffff848224 */ /* 0x000fe200078e0a84 */
[----:B------:R-:W-:Y:S01]  /*62c0*/  ISETP.NE.AND P0, PT, R35, RZ, PT ;  /* 0x000000ff2300720c */ /* 0x000fe20003f05270 */
[----:B------:R-:W-:Y:S01]  /*62d0*/  IMAD R159, R0, UR5, RZ ;  /* 0x00000005009f7c24 */ /* 0x000fe2000f8e02ff */
[----:B------:R-:W4:Y:S01]  /*62e0*/  LDC R3, c[0x0][0x230] ;  /* 0x00008c00ff037b82 */ /* 0x000f220000000800 */
[----:B------:R-:W-:Y:S01]  /*62f0*/  @!P3 IMAD.MOV R124, RZ, RZ, -R124 ;  /* 0x000000ffff7cb224 */ /* 0x000fe200078e0a7c */
[C---:B------:R-:W-:Y:S01]  /*6300*/  SEL R105, R177.reuse, R158, !P0 ;  /* 0x0000009eb1697207 */ /* 0x040fe20004000000 */
[C---:B------:R-:W-:Y:S01]  /*6310*/  IMAD.SHL.U32 R158, R202.reuse, 0x2, RZ ;  /* 0x00000002ca9e7824 */ /* 0x040fe200078e00ff */
[C---:B------:R-:W-:Y:S01]  /*6320*/  SEL R109, R177.reuse, R156, !P0 ;  /* 0x0000009cb16d7207 */ /* 0x040fe20004000000 */
[C---:B------:R-:W-:Y:S01]  /*6330*/  IMAD R156, R202.reuse, 0x3, RZ ;  /* 0x00000003ca9c7824 */ /* 0x040fe200078e02ff */
[C---:B------:R-:W-:Y:S01]  /*6340*/  SEL R113, R177.reuse, R154, !P0 ;  /* 0x0000009ab1717207 */ /* 0x040fe20004000000 */
[----:B------:R-:W-:Y:S01]  /*6350*/  STL [R1+0x7b4], R159 ;  /* 0x0007b49f01007387 */ /* 0x000fe20000100800 */
[C---:B------:R-:W-:Y:S01]  /*6360*/  SEL R137, R177.reuse, R144, !P0 ;  /* 0x00000090b1897207 */ /* 0x040fe20004000000 */
[C---:B------:R-:W-:Y:S01]  /*6370*/  IMAD R154, R202.reuse, 0x6, RZ ;  /* 0x00000006ca9a7824 */ /* 0x040fe200078e02ff */
[C---:B------:R-:W-:Y:S01]  /*6380*/  SEL R121, R177.reuse, R152, !P0 ;  /* 0x00000098b1797207 */ /* 0x040fe20004000000 */
[----:B------:R-:W-:Y:S01]  /*6390*/  STL [R1+0x84c], R6 ;  /* 0x00084c0601007387 */ /* 0x000fe20000100800 */
[C---:B------:R-:W-:Y:S01]  /*63a0*/  IMAD R144, R202.reuse, 0x14, RZ ;  /* 0x00000014ca907824 */ /* 0x040fe200078e02ff */
[C---:B------:R-:W-:Y:S01]  /*63b0*/  SEL R149, R177.reuse, R136, !P0 ;  /* 0x00000088b1957207 */ /* 0x040fe20004000000 */
[C---:B------:R-:W-:Y:S01]  /*63c0*/  IMAD R152, R202.reuse, 0x7, RZ ;  /* 0x00000007ca987824 */ /* 0x040fe200078e02ff */
[----:B------:R1:W-:Y:S01]  /*63d0*/  STL [R1+0x948], R158 ;  /* 0x0009489e01007387 */ /* 0x0003e20000100800 */
[C---:B------:R-:W-:Y:S01]  /*63e0*/  IMAD R136, R202.reuse, 0x18, RZ ;  /* 0x00000018ca887824 */ /* 0x040fe200078e02ff */
[C---:B------:R-:W-:Y:S01]  /*63f0*/  SEL R161, R177.reuse, R132, !P0 ;  /* 0x00000084b1a17207 */ /* 0x040fe20004000000 */
[C---:B------:R-:W-:Y:S01]  /*6400*/  IMAD R132, R202.reuse, 0x1c, RZ ;  /* 0x0000001cca847824 */ /* 0x040fe200078e02ff */
[----:B------:R-:W-:Y:S01]  /*6410*/  STL [R1+0x944], R156 ;  /* 0x0009449c01007387 */ /* 0x000fe20000100800 */
        /* <DEDUP_REMOVED lines=13> */
[----:B------:R-:W-:Y:S01]  /*64f0*/  SEL R133, R177, R148, !P0 ;  /* 0x00000094b1857207 */ /* 0x000fe20004000000 */
[----:B------:R-:W-:Y:S01]  /*6500*/  IMAD.SHL.U32 R0, R9, 0x4, RZ ;  /* 0x0000000409007824 */ /* 0x000fe200078e00ff */
[----:B------:R-:W-:Y:S01]  /*6510*/  STL [R1+0x8dc], R144 ;  /* 0x0008dc9001007387 */ /* 0x000fe20000100800 */
[----:B------:R-:W-:Y:S01]  /*6520*/  IMAD R150, R202, 0xf, RZ ;  /* 0x0000000fca967824 */ /* 0x000fe200078e02ff */
[C---:B------:R-:W-:Y:S01]  /*6530*/  SEL R101, R177.reuse, R160, !P0 ;  /* 0x000000a0b1657207 */ /* 0x040fe20004000000 */
[----:B--2---:R-:W-:Y:S01]  /*6540*/  VIADD R8, R8, 0xfffffffc ;  /* 0xfffffffc08087836 */ /* 0x004fe20000000000 */
[----:B------:R-:W-:Y:S01]  /*6550*/  STL [R1+0x938], R152 ;  /* 0x0009389801007387 */ /* 0x000fe20000100800 */
[----:B------:R-:W-:Y:S01]  /*6560*/  IMAD R148, R202, 0x11, RZ ;  /* 0x00000011ca947824 */ /* 0x000fe200078e02ff */
[C---:B------:R-:W-:Y:S01]  /*6570*/  SEL R39, R177.reuse, R184, !P0 ;  /* 0x000000b8b1277207 */ /* 0x040fe20004000000 */
[----:B------:R-:W-:Y:S01]  /*6580*/  IMAD R160, R2, UR7, RZ ;  /* 0x0000000702a07c24 */ /* 0x000fe2000f8e02ff */
[----:B------:R-:W-:Y:S01]  /*6590*/  STL [R1+0x8d8], R136 ;  /* 0x0008d88801007387 */ /* 0x000fe20000100800 */
[----:B------:R-:W-:Y:S01]  /*65a0*/  SEL R97, R177, R162, !P0 ;  /* 0x000000a2b1617207 */ /* 0x000fe20004000000 */
[----:B------:R-:W-:Y:S01]  /*65b0*/  IMAD.SHL.U32 R162, R159, 0x4, RZ ;  /* 0x000000049fa27824 */ /* 0x000fe200078e00ff */
[C---:B------:R-:W-:Y:S01]  /*65c0*/  SEL R125, R177.reuse, R146, !P0 ;  /* 0x00000092b17d7207 */ /* 0x040fe20004000000 */
[----:B------:R-:W-:Y:S01]  /*65d0*/  STL [R1+0x934], R151 ;  /* 0x0009349701007387 */ /* 0x000fe20000100800 */
[C---:B------:R-:W-:Y:S01]  /*65e0*/  SEL R129, R177.reuse, R142, !P0 ;  /* 0x0000008eb1817207 */ /* 0x040fe20004000000 */
[----:B------:R-:W-:Y:S01]  /*65f0*/  IMAD R146, R202, 0x13, RZ ;  /* 0x00000013ca927824 */ /* 0x000fe200078e02ff */
[----:B------:R-:W-:Y:S01]  /*6600*/  IADD3 R184, P3, R0, UR12, RZ ;  /* 0x0000000c00b87c10 */ /* 0x000fe2000ff7e0ff */
[----:B------:R-:W-:Y:S01]  /*6610*/  STL [R1+0x8d4], R132 ;  /* 0x0008d48401007387 */ /* 0x000fe20000100800 */
[----:B------:R-:W-:Y:S01]  /*6620*/  IMAD R142, R202, 0x15, RZ ;  /* 0x00000015ca8e7824 */ /* 0x000fe200078e02ff */
[----:B------:R-:W-:Y:S01]  /*6630*/  SEL R73, R177, R38, !P0 ;  /* 0x00000026b1497207 */ /* 0x000fe20004000000 */
[----:B------:R-:W-:Y:S01]  /*6640*/  @!P6 IMAD.MOV R14, RZ, RZ, -R14 ;  /* 0x000000ffff0ee224 */ /* 0x000fe200078e0a0e */
[----:B------:R-:W-:Y:S01]  /*6650*/  STL [R1+0x930], R131 ;  /* 0x0009308301007387 */ /* 0x000fe20000100800 */
[----:B------:R-:W-:Y:S01]  /*6660*/  ISETP.GE.U32.AND P4, PT, R8, 0x7fffffdd, PT ;  /* 0x7fffffdd0800780c */ /* 0x000fe20003f86070 */
[----:B---3--:R-:W-:Y:S01]  /*6670*/  VIADD R5, R5, 0xfffffffd ;  /* 0xfffffffd05057836 */ /* 0x008fe20000000000 */
[----:B------:R-:W-:Y:S01]  /*6680*/  SEL R38, R177, R186, !P0 ;  /* 0x000000bab1267207 */ /* 0x000fe20004000000 */
[----:B------:R-:W-:Y:S01]  /*6690*/  STL [R1+0x92c], R130 ;  /* 0x00092c8201007387 */ /* 0x000fe20000100800 */
[----:B------:R-:W-:Y:S01]  /*66a0*/  LEA.HI.X.SX32 R2, R9, UR13, 0x2, P3 ;  /* 0x0000000d09027c11 */ /* 0x000fe200098f16ff */
[----:B------:R-:W-:Y:S01]  /*66b0*/  IMAD R4, R202, 0x1b, RZ ;  /* 0x0000001bca047824 */ /* 0x000fe200078e02ff */
[----:B------:R-:W-:Y:S01]  /*66c0*/  LEA R8, P5, R160, R184, 0x2 ;  /* 0x000000b8a0087211 */ /* 0x000fe200078a10ff */
[----:B------:R-:W-:Y:S01]  /*66d0*/  STL [R1+0x928], R128 ;  /* 0x0009288001007387 */ /* 0x000fe20000100800 */
[----:B------:R-:W-:Y:S01]  /*66e0*/  IADD3 R186, P3, R162, UR8, RZ ;  /* 0x00000008a2ba7c10 */ /* 0x000fe2000ff7e0ff */
[----:B----4-:R-:W-:Y:S01]  /*66f0*/  VIADD R3, R3, 0xffffffff ;  /* 0xffffffff03037836 */ /* 0x010fe20000000000 */
[----:B------:R-:W-:Y:S01]  /*6700*/  SEL R41, R177, R242, !P0 ;  /* 0x000000f2b1297207 */ /* 0x000fe20004000000 */
[----:B------:R-:W-:Y:S01]  /*6710*/  STL [R1+0x91c], R126 ;  /* 0x00091c7e01007387 */ /* 0x000fe20000100800 */
[----:B------:R-:W-:Y:S01]  /*6720*/  LEA.HI.X.SX32 R187, R159, UR9, 0x2, P3 ;  /* 0x000000099fbb7c11 */ /* 0x000fe200098f16ff */
[----:B------:R-:W-:Y:S01]  /*6730*/  UMOV UR5, 0x400 ;  /* 0x0000040000057882 */ /* 0x000fe20000000000 */
[C---:B------:R-:W-:Y:S01]  /*6740*/  SEL R37, R177.reuse, R240, !P0 ;  /* 0x000000f0b1257207 */ /* 0x040fe20004000000 */
[----:B------:R-:W-:Y:S01]  /*6750*/  STL [R1+0x918], R124 ;  /* 0x0009187c01007387 */ /* 0x000fe20000100800 */
[C---:B------:R-:W-:Y:S01]  /*6760*/  SEL R25, R177.reuse, R234, !P0 ;  /* 0x000000eab1197207 */ /* 0x040fe20004000000 */
[----:B------:R-:W-:Y:S01]  /*6770*/  ULEA UR5, UR6, UR5, 0x18 ;  /* 0x0000000506057291 */ /* 0x000fe2000f8ec03f */
[----:B------:R-:W-:Y:S01]  /*6780*/  SEL R45, R177, R244, !P0 ;  /* 0x000000f4b12d7207 */ /* 0x000fe20004000000 */
[----:B------:R-:W-:Y:S01]  /*6790*/  STL [R1+0x914], R150 ;  /* 0x0009149601007387 */ /* 0x000fe20000100800 */
[----:B------:R-:W-:-:S02]  /*67a0*/  LEA R244, P3, R202, R186, 0x3 ;  /* 0x000000bacaf47211 */ /* 0x000fc400078618ff */
[C---:B------:R-:W-:Y:S01]  /*67b0*/  SEL R119, R177.reuse, R12, !P0 ;  /* 0x0000000cb1777207 */ /* 0x040fe20004000000 */
[----:B------:R-:W-:Y:S01]  /*67c0*/  STL [R1+0x910], R123 ;  /* 0x0009107b01007387 */ /* 0x000fe20000100800 */
[C---:B------:R-:W-:Y:S02]  /*67d0*/  SEL R12, R177.reuse, R226, !P0 ;  /* 0x000000e2b10c7207 */ /* 0x040fe40004000000 */
[----:B------:R-:W-:Y:S01]  /*67e0*/  SEL R21, R177, R232, !P0 ;  /* 0x000000e8b1157207 */ /* 0x000fe20004000000 */
[----:B------:R-:W-:Y:S01]  /*67f0*/  STL [R1+0x90c], R148 ;  /* 0x00090c9401007387 */ /* 0x000fe20000100800 */
[-C--:B------:R-:W-:Y:S01]  /*6800*/  LEA.HI.X.SX32 R245, R158, R187.reuse, 0x2, P3 ;  /* 0x000000bb9ef57211 */ /* 0x080fe200018f16ff */
[----:B------:R-:W-:Y:S01]  /*6810*/  IMAD R119, R119, UR7, RZ ;  /* 0x0000000777777c24 */ /* 0x000fe2000f8e02ff */
[----:B------:R-:W-:Y:S01]  /*6820*/  LEA R232, P3, R202, R186, 0x4 ;  /* 0x000000bacae87211 */ /* 0x000fe200078620ff */
[----:B------:R-:W-:Y:S01]  /*6830*/  STL [R1+0x908], R147 ;  /* 0x0009089301007387 */ /* 0x000fe20000100800 */
[----:B------:R-:W-:Y:S01]  /*6840*/  SEL R115, R177, R16, !P0 ;  /* 0x00000010b1737207 */ /* 0x000fe20004000000 */
[----:B-1----:R-:W-:Y:S01]  /*6850*/  IMAD R158, R117, UR7, RZ ;  /* 0x00000007759e7c24 */ /* 0x002fe2000f8e02ff */
[C---:B------:R-:W-:Y:S01]  /*6860*/  SEL R16, R177.reuse, R220, !P0 ;  /* 0x000000dcb1107207 */ /* 0x040fe20004000000 */
[----:B------:R-:W-:Y:S01]  /*6870*/  STL [R1+0x904], R146 ;  /* 0x0009049201007387 */ /* 0x000fe20000100800 */
[----:B------:R-:W-:Y:S01]  /*6880*/  SEL R29, R177, R236, !P0 ;  /* 0x000000ecb11d7207 */ /* 0x000fe20004000000 */
[----:B------:R-:W-:Y:S01]  /*6890*/  IMAD R115, R115, UR7, RZ ;  /* 0x0000000773737c24 */ /* 0x000fe2000f8e02ff */
[----:B------:R-:W-:Y:S01]  /*68a0*/  LEA.HI.X.SX32 R233, R6, R187, 0x2, P3 ;  /* 0x000000bb06e97211 */ /* 0x000fe200018f16ff */
[----:B------:R-:W-:Y:S01]  /*68b0*/  STL [R1+0x900], R142 ;  /* 0x0009008e01007387 */ /* 0x000fe20000100800 */
[----:B------:R-:W-:-:S02]  /*68c0*/  IADD3 R236, P3, R136, R186, RZ ;  /* 0x000000ba88ec7210 */ /* 0x000fc40007f7e0ff */
[C---:B------:R-:W-:Y:S01]  /*68d0*/  SEL R19, R177.reuse, R218, !P0 ;  /* 0x000000dab1137207 */ /* 0x040fe20004000000 */
[----:B------:R1:W-:Y:S01]  /*68e0*/  STL [R1+0x608], R9 ;  /* 0x0006080901007387 */ /* 0x0003e20000100800 */
[C---:B------:R-:W-:Y:S02]  /*68f0*/  SEL R33, R177.reuse, R238, !P0 ;  /* 0x000000eeb1217207 */ /* 0x040fe40004000000 */
[-C--:B------:R-:W-:Y:S02]  /*6900*/  LEA.HI.X.SX32 R237, R154, R187.reuse, 0x2, P3 ;  /* 0x000000bb9aed7211 */ /* 0x080fe400018f16ff */
[C---:B------:R-:W-:Y:S01]  /*6910*/  SEL R141, R177.reuse, R140, !P0 ;  /* 0x0000008cb18d7207 */ /* 0x040fe20004000000 */
[C---:B------:R-:W-:Y:S01]  /*6920*/  IMAD R140, R202.reuse, 0x16, RZ ;  /* 0x00000016ca8c7824 */ /* 0x040fe200078e02ff */
[C---:B------:R-:W-:Y:S02]  /*6930*/  LEA R238, P3, R202.reuse, R186, 0x5 ;  /* 0x000000bacaee7211 */ /* 0x040fe400078628ff */
[C---:B------:R-:W-:Y:S01]  /*6940*/  SEL R145, R177.reuse, R138, !P0 ;  /* 0x0000008ab1917207 */ /* 0x040fe20004000000 */
[----:B------:R-:W-:Y:S01]  /*6950*/  IMAD R138, R202, 0x17, RZ ;  /* 0x00000017ca8a7824 */ /* 0x000fe200078e02ff */
[----:B-1----:R-:W-:Y:S01]  /*6960*/  LEA.HI.X.SX32 R9, R160, R2, 0x2, P5 ;  /* 0x00000002a0097211 */ /* 0x002fe200028f16ff */
[----:B------:R-:W-:Y:S01]  /*6970*/  STL [R1+0x8fc], R140 ;  /* 0x0008fc8c01007387 */ /* 0x000fe20000100800 */
[----:B------:R-:W-:Y:S01]  /*6980*/  IADD3 R242, P5, R6, R186, RZ ;  /* 0x000000ba06f27210 */ /* 0x000fe20007fbe0ff */
[C---:B------:R-:W-:Y:S01]  /*6990*/  IMAD R6, R202.reuse, 0x1e, RZ ;  /* 0x0000001eca067824 */ /* 0x040fe200078e02ff */
[----:B------:R-:W-:Y:S01]  /*69a0*/  SEL R11, R177, R228, !P0 ;  /* 0x000000e4b10b7207 */ /* 0x000fe20004000000 */
[----:B------:R-:W-:Y:S01]  /*69b0*/  STL [R1+0x8f8], R138 ;  /* 0x0008f88a01007387 */ /* 0x000fe20000100800 */
[----:B------:R-:W-:-:S02]  /*69c0*/  LEA.HI.X.SX32 R243, R202, R187, 0x2, P5 ;  /* 0x000000bbcaf37211 */ /* 0x000fc400028f16ff */
[----:B------:R-:W-:Y:S01]  /*69d0*/  IADD3 R240, P5, R127, R186, RZ ;  /* 0x000000ba7ff07210 */ /* 0x000fe20007fbe0ff */
[----:B------:R1:W-:Y:S01]  /*69e0*/  STL [R1+0x19a0], R0 ;  /* 0x0019a00001007387 */ /* 0x0003e20000100800 */
[----:B------:R-:W-:Y:S01]  /*69f0*/  SEL R153, R177, R134, !P0 ;  /* 0x00000086b1997207 */ /* 0x000fe20004000000 */
[----:B------:R-:W-:Y:S01]  /*6a00*/  IMAD R134, R202, 0x19, RZ ;  /* 0x00000019ca867824 */ /* 0x000fe200078e02ff */
[-C--:B------:R-:W-:Y:S01]  /*6a10*/  LEA.HI.X.SX32 R241, R156, R187.reuse, 0x2, P5 ;  /* 0x000000bb9cf17211 */ /* 0x080fe200028f16ff */
[----:B------:R-:W-:Y:S01]  /*6a20*/  IMAD R156, R113, UR7, RZ ;  /* 0x00000007719c7c24 */ /* 0x000fe2000f8e02ff */
[----:B------:R-:W-:Y:S02]  /*6a30*/  IADD3 R234, P5, R144, R186, RZ ;  /* 0x000000ba90ea7210 */ /* 0x000fe40007fbe0ff */
[----:B------:R-:W-:Y:S01]  /*6a40*/  SEL R111, R177, R18, !P0 ;  /* 0x00000012b16f7207 */ /* 0x000fe20004000000 */
[----:B------:R-:W-:Y:S01]  /*6a50*/  STL [R1+0x8f4], R134 ;  /* 0x0008f48601007387 */ /* 0x000fe20000100800 */
[-C--:B------:R-:W-:Y:S01]  /*6a60*/  LEA.HI.X.SX32 R235, R155, R187.reuse, 0x2, P5 ;  /* 0x000000bb9beb7211 */ /* 0x080fe200028f16ff */
[----:B-1----:R-:W-:Y:S01]  /*6a70*/  IMAD R0, R202, 0x1f, RZ ;  /* 0x0000001fca007824 */ /* 0x002fe200078e02ff */
[----:B------:R-:W-:Y:S01]  /*6a80*/  IADD3 R226, P5, R132, R186, RZ ;  /* 0x000000ba84e27210 */ /* 0x000fe20007fbe0ff */
[----:B------:R-:W-:Y:S01]  /*6a90*/  STL [R1+0x63c], R160 ;  /* 0x00063ca001007387 */ /* 0x000fe20000100800 */
[----:B------:R-:W-:Y:S01]  /*6aa0*/  SEL R107, R177, R20, !P0 ;  /* 0x00000014b16b7207 */ /* 0x000fe20004000000 */
[----:B------:R-:W-:Y:S01]  /*6ab0*/  IMAD R111, R111, UR7, RZ ;  /* 0x000000076f6f7c24 */ /* 0x000fe2000f8e02ff */
[-C--:B------:R-:W-:Y:S01]  /*6ac0*/  LEA.HI.X.SX32 R227, R152, R187.reuse, 0x2, P5 ;  /* 0x000000bb98e37211 */ /* 0x080fe200028f16ff */
[----:B------:R1:W-:Y:S01]  /*6ad0*/  STL [R1+0x838], R162 ;  /* 0x000838a201007387 */ /* 0x0003e20000100800 */
[----:B------:R-:W-:Y:S01]  /*6ae0*/  IADD3 R220, P5, R221, R186, RZ ;  /* 0x000000badddc7210 */ /* 0x000fe20007fbe0ff */
[----:B------:R-:W-:Y:S01]  /*6af0*/  IMAD R107, R107, UR7, RZ ;  /* 0x000000076b6b7c24 */ /* 0x000fe2000f8e02ff */
[----:B------:R-:W-:Y:S01]  /*6b00*/  SEL R103, R177, R22, !P0 ;  /* 0x00000016b1677207 */ /* 0x000fe20004000000 */
[----:B------:R-:W-:Y:S01]  /*6b10*/  IMAD R152, R105, UR7, RZ ;  /* 0x0000000769987c24 */ /* 0x000fe2000f8e02ff */
[-C--:B------:R-:W-:Y:S01]  /*6b20*/  LEA.HI.X.SX32 R221, R131, R187.reuse, 0x2, P5 ;  /* 0x000000bb83dd7211 */ /* 0x080fe200028f16ff */
[----:B------:R-:W-:Y:S01]  /*6b30*/  IMAD R131, R202, 0x7c, RZ ;  /* 0x0000007cca837824 */ /* 0x000fe200078e02ff */
[----:B------:R-:W-:Y:S01]  /*6b40*/  IADD3 R218, P5, R219, R186, RZ ;  /* 0x000000badbda7210 */ /* 0x000fe20007fbe0ff */
[----:B------:R-:W-:Y:S01]  /*6b50*/  IMAD R103, R103, UR7, RZ ;  /* 0x0000000767677c24 */ /* 0x000fe2000f8e02ff */
[----:B------:R-:W-:Y:S01]  /*6b60*/  SEL R99, R177, R24, !P0 ;  /* 0x00000018b1637207 */ /* 0x000fe20004000000 */
[----:B-1----:R-:W-:Y:S01]  /*6b70*/  IMAD R162, R125, UR7, RZ ;  /* 0x000000077da27c24 */ /* 0x002fe2000f8e02ff */
[-C--:B------:R-:W-:Y:S01]  /*6b80*/  LEA.HI.X.SX32 R219, R128, R187.reuse, 0x2, P5 ;  /* 0x000000bb80db7211 */ /* 0x080fe200028f16ff */
[----:B------:R-:W-:Y:S01]  /*6b90*/  IMAD R160, R121, UR7, RZ ;  /* 0x0000000779a07c24 */ /* 0x000fe2000f8e02ff */
[C---:B------:R-:W-:Y:S01]  /*6ba0*/  SEL R95, R177.reuse, R26, !P0 ;  /* 0x0000001ab15f7207 */ /* 0x040fe20004000000 */
[----:B------:R-:W1:Y:S01]  /*6bb0*/  LDC R128, c[0x0][0x230] ;  /* 0x00008c00ff807b82 */ /* 0x000e620000000800 */
[----:B------:R-:W-:Y:S01]  /*6bc0*/  SEL R91, R177, R28, !P0 ;  /* 0x0000001cb15b7207 */ /* 0x000fe20004000000 */
[----:B------:R-:W-:Y:S01]  /*6bd0*/  IMAD R99, R99, UR7, RZ ;  /* 0x0000000763637c24 */ /* 0x000fe2000f8e02ff */
        /* <DEDUP_REMOVED lines=21> */
[----:B-1----:R-:W-:Y:S01]  /*6d30*/  VIADD R128, R128, 0xfffffffb ;  /* 0xfffffffb80807836 */ /* 0x002fe20000000000 */
[----:B------:R-:W-:Y:S01]  /*6d40*/  LEA.HI.X.SX32 R239, R151, R187, 0x2, P3 ;  /* 0x000000bb97ef7211 */ /* 0x000fe200018f16ff */
[----:B------:R-:W-:Y:S01]  /*6d50*/  IMAD R59, R59, UR7, RZ ;  /* 0x000000073b3b7c24 */ /* 0x000fe2000f8e02ff */
[----:B------:R-:W-:Y:S01]  /*6d60*/  IADD3 R228, P5, R229, R186, RZ ;  /* 0x000000bae5e47210 */ /* 0x000fe20007fbe0ff */
[----:B------:R-:W-:Y:S01]  /*6d70*/  IMAD R55, R55, UR7, RZ ;  /* 0x0000000737377c24 */ /* 0x000fe2000f8e02ff */
[----:B------:R-:W-:-:S02]  /*6d80*/  SEL R122, R177, R122, !P0 ;  /* 0x0000007ab17a7207 */ /* 0x000fc40004000000 */
[C---:B------:R-:W-:Y:S02]  /*6d90*/  SEL R120, R177.reuse, R120, !P0 ;  /* 0x00000078b1787207 */ /* 0x040fe40004000000 */
[C---:B------:R-:W-:Y:S01]  /*6da0*/  SEL R118, R177.reuse, R118, !P0 ;  /* 0x00000076b1767207 */ /* 0x040fe20004000000 */
[----:B------:R-:W-:Y:S01]  /*6db0*/  IMAD R122, R122, UR7, RZ ;  /* 0x000000077a7a7c24 */ /* 0x000fe2000f8e02ff */
        /* <DEDUP_REMOVED lines=30> */
[----:B------:R-:W-:-:S02]  /*6fa0*/  SEL R86, R177, R86, !P0 ;  /* 0x00000056b1567207 */ /* 0x000fc40004000000 */
[C---:B------:R-:W-:Y:S02]  /*6fb0*/  SEL R84, R177.reuse, R84, !P0 ;  /* 0x00000054b1547207 */ /* 0x040fe40004000000 */
[C---:B------:R-:W-:Y:S02]  /*6fc0*/  SEL R82, R177.reuse, R82, !P0 ;  /* 0x00000052b1527207 */ /* 0x040fe40004000000 */
[C---:B------:R-:W-:Y:S02]  /*6fd0*/  SEL R80, R177.reuse, R80, !P0 ;  /* 0x00000050b1507207 */ /* 0x040fe40004000000 */
[C---:B------:R-:W-:Y:S02]  /*6fe0*/  SEL R78, R177.reuse, R78, !P0 ;  /* 0x0000004eb14e7207 */ /* 0x040fe40004000000 */
[C---:B------:R-:W-:Y:S02]  /*6ff0*/  SEL R76, R177.reuse, R76, !P0 ;  /* 0x0000004cb14c7207 */ /* 0x040fe40004000000 */
[----:B------:R-:W-:-:S02]  /*7000*/  SEL R74, R177, R74, !P0 ;  /* 0x0000004ab14a7207 */ /* 0x000fc40004000000 */
[C---:B------:R-:W-:Y:S02]  /*7010*/  SEL R72, R177.reuse, R72, !P0 ;  /* 0x00000048b1487207 */ /* 0x040fe40004000000 */
[C---:B------:R-:W-:Y:S02]  /*7020*/  SEL R70, R177.reuse, R70, !P0 ;  /* 0x00000046b1467207 */ /* 0x040fe40004000000 */
[C---:B------:R-:W-:Y:S02]  /*7030*/  SEL R68, R177.reuse, R68, !P0 ;  /* 0x00000044b1447207 */ /* 0x040fe40004000000 */
[C---:B------:R-:W-:Y:S02]  /*7040*/  SEL R66, R177.reuse, R66, !P0 ;  /* 0x00000042b1427207 */ /* 0x040fe40004000000 */
        /* <DEDUP_REMOVED lines=17> */
[----:B------:R-:W-:Y:S01]  /*7160*/  SEL R48, R177, R172, !P0 ;  /* 0x000000acb1307207 */ /* 0x000fe20004000000 */
[----:B------:R-:W-:Y:S01]  /*7170*/  IMAD R51, R51, UR7, RZ ;  /* 0x0000000733337c24 */ /* 0x000fe2000f8e02ff */
[C---:B------:R-:W-:Y:S01]  /*7180*/  SEL R47, R177.reuse, R168, !P0 ;  /* 0x000000a8b12f7207 */ /* 0x040fe20004000000 */
        /* <DEDUP_REMOVED lines=39> */
[----:B------:R-:W-:Y:S01]  /*7400*/  SEL R93, R177, R164, !P0 ;  /* 0x000000a4b15d7207 */ /* 0x000fe20004000000 */
[----:B------:R-:W-:Y:S01]  /*7410*/  IMAD R164, R129, UR7, RZ ;  /* 0x0000000781a47c24 */ /* 0x000fe2000f8e02ff */
[----:B------:R-:W-:Y:S02]  /*7420*/  IADD3 R230, P3, R231, R186, RZ ;  /* 0x000000bae7e67210 */ /* 0x000fe40007f7e0ff */
[----:B------:R-:W-:Y:S01]  /*7430*/  SEL R177, R177, R14, !P0 ;  /* 0x0000000eb1b17207 */ /* 0x000fe20004000000 */
[----:B------:R-:W-:Y:S01]  /*7440*/  IMAD R14, R202, 0x1a, RZ ;  /* 0x0000001aca0e7824 */ /* 0x000fe200078e02ff */
[-C--:B------:R-:W-:Y:S02]  /*7450*/  LEA.HI.X.SX32 R229, R126, R187.reuse, 0x2, P5 ;  /* 0x000000bb7ee57211 */ /* 0x080fe400028f16ff */
[----:B------:R-:W-:Y:S01]  /*7460*/  LEA.HI.X.SX32 R231, R130, R187, 0x2, P3 ;  /* 0x000000bb82e77211 */ /* 0x000fe200018f16ff */
[----:B------:R-:W1:Y:S01]  /*7470*/  LDC R126, c[0x0][0x230] ;  /* 0x00008c00ff7e7b82 */ /* 0x000e620000000800 */
[-C--:B------:R-:W-:Y:S01]  /*7480*/  IADD3 R206, P5, R207, R186.reuse, RZ ;  /* 0x000000bacfce7210 */ /* 0x080fe20007fbe0ff */
[----:B------:R-:W-:Y:S01]  /*7490*/  STL [R1+0x8f0], R14 ;  /* 0x0008f00e01007387 */ /* 0x000fe20000100800 */
[----:B------:R-:W-:-:S02]  /*74a0*/  IADD3 R222, P3, R223, R186, RZ ;  /* 0x000000badfde7210 */ /* 0x000fc40007f7e0ff */
[----:B------:R-:W-:Y:S01]  /*74b0*/  ISETP.GE.U32.AND P0, PT, R5, 0x7fffffde, PT ;  /* 0x7fffffde0500780c */ /* 0x000fe20003f06070 */
[----:B------:R2:W-:Y:S01]  /*74c0*/  STL.64 [R1+0x1858], R8 ;  /* 0x0018580801007387 */ /* 0x0005e20000100a00 */
[-C--:B------:R-:W-:Y:S01]  /*74d0*/  LEA.HI.X.SX32 R207, R124, R187.reuse, 0x2, P5 ;  /* 0x000000bb7ccf7211 */ /* 0x080fe200028f16ff */
[----:B------:R-:W-:Y:S01]  /*74e0*/  IMAD R5, R202, 0x74, RZ ;  /* 0x00000074ca057824 */ /* 0x000fe200078e02ff */
[-C--:B------:R-:W-:Y:S01]  /*74f0*/  LEA.HI.X.SX32 R223, R127, R187.reuse, 0x2, P3 ;  /* 0x000000bb7fdf7211 */ /* 0x080fe200018f16ff */
[----:B------:R-:W3:Y:S01]  /*7500*/  LDC R130, c[0x0][0x230] ;  /* 0x00008c00ff827b82 */ /* 0x000ee20000000800 */
[-C--:B------:R-:W-:Y:S01]  /*7510*/  IADD3 R224, P5, R225, R186.reuse, RZ ;  /* 0x000000bae1e07210 */ /* 0x080fe20007fbe0ff */
[----:B------:R4:W-:Y:S01]  /*7520*/  STL [R1+0x8ec], R4 ;  /* 0x0008ec0401007387 */ /* 0x0009e20000100800 */
[----:B------:R-:W-:Y:S02]  /*7530*/  ISETP.GE.U32.AND P6, PT, R3, 0x7fffffe0, PT ;  /* 0x7fffffe00300780c */ /* 0x000fe40003fc6070 */
[-C--:B------:R-:W-:Y:S01]  /*7540*/  LEA.HI.X.SX32 R225, R150, R187.reuse, 0x2, P5 ;  /* 0x000000bb96e17211 */ /* 0x080fe200028f16ff */
[----:B------:R-:W-:Y:S01]  /*7550*/  IMAD R150, R90, UR7, RZ ;  /* 0x000000075a967c24 */ /* 0x000fe2000f8e02ff */
[-C--:B------:R-:W-:Y:S01]  /*7560*/  IADD3 R216, P5, R217, R186.reuse, RZ ;  /* 0x000000bad9d87210 */ /* 0x080fe20007fbe0ff */
[C---:B--2---:R-:W-:Y:S01]  /*7570*/  IMAD R8, R202.reuse, 0x1d, RZ ;  /* 0x0000001dca087824 */ /* 0x044fe200078e02ff */
[-C--:B------:R-:W-:Y:S01]  /*7580*/  LEA R202, P3, R202, R186.reuse, 0x6 ;  /* 0x000000bacaca7211 */ /* 0x080fe200078630ff */
[----:B------:R-:W2:Y:S01]  /*7590*/  LDC R127, c[0x0][0x230] ;  /* 0x00008c00ff7f7b82 */ /* 0x000ea20000000800 */
[-C--:B------:R-:W-:Y:S01]  /*75a0*/  LEA.HI.X.SX32 R217, R148, R187.reuse, 0x2, P5 ;  /* 0x000000bb94d97211 */ /* 0x080fe200028f16ff */
[----:B------:R-:W-:Y:S01]  /*75b0*/  IMAD.SHL.U32 R9, R143, 0x10, RZ ;  /* 0x000000108f097824 */ /* 0x000fe200078e00ff */
[-C--:B------:R-:W-:Y:S01]  /*75c0*/  LEA.HI.X.SX32 R203, R123, R187.reuse, 0x2, P3 ;  /* 0x000000bb7bcb7211 */ /* 0x080fe200018f16ff */
[----:B------:R4:W-:Y:S01]  /*75d0*/  STL [R1+0x8e8], R8 ;  /* 0x0008e80801007387 */ /* 0x0009e20000100800 */
[-C--:B------:R-:W-:Y:S01]  /*75e0*/  IADD3 R200, P3, R201, R186.reuse, RZ ;  /* 0x000000bac9c87210 */ /* 0x080fe20007f7e0ff */
[----:B-1----:R-:W-:Y:S01]  /*75f0*/  VIADD R126, R126, 0xfffffff7 ;  /* 0xfffffff77e7e7836 */ /* 0x002fe20000000000 */
[-C--:B------:R-:W-:Y:S01]  /*7600*/  IADD3 R208, P5, R209, R186.reuse, RZ ;  /* 0x000000bad1d07210 */ /* 0x080fe20007fbe0ff */
[----:B------:R-:W1:Y:S01]  /*7610*/  LDC R124, c[0x0][0x230] ;  /* 0x00008c00ff7c7b82 */ /* 0x000e620000000800 */
[-C--:B------:R-:W-:Y:S01]  /*7620*/  LEA.HI.X.SX32 R201, R147, R187.reuse, 0x2, P3 ;  /* 0x000000bb93c97211 */ /* 0x080fe200018f16ff */
[----:B------:R-:W-:Y:S01]  /*7630*/  STL [R1+0x8e4], R6 ;  /* 0x0008e40601007387 */ /* 0x000fe20000100800 */
[-C--:B------:R-:W-:Y:S01]  /*7640*/  IADD3 R198, P3, R199, R186.reuse, RZ ;  /* 0x000000bac7c67210 */ /* 0x080fe20007f7e0ff */
[----:B------:R-:W-:Y:S01]  /*7650*/  IMAD R148, R88, UR7, RZ ;  /* 0x0000000758947c24 */ /* 0x000fe2000f8e02ff */
[-C--:B------:R-:W-:Y:S01]  /*7660*/  LEA.HI.X.SX32 R209, R146, R187.reuse, 0x2, P5 ;  /* 0x000000bb92d17211 */ /* 0x080fe200028f16ff */
[----:B---3--:R-:W-:Y:S01]  /*7670*/  VIADD R130, R130, 0xfffffffa ;  /* 0xfffffffa82827836 */ /* 0x008fe20000000000 */
[-C--:B------:R-:W-:Y:S01]  /*7680*/  IADD3 R214, P5, R215, R186.reuse, RZ ;  /* 0x000000bad7d67210 */ /* 0x080fe20007fbe0ff */
[----:B------:R-:W3:Y:S01]  /*7690*/  LDC R123, c[0x0][0x230] ;  /* 0x00008c00ff7b7b82 */ /* 0x000ee20000000800 */
[-C--:B------:R-:W-:Y:S01]  /*76a0*/  LEA.HI.X.SX32 R199, R144, R187.reuse, 0x2, P3 ;  /* 0x000000bb90c77211 */ /* 0x080fe200018f16ff */
[----:B------:R4:W-:Y:S01]  /*76b0*/  STL [R1+0x8e0], R0 ;  /* 0x0008e00001007387 */ /* 0x0009e20000100800 */
[-C--:B------:R-:W-:Y:S01]  /*76c0*/  IADD3 R204, P3, R205, R186.reuse, RZ ;  /* 0x000000bacdcc7210 */ /* 0x080fe20007f7e0ff */
[----:B------:R-:W-:Y:S01]  /*76d0*/  IMAD R147, R86, UR7, RZ ;  /* 0x0000000756937c24 */ /* 0x000fe2000f8e02ff */
[-C--:B------:R-:W-:Y:S01]  /*76e0*/  LEA.HI.X.SX32 R215, R142, R187.reuse, 0x2, P5 ;  /* 0x000000bb8ed77211 */ /* 0x080fe200028f16ff */
[----:B------:R-:W-:Y:S01]  /*76f0*/  IMAD R146, R84, UR7, RZ ;  /* 0x0000000754927c24 */ /* 0x000fe2000f8e02ff */
[-C--:B------:R-:W-:Y:S01]  /*7700*/  IADD3 R210, P5, R211, R186.reuse, RZ ;  /* 0x000000bad3d27210 */ /* 0x080fe20007fbe0ff */
[----:B------:R-:W4:Y:S01]  /*7710*/  LDC R3, c[0x0][0x230] ;  /* 0x00008c00ff037b82 */ /* 0x000f220000000800 */
[-C--:B------:R-:W-:Y:S01]  /*7720*/  LEA.HI.X.SX32 R205, R140, R187.reuse, 0x2, P3 ;  /* 0x000000bb8ccd7211 */ /* 0x080fe200018f16ff */
[----:B--2---:R-:W-:Y:S01]  /*7730*/  VIADD R127, R127, 0xfffffff9 ;  /* 0xfffffff97f7f7836 */ /* 0x004fe20000000000 */
[-C--:B------:R-:W-:Y:S01]  /*7740*/  IADD3 R212, P3, R213, R186.reuse, RZ ;  /* 0x000000bad5d47210 */ /* 0x080fe20007f7e0ff */
[----:B------:R-:W-:Y:S01]  /*7750*/  IMAD R144, R82, UR7, RZ ;  /* 0x0000000752907c24 */ /* 0x000fe2000f8e02ff */
[-C--:B------:R-:W-:Y:S01]  /*7760*/  LEA.HI.X.SX32 R211, R138, R187.reuse, 0x2, P5 ;  /* 0x000000bb8ad37211 */ /* 0x080fe200028f16ff */
[----:B------:R-:W-:Y:S01]  /*7770*/  IMAD R143, R80, UR7, RZ ;  /* 0x00000007508f7c24 */ /* 0x000fe2000f8e02ff */
[-C--:B------:R-:W-:Y:S01]  /*7780*/  IADD3 R192, P5, R193, R186.reuse, RZ ;  /* 0x000000bac1c07210 */ /* 0x080fe20007fbe0ff */
[----:B-1----:R-:W-:Y:S01]  /*7790*/  VIADD R124, R124, 0xfffffff8 ;  /* 0xfffffff87c7c7836 */ /* 0x002fe20000000000 */
[-C--:B------:R-:W-:Y:S01]  /*77a0*/  LEA.HI.X.SX32 R213, R136, R187.reuse, 0x2, P3 ;  /* 0x000000bb88d57211 */ /* 0x080fe200018f16ff */
[----:B------:R-:W-:Y:S01]  /*77b0*/  IMAD R142, R78, UR7, RZ ;  /* 0x000000074e8e7c24 */ /* 0x000fe2000f8e02ff */
[-C--:B------:R-:W-:Y:S01]  /*77c0*/  IADD3 R196, P3, R197, R186.reuse, RZ ;  /* 0x000000bac5c47210 */ /* 0x080fe20007f7e0ff */
[----:B------:R-:W-:Y:S01]  /*77d0*/  IMAD R140, R76, UR7, RZ ;  /* 0x000000074c8c7c24 */ /* 0x000fe2000f8e02ff */
[-C--:B------:R-:W-:Y:S01]  /*77e0*/  LEA.HI.X.SX32 R193, R134, R187.reuse, 0x2, P5 ;  /* 0x000000bb86c17211 */ /* 0x080fe200028f16ff */
[----:B------:R-:W-:Y:S01]  /*77f0*/  IMAD R138, R70, UR7, RZ ;  /* 0x00000007468a7c24 */ /* 0x000fe2000f8e02ff */
[-C--:B------:R-:W-:Y:S01]  /*7800*/  IADD3 R194, P5, R195, R186.reuse, RZ ;  /* 0x000000bac3c27210 */ /* 0x080fe20007fbe0ff */
[----:B---3--:R-:W-:Y:S01]  /*7810*/  VIADD R123, R123, 0xfffffff5 ;  /* 0xfffffff57b7b7836 */ /* 0x008fe20000000000 */
[-C--:B------:R-:W-:Y:S01]  /*7820*/  LEA.HI.X.SX32 R197, R14, R187.reuse, 0x2, P3 ;  /* 0x000000bb0ec57211 */ /* 0x080fe200018f16ff */
[----:B------:R-:W-:Y:S01]  /*7830*/  IMAD R136, R68, UR7, RZ ;  /* 0x0000000744887c24 */ /* 0x000fe2000f8e02ff */
[----:B------:R-:W-:Y:S01]  /*7840*/  LOP3.LUT R14, R9, 0x70, RZ, 0xc0, !PT ;  /* 0x00000070090e7812 */ /* 0x000fe200078ec0ff */
[----:B------:R-:W-:Y:S01]  /*7850*/  IMAD R134, R44, UR7, RZ ;  /* 0x000000072c867c24 */ /* 0x000fe2000f8e02ff */
[-C--:B------:R-:W-:Y:S01]  /*7860*/  IADD3 R190, P3, R191, R186.reuse, RZ ;  /* 0x000000babfbe7210 */ /* 0x080fe20007f7e0ff */
[----:B------:R-:W-:Y:S01]  /*7870*/  IMAD R68, R36, UR7, RZ ;  /* 0x0000000724447c24 */ /* 0x000fe2000f8e02ff */
[-C--:B------:R-:W-:Y:S01]  /*7880*/  LEA.HI.X.SX32 R195, R4, R187.reuse, 0x2, P5 ;  /* 0x000000bb04c37211 */ /* 0x080fe200028f16ff */
[----:B------:R-:W-:Y:S01]  /*7890*/  IMAD R14, R139, 0x80, R14 ;  /* 0x000000808b0e7824 */ /* 0x000fe200078e020e */
[-C--:B----4-:R-:W-:Y:S01]  /*78a0*/  IADD3 R4, P5, R5, R186.reuse, RZ ;  /* 0x000000ba05047210 */ /* 0x090fe20007fbe0ff */
[----:B------:R-:W-:Y:S01]  /*78b0*/  VIADD R3, R3, 0xfffffff6 ;  /* 0xfffffff603037836 */ /* 0x000fe20000000000 */
[-C--:B------:R-:W-:Y:S01]  /*78c0*/  LEA.HI.X.SX32 R191, R132, R187.reuse, 0x2, P3 ;  /* 0x000000bb84bf7211 */ /* 0x080fe200018f16ff */
[----:B------:R-:W-:Y:S01]  /*78d0*/  VIADD R252, R14, UR5 ;  /* 0x000000050efc7c36 */ /* 0x000fe20008000000 */
[-C--:B------:R-:W-:Y:S01]  /*78e0*/  IADD3 R188, P3, R189, R186.reuse, RZ ;  /* 0x000000babdbc7210 */ /* 0x080fe20007f7e0ff */
[----:B------:R-:W-:Y:S01]  /*78f0*/  IMAD R139, R72, UR7, RZ ;  /* 0x00000007488b7c24 */ /* 0x000fe2000f8e02ff */
[-C--:B------:R-:W-:Y:S01]  /*7900*/  LEA.HI.X.SX32 R5, R8, R187.reuse, 0x2, P5 ;  /* 0x000000bb08057211 */ /* 0x080fe200028f16ff */
[----:B------:R-:W-:Y:S01]  /*7910*/  IMAD R132, R42, UR7, RZ ;  /* 0x000000072a847c24 */ /* 0x000fe2000f8e02ff */
[----:B------:R-:W-:Y:S01]  /*7920*/  IADD3 R8, P5, R131, R186, RZ ;  /* 0x000000ba83087210 */ /* 0x000fe20007fbe0ff */
[----:B------:R-:W-:Y:S01]  /*7930*/  @!PT LDS RZ, [RZ] ;  /* 0x00000000fffff984 */ /* 0x000fe20000000800 */
[----:B------:R-:W-:Y:S01]  /*7940*/  @!PT LDS RZ, [RZ] ;  /* 0x00000000fffff984 */ /* 0x000fe20000000800 */
[----:B------:R-:W-:Y:S01]  /*7950*/  @!PT LDS RZ, [RZ] ;  /* 0x00000000fffff984 */ /* 0x000fe20000000800 */
[----:B------:R1:W-:Y:S01]  /*7960*/  LDGSTS.E [R252+0x30000], desc[UR10][R186.64], !P6 ;  /* 0x30000000bafc7fae */ /* 0x0003e2000f12184a */
[-C--:B------:R-:W-:Y:S01]  /*7970*/  LEA.HI.X.SX32 R189, R6, R187.reuse, 0x2, P3 ;  /* 0x000000bb06bd7211 */ /* 0x080fe200018f16ff */
[----:B------:R-:W2:Y:S01]  /*7980*/  LDC R131, c[0x0][0x230] ;  /* 0x00008c00ff837b82 */ /* 0x000ea20000000800 */
[----:B------:R-:W-:Y:S01]  /*7990*/  ISETP.GE.U32.AND P3, PT, R128, 0x7fffffdc, PT ;  /* 0x7fffffdc8000780c */ /* 0x000fe20003f66070 */
[----:B------:R-:W-:Y:S01]  /*79a0*/  LDGSTS.E [R252+0x30004], desc[UR10][R242.64], !P2 ;  /* 0x30004000f2fc7fae */ /* 0x000fe2000d12184a */
[----:B------:R-:W-:Y:S01]  /*79b0*/  LEA.HI.X.SX32 R9, R0, R187, 0x2, P5 ;  /* 0x000000bb00097211 */ /* 0x000fe200028f16ff */
[----:B------:R-:W-:Y:S01]  /*79c0*/  IMAD R70, R35, UR7, RZ ;  /* 0x0000000723467c24 */ /* 0x000fe2000f8e02ff */
[----:B------:R-:W-:Y:S01]  /*79d0*/  LOP3.LUT R0, R14, 0x10, RZ, 0x3c, !PT ;  /* 0x000000100e007812 */ /* 0x000fe200078e3cff */
[----:B------:R-:W-:Y:S01]  /*79e0*/  LDGSTS.E [R252+0x30008], desc[UR10][R244.64], !P0 ;  /* 0x30008000f4fc7fae */ /* 0x000fe2000c12184a */
[----:B------:R-:W-:Y:S01]  /*79f0*/  ISETP.GE.U32.AND P5, PT, R130, 0x7fffffdb, PT ;  /* 0x7fffffdb8200780c */ /* 0x000fe20003fa6070 */
[----:B------:R-:W3:Y:S01]  /*7a00*/  LDC R128, c[0x0][0x230] ;  /* 0x00008c00ff807b82 */ /* 0x000ee20000000800 */
[----:B------:R-:W-:Y:S01]  /*7a10*/  ISETP.GE.U32.AND P0, PT, R126, 0x7fffffd8, PT ;  /* 0x7fffffd87e00780c */ /* 0x000fe20003f06070 */
[----:B------:R-:W-:Y:S01]  /*7a20*/  VIADD R249, R0, UR5 ;  /* 0x0000000500f97c36 */ /* 0x000fe20008000000 */
[----:B------:R-:W-:Y:S01]  /*7a30*/  ISETP.GE.U32.AND P6, PT, R127, 0x7fffffda, PT ;  /* 0x7fffffda7f00780c */ /* 0x000fe20003fc6070 */
[----:B------:R-:W-:Y:S01]  /*7a40*/  LDGSTS.E [R252+0x3000c], desc[UR10][R240.64], !P4 ;  /* 0x3000c000f0fc7fae */ /* 0x000fe2000e12184a */
[----:B------:R-:W-:Y:S01]  /*7a50*/  ISETP.GE.U32.AND P2, PT, R124, 0x7fffffd9, PT ;  /* 0x7fffffd97c00780c */ /* 0x000fe20003f46070 */
[----:B------:R-:W-:Y:S01]  /*7a60*/  IMAD R72, R34, UR7, RZ ;  /* 0x0000000722487c24 */ /* 0x000fe2000f8e02ff */
[----:B------:R-:W-:Y:S01]  /*7a70*/  ISETP.GE.U32.AND P4, PT, R3, 0x7fffffd7, PT ;  /* 0x7fffffd70300780c */ /* 0x000fe20003f86070 */
[----:B------:R-:W4:Y:S01]  /*7a80*/  LDC R130, c[0x0][0x230] ;  /* 0x00008c00ff827b82 */ /* 0x000f220000000800 */
[----:B------:R-:W-:Y:S01]  /*7a90*/  LDGSTS.E [R249+0x30000], desc[UR10][R232.64], !P3 ;  /* 0x30000000e8f97fae */ /* 0x000fe2000d92184a */
[----:B------:R-:W-:Y:S01]  /*7aa0*/  ISETP.GE.U32.AND P3, PT, R123, 0x7fffffd6, PT ;  /* 0x7fffffd67b00780c */ /* 0x000fe20003f66070 */
[----:B------:R-:W-:Y:S01]  /*7ab0*/  IMAD R90, R22, UR7, RZ ;  /* 0x00000007165a7c24 */ /* 0x000fe2000f8e02ff */
[----:B------:R-:W-:Y:S01]  /*7ac0*/  LOP3.LUT R0, R14, 0x20, RZ, 0x3c, !PT ;  /* 0x000000200e007812 */ /* 0x000fe200078e3cff */
[----:B------:R-:W-:Y:S01]  /*7ad0*/  LDGSTS.E [R249+0x30004], desc[UR10][R234.64], !P5 ;  /* 0x30004000eaf97fae */ /* 0x000fe2000e92184a */
[----:B------:R-:W-:-:S02]  /*7ae0*/  IMAD R88, R23, UR7, RZ ;  /* 0x0000000717587c24 */ /* 0x000fc4000f8e02ff */
[----:B------:R-:W1:Y:S01]  /*7af0*/  LDC R126, c[0x0][0x230] ;  /* 0x00008c00ff7e7b82 */ /* 0x000e620000000800 */
[----:B--2---:R-:W-:Y:S01]  /*7b00*/  VIADD R131, R131, 0xfffffff4 ;  /* 0xfffffff483837836 */ /* 0x004fe20000000000 */
[----:B------:R-:W-:Y:S01]  /*7b10*/  LDGSTS.E [R249+0x30008], desc[UR10][R236.64], !P6 ;  /* 0x30008000ecf97fae */ /* 0x000fe2000f12184a */
[----:B------:R-:W-:Y:S01]  /*7b20*/  VIADD R247, R0, UR5 ;  /* 0x0000000500f77c36 */ /* 0x000fe20008000000 */
[----:B------:R-:W-:Y:S01]  /*7b30*/  LOP3.LUT R0, R14, 0x30, RZ, 0x3c, !PT ;  /* 0x000000300e007812 */ /* 0x000fe200078e3cff */
[----:B------:R-:W-:Y:S01]  /*7b40*/  IMAD R84, R26, UR7, RZ ;  /* 0x000000071a547c24 */ /* 0x000fe2000f8e02ff */
[----:B------:R-:W-:Y:S01]  /*7b50*/  ISETP.GE.U32.AND P5, PT, R131, 0x7fffffd5, PT ;  /* 0x7fffffd58300780c */ /* 0x000fe20003fa6070 */
[----:B------:R-:W-:Y:S01]  /*7b60*/  LDGSTS.E [R249+0x3000c], desc[UR10][R226.64], !P2 ;  /* 0x3000c000e2f97fae */ /* 0x000fe2000d12184a */
[----:B------:R-:W2:Y:S01]  /*7b70*/  LDC R127, c[0x0][0x230] ;  /* 0x00008c00ff7f7b82 */ /* 0x000ea20000000800 */
[----:B------:R-:W-:Y:S01]  /*7b80*/  VIADD R248, R0, UR5 ;  /* 0x0000000500f87c36 */ /* 0x000fe20008000000 */
[----:B------:R-:W-:Y:S01]  /*7b90*/  LOP3.LUT R0, R14, 0x40, RZ, 0x3c, !PT ;  /* 0x000000400e007812 */ /* 0x000fe200078e3cff */
[----:B------:R-:W-:Y:S01]  /*7ba0*/  LDGSTS.E [R247+0x30000], desc[UR10][R238.64], !P0 ;  /* 0x30000000eef77fae */ /* 0x000fe2000c12184a */
[----:B---3--:R-:W-:-:S02]  /*7bb0*/  VIADD R128, R128, 0xffffffef ;  /* 0xffffffef80807836 */ /* 0x008fc40000000000 */
[----:B------:R-:W-:Y:S01]  /*7bc0*/  IMAD R86, R24, UR7, RZ ;  /* 0x0000000718567c24 */ /* 0x000fe2000f8e02ff */
[----:B------:R-:W-:Y:S01]  /*7bd0*/  LDGSTS.E [R247+0x30004], desc[UR10][R220.64], !P4 ;  /* 0x30004000dcf77fae */ /* 0x000fe2000e12184a */
[----:B------:R-:W3:Y:S01]  /*7be0*/  LDC R124, c[0x0][0x230] ;  /* 0x00008c00ff7c7b82 */ /* 0x000ee20000000800 */
[----:B----4-:R-:W-:Y:S02]  /*7bf0*/  VIADD R130, R130, 0xfffffff3 ;  /* 0xfffffff382827836 */ /* 0x010fe40000000000 */
[----:B------:R-:W-:Y:S01]  /*7c00*/  LDGSTS.E [R247+0x30008], desc[UR10][R230.64], !P3 ;  /* 0x30008000e6f77fae */ /* 0x000fe2000d92184a */
[----:B------:R-:W-:Y:S01]  /*7c10*/  ISETP.GE.U32.AND P3, PT, R128, 0x7fffffd0, PT ;  /* 0x7fffffd08000780c */ /* 0x000fe20003f66070 */
[----:B------:R-:W-:Y:S01]  /*7c20*/  VIADD R251, R0, UR5 ;  /* 0x0000000500fb7c36 */ /* 0x000fe20008000000 */
[----:B------:R-:W-:Y:S01]  /*7c30*/  ISETP.GE.U32.AND P6, PT, R130, 0x7fffffd4, PT ;  /* 0x7fffffd48200780c */ /* 0x000fe20003fc6070 */
[----:B------:R-:W-:Y:S01]  /*7c40*/  LDGSTS.E [R247+0x3000c], desc[UR10][R218.64], !P5 ;  /* 0x3000c000daf77fae */ /* 0x000fe2000e92184a */
[----:B------:R-:W4:Y:S01]  /*7c50*/  LDC R123, c[0x0][0x230] ;  /* 0x00008c00ff7b7b82 */ /* 0x000f220000000800 */
[----:B-1----:R-:W-:Y:S01]  /*7c60*/  VIADD R126, R126, 0xfffffff1 ;  /* 0xfffffff17e7e7836 */ /* 0x002fe20000000000 */
[----:B------:R-:W-:Y:S01]  /*7c70*/  LOP3.LUT R0, R14, 0x50, RZ, 0x3c, !PT ;  /* 0x000000500e007812 */ /* 0x000fe200078e3cff */
[----:B------:R-:W-:Y:S01]  /*7c80*/  STL.64 [R1+0x140], R8 ;  /* 0x0001400801007387 */ /* 0x000fe20000100a00 */
[----:B------:R-:W-:-:S02]  /*7c90*/  IMAD R82, R27, UR7, RZ ;  /* 0x000000071b527c24 */ /* 0x000fc4000f8e02ff */
[----:B------:R-:W-:Y:S01]  /*7ca0*/  ISETP.GE.U32.AND P0, PT, R126, 0x7fffffd2, PT ;  /* 0x7fffffd27e00780c */ /* 0x000fe20003f06070 */
[----:B------:R1:W-:Y:S01]  /*7cb0*/  STL [R1+0x19a8], R186 ;  /* 0x0019a8ba01007387 */ /* 0x0003e20000100800 */
[----:B------:R-:W1:Y:S01]  /*7cc0*/  LDC R3, c[0x0][0x230] ;  /* 0x00008c00ff037b82 */ /* 0x000e620000000800 */
[----:B--2---:R-:W-:Y:S02]  /*7cd0*/  VIADD R127, R127, 0xfffffff0 ;  /* 0xfffffff07f7f7836 */ /* 0x004fe40000000000 */
[----:B------:R-:W-:Y:S01]  /*7ce0*/  LDGSTS.E [R248+0x30000], desc[UR10][R222.64], !P6 ;  /* 0x30000000def87fae */ /* 0x000fe2000f12184a */
[----:B------:R-:W-:Y:S01]  /*7cf0*/  VIADD R250, R0, UR5 ;  /* 0x0000000500fa7c36 */ /* 0x000fe20008000000 */
[----:B------:R-:W-:Y:S01]  /*7d00*/  LOP3.LUT R0, R14, 0x60, RZ, 0x3c, !PT ;  /* 0x000000600e007812 */ /* 0x000fe200078e3cff */
[----:B------:R-:W-:Y:S01]  /*7d10*/  IMAD R78, R30, UR7, RZ ;  /* 0x000000071e4e7c24 */ /* 0x000fe2000f8e02ff */
[----:B------:R-:W-:Y:S01]  /*7d20*/  ISETP.GE.U32.AND P4, PT, R127, 0x7fffffd1, PT ;  /* 0x7fffffd17f00780c */ /* 0x000fe20003f86070 */
[----:B------:R-:W2:Y:S01]  /*7d30*/  LDC R126, c[0x0][0x230] ;  /* 0x00008c00ff7e7b82 */ /* 0x000ea20000000800 */
[----:B---3--:R-:W-:Y:S01]  /*7d40*/  VIADD R124, R124, 0xfffffff2 ;  /* 0xfffffff27c7c7836 */ /* 0x008fe20000000000 */
[----:B------:R3:W-:Y:S01]  /*7d50*/  STL [R1+0x19a4], R187 ;  /* 0x0019a4bb01007387 */ /* 0x0007e20000100800 */
[----:B------:R-:W-:Y:S01]  /*7d60*/  VIADD R246, R0, UR5 ;  /* 0x0000000500f67c36 */ /* 0x000fe20008000000 */
[----:B------:R-:W-:Y:S01]  /*7d70*/  LOP3.LUT R0, R14, 0x70, RZ, 0x3c, !PT ;  /* 0x000000700e007812 */ /* 0x000fe200078e3cff */
[----:B------:R-:W-:Y:S01]  /*7d80*/  IMAD R80, R28, UR7, RZ ;  /* 0x000000071c507c24 */ /* 0x000fe2000f8e02ff */
[----:B------:R-:W-:Y:S01]  /*7d90*/  ISETP.GE.U32.AND P2, PT, R124, 0x7fffffd3, PT ;  /* 0x7fffffd37c00780c */ /* 0x000fe20003f46070 */
[----:B------:R-:W-:Y:S01]  /*7da0*/  STL.64 [R1+0x1860], R232 ;  /* 0x001860e801007387 */ /* 0x000fe20000100a00 */
[----:B------:R-:W3:Y:S01]  /*7db0*/  LDC R127, c[0x0][0x230] ;  /* 0x00008c00ff7f7b82 */ /* 0x000ee20000000800 */
[----:B----4-:R-:W-:-:S02]  /*7dc0*/  VIADD R123, R123, 0xffffffee ;  /* 0xffffffee7b7b7836 */ /* 0x010fc40000000000 */
[----:B------:R-:W-:Y:S01]  /*7dd0*/  STL.64 [R1+0x1868], R234 ;  /* 0x001868ea01007387 */ /* 0x000fe20000100a00 */
[----:B------:R-:W-:Y:S02]  /*7de0*/  IMAD R76, R31, UR7, RZ ;  /* 0x000000071f4c7c24 */ /* 0x000fe4000f8e02ff */
[----:B------:R-:W-:Y:S01]  /*7df0*/  ISETP.GE.U32.AND P5, PT, R123, 0x7fffffcf, PT ;  /* 0x7fffffcf7b00780c */ /* 0x000fe20003fa6070 */
[----:B------:R-:W-:Y:S01]  /*7e00*/  STL.64 [R1+0x1870], R236 ;  /* 0x001870ec01007387 */ /* 0x000fe20000100a00 */
[----:B------:R-:W4:Y:S01]  /*7e10*/  LDC R124, c[0x0][0x230] ;  /* 0x00008c00ff7c7b82 */ /* 0x000f220000000800 */
[----:B-1----:R-:W-:Y:S02]  /*7e20*/  VIADD R3, R3, 0xffffffed ;  /* 0xffffffed03037836 */ /* 0x002fe40000000000 */
[----:B------:R-:W-:Y:S01]  /*7e30*/  STL.64 [R1+0x1878], R226 ;  /* 0x001878e201007387 */ /* 0x000fe20000100a00 */
[----:B------:R-:W-:Y:S02]  /*7e40*/  IMAD R186, R173, UR7, RZ ;  /* 0x00000007adba7c24 */ /* 0x000fe4000f8e02ff */
[----:B------:R-:W-:Y:S01]  /*7e50*/  ISETP.GE.U32.AND P6, PT, R3, 0x7fffffce, PT ;  /* 0x7fffffce0300780c */ /* 0x000fe20003fc6070 */
[----:B------:R-:W-:Y:S01]  /*7e60*/  STL.64 [R1+0x1880], R238 ;  /* 0x001880ee01007387 */ /* 0x000fe20000100a00 */
[----:B------:R-:W1:Y:S01]  /*7e70*/  LDC R123, c[0x0][0x230] ;  /* 0x00008c00ff7b7b82 */ /* 0x000e620000000800 */
[----:B--2---:R-:W-:-:S02]  /*7e80*/  VIADD R126, R126, 0xffffffeb ;  /* 0xffffffeb7e7e7836 */ /* 0x004fc40000000000 */
[----:B------:R-:W-:Y:S01]  /*7e90*/  STL.64 [R1+0x1888], R220 ;  /* 0x001888dc01007387 */ /* 0x000fe20000100a00 */
[----:B---3--:R-:W-:-:S03]  /*7ea0*/  IMAD R187, R177, UR7, RZ ;  /* 0x00000007b1bb7c24 */ /* 0x008fc6000f8e02ff */
[----:B------:R-:W-:Y:S01]  /*7eb0*/  STL.64 [R1+0x1890], R230 ;  /* 0x001890e601007387 */ /* 0x000fe20000100a00 */
[----:B------:R-:W2:Y:S01]  /*7ec0*/  LDC R3, c[0x0][0x230] ;  /* 0x00008c00ff037b82 */ /* 0x000ea20000000800 */
[----:B------:R-:W-:Y:S02]  /*7ed0*/  VIADD R127, R127, 0xffffffea ;  /* 0xffffffea7f7f7836 */ /* 0x000fe40000000000 */
[----:B------:R-:W-:Y:S04]  /*7ee0*/  STL.64 [R1+0x1898], R218 ;  /* 0x001898da01007387 */ /* 0x000fe80000100a00 */
[----:B------:R-:W-:Y:S01]  /*7ef0*/  STL.64 [R1+0x18a0], R222 ;  /* 0x0018a0de01007387 */ /* 0x000fe20000100a00 */
[----:B------:R-:W3:Y:S01]  /*7f00*/  LDC.64 R8, c[0x0][0x238] ;  /* 0x00008e00ff087b82 */ /* 0x000ee20000000a00 */
[----:B----4-:R-:W-:-:S02]  /*7f10*/  VIADD R124, R124, 0xffffffec ;  /* 0xffffffec7c7c7836 */ /* 0x010fc40000000000 */
[----:B------:R-:W-:Y:S04]  /*7f20*/  STL.64 [R1+0x18a8], R228 ;  /* 0x0018a8e401007387 */ /* 0x000fe80000100a00 */
[----:B------:R-:W-:Y:S01]  /*7f30*/  STL.64 [R1+0x18b0], R206 ;  /* 0x0018b0ce01007387 */ /* 0x000fe20000100a00 */
[----:B------:R-:W4:Y:S03]  /*7f40*/  LDC R128, c[0x0][0x230] ;  /* 0x00008c00ff807b82 */ /* 0x000f260000000800 */
[----:B------:R-:W-:Y:S01]  /*7f50*/  LDGSTS.E [R248+0x30004], desc[UR10][R228.64], !P2 ;  /* 0x30004000e4f87fae */ /* 0x000fe2000d12184a */
[----:B------:R-:W-:-:S03]  /*7f60*/  ISETP.GE.U32.AND P2, PT, R124, 0x7fffffcd, PT ;  /* 0x7fffffcd7c00780c */ /* 0x000fc60003f46070 */
[----:B------:R-:W-:Y:S01]  /*7f70*/  STL.64 [R1+0x18c0], R248 ;  /* 0x0018c0f801007387 */ /* 0x000fe20000100a00 */
[----:B------:R-:W2:Y:S03]  /*7f80*/  LDC R130, c[0x0][0x230] ;  /* 0x00008c00ff827b82 */ /* 0x000ea60000000800 */
[----:B------:R-:W-:Y:S01]  /*7f90*/  LDGSTS.E [R248+0x30008], desc[UR10][R206.64], !P0 ;  /* 0x30008000cef87fae */ /* 0x000fe2000c12184a */
[----:B------:R-:W-:-:S03]  /*7fa0*/  ISETP.GE.U32.AND P0, PT, R126, 0x7fffffcc, PT ;  /* 0x7fffffcc7e00780c */ /* 0x000fc60003f06070 */
[----:B------:R-:W-:Y:S01]  /*7fb0*/  STL.64 [R1+0x18b8], R224 ;  /* 0x0018b8e001007387 */ /* 0x000fe20000100a00 */
[----:B------:R-:W2:Y:S01]  /*7fc0*/  LDC R126, c[0x0][0x230] ;  /* 0x00008c00ff7e7b82 */ /* 0x000ea20000000800 */
[----:B---3--:R-:W-:Y:S02]  /*7fd0*/  IMAD.MOV.U32 R6, RZ, RZ, R9 ;  /* 0x000000ffff067224 */ /* 0x008fe400078e0009 */
[----:B------:R-:W-:Y:S01]  /*7fe0*/  STL.64 [R1+0x18c8], R202 ;  /* 0x0018c8ca01007387 */ /* 0x000fe20000100a00 */
[----:B------:R-:W-:Y:S02]  /*7ff0*/  IMAD R9, R74, UR7, RZ ;  /* 0x000000074a097c24 */ /* 0x000fe4000f8e02ff */
[----:B------:R-:W-:Y:S01]  /*8000*/  IMAD R74, R32, UR7, RZ ;  /* 0x00000007204a7c24 */ /* 0x000fe2000f8e02ff */
[----:B------:R-:W-:Y:S01]  /*8010*/  LDGSTS.E [R248+0x3000c], desc[UR10][R224.64], !P4 ;  /* 0x3000c000e0f87fae */ /* 0x000fe2000e12184a */
[----:B------:R-:W-:Y:S01]  /*8020*/  ISETP.GE.U32.AND P4, PT, R127, 0x7fffffcb, PT ;  /* 0x7fffffcb7f00780c */ /* 0x000fe20003f86070 */
[----:B-1----:R-:W-:Y:S01]  /*8030*/  VIADD R127, R123, 0xffffffe8 ;  /* 0xffffffe87b7f7836 */ /* 0x002fe20000000000 */
[----:B------:R-:W1:Y:S01]  /*8040*/  LDC R124, c[0x0][0x230] ;  /* 0x00008c00ff7c7b82 */ /* 0x000e620000000800 */
[----:B------:R-:W-:Y:S01]  /*8050*/  STL.64 [R1+0x18d0], R216 ;  /* 0x0018d0d801007387 */ /* 0x000fe20000100a00 */
[----:B----4-:R-:W-:-:S03]  /*8060*/  VIADD R128, R128, 0xffffffe9 ;  /* 0xffffffe980807836 */ /* 0x010fc60000000000 */
[----:B------:R-:W-:Y:S01]  /*8070*/  STL.64 [R1+0x18d8], R200 ;  /* 0x0018d8c801007387 */ /* 0x000fe20000100a00 */
[----:B--2---:R-:W-:Y:S02]  /*8080*/  VIADD R130, R130, 0xffffffe5 ;  /* 0xffffffe582827836 */ /* 0x004fe40000000000 */
[----:B------:R-:W2:Y:S01]  /*8090*/  LDC R131, c[0x0][0x230] ;  /* 0x00008c00ff837b82 */ /* 0x000ea20000000800 */
[----:B------:R-:W-:Y:S04]  /*80a0*/  STL.64 [R1+0x18e0], R208 ;  /* 0x0018e0d001007387 */ /* 0x000fe80000100a00 */
[----:B------:R-:W-:Y:S01]  /*80b0*/  STL.64 [R1+0x18e8], R198 ;  /* 0x0018e8c601007387 */ /* 0x000fe20000100a00 */
[----:B------:R-:W-:Y:S02]  /*80c0*/  VIADD R126, R126, 0xffffffe6 ;  /* 0xffffffe67e7e7836 */ /* 0x000fe40000000000 */
[----:B------:R-:W3:Y:S01]  /*80d0*/  LDC R123, c[0x0][0x230] ;  /* 0x00008c00ff7b7b82 */ /* 0x000ee20000000800 */
[----:B------:R-:W-:Y:S04]  /*80e0*/  STL.64 [R1+0x18f0], R214 ;  /* 0x0018f0d601007387 */ /* 0x000fe80000100a00 */
[----:B------:R-:W-:Y:S01]  /*80f0*/  LDGSTS.E [R251+0x30000], desc[UR10][R202.64], !P3 ;  /* 0x30000000cafb7fae */ /* 0x000fe2000d92184a */
[----:B------:R-:W-:Y:S01]  /*8100*/  ISETP.GE.U32.AND P3, PT, R128, 0x7fffffca, PT ;  /* 0x7fffffca8000780c */ /* 0x000fe20003f66070 */
[----:B-1----:R-:W-:-:S02]  /*8110*/  VIADD R124, R124, 0xffffffe4 ;  /* 0xffffffe47c7c7836 */ /* 0x002fc40000000000 */
[----:B------:R-:W-:Y:S01]  /*8120*/  STL.64 [R1+0x18f8], R204 ;  /* 0x0018f8cc01007387 */ /* 0x000fe20000100a00 */
[----:B------:R-:W1:Y:S03]  /*8130*/  LDC R128, c[0x0][0x230] ;  /* 0x00008c00ff807b82 */ /* 0x000e660000000800 */
[----:B------:R-:W-:Y:S01]  /*8140*/  LDGSTS.E [R251+0x30004], desc[UR10][R216.64], !P5 ;  /* 0x30004000d8fb7fae */ /* 0x000fe2000e92184a */
[----:B------:R-:W-:Y:S01]  /*8150*/  ISETP.GE.U32.AND P5, PT, R127, 0x7fffffc9, PT ;  /* 0x7fffffc97f00780c */ /* 0x000fe20003fa6070 */
[----:B------:R-:W-:Y:S02]  /*8160*/  VIADD R127, R3, 0xffffffe7 ;  /* 0xffffffe7037f7836 */ /* 0x000fe40000000000 */
[----:B------:R-:W-:Y:S01]  /*8170*/  STL.64 [R1+0x1908], R250 ;  /* 0x001908fa01007387 */ /* 0x000fe20000100a00 */
[----:B------:R-:W4:Y:S03]  /*8180*/  LDC R3, c[0x0][0x230] ;  /* 0x00008c00ff037b82 */ /* 0x000f260000000800 */
[----:B------:R-:W-:Y:S01]  /*8190*/  STL.64 [R1+0x1900], R210 ;  /* 0x001900d201007387 */ /* 0x000fe20000100a00 */
[----:B---3--:R-:W-:-:S03]  /*81a0*/  VIADD R123, R123, 0xffffffe3 ;  /* 0xffffffe37b7b7836 */ /* 0x008fc60000000000 */
[----:B------:R-:W-:Y:S04]  /*81b0*/  STL.64 [R1+0x1910], R212 ;  /* 0x001910d401007387 */ /* 0x000fe80000100a00 */
[----:B------:R-:W-:Y:S04]  /*81c0*/  STL.64 [R1+0x1918], R192 ;  /* 0x001918c001007387 */ /* 0x000fe80000100a00 */
[----:B------:R-:W-:Y:S04]  /*81d0*/  STL.64 [R1+0x1920], R196 ;  /* 0x001920c401007387 */ /* 0x000fe80000100a00 */
[----:B------:R-:W-:Y:S04]  /*81e0*/  STL.64 [R1+0x1930], R246 ;  /* 0x001930f601007387 */ /* 0x000fe80000100a00 */
[----:B------:R-:W-:Y:S01]  /*81f0*/  STL.64 [R1+0x1928], R194 ;  /* 0x001928c201007387 */ /* 0x000fe20000100a00 */
[----:B----4-:R-:W-:-:S03]  /*8200*/  VIADD R3, R3, 0xffffffe2 ;  /* 0xffffffe203037836 */ /* 0x010fc60000000000 */
[----:B------:R-:W-:Y:S04]  /*8210*/  STL.64 [R1+0x1938], R190 ;  /* 0x001938be01007387 */ /* 0x000fe80000100a00 */
[----:B------:R3:W-:Y:S04]  /*8220*/  STL [R1+0x600], R8 ;  /* 0x0006000801007387 */ /* 0x0007e80000100800 */
[----:B------:R4:W-:Y:S04]  /*8230*/  STL [R1+0x640], R122 ;  /* 0x0006407a01007387 */ /* 0x0009e80000100800 */
[----:B------:R4:W-:Y:S04]  /*8240*/  STL [R1+0x80c], R120 ;  /* 0x00080c7801007387 */ /* 0x0009e80000100800 */
[----:B------:R-:W-:Y:S04]  /*8250*/  STL [R1+0x808], R119 ;  /* 0x0008087701007387 */ /* 0x000fe80000100800 */
[----:B------:R4:W-:Y:S04]  /*8260*/  STL [R1+0x804], R118 ;  /* 0x0008047601007387 */ /* 0x0009e80000100800 */
[----:B------:R-:W-:Y:S04]  /*8270*/  STL [R1+0x800], R116 ;  /* 0x0008007401007387 */ /* 0x000fe80000100800 */
[----:B------:R-:W-:Y:S04]  /*8280*/  STL [R1+0x7fc], R115 ;  /* 0x0007fc7301007387 */ /* 0x000fe80000100800 */
[----:B------:R-:W-:Y:S04]  /*8290*/  STL [R1+0x7f8], R114 ;  /* 0x0007f87201007387 */ /* 0x000fe80000100800 */
[----:B------:R-:W-:Y:S04]  /*82a0*/  STL [R1+0x7f4], R112 ;  /* 0x0007f47001007387 */ /* 0x000fe80000100800 */
[----:B------:R-:W-:Y:S04]  /*82b0*/  STL [R1+0x7f0], R111 ;  /* 0x0007f06f01007387 */ /* 0x000fe80000100800 */
[----:B------:R-:W-:Y:S04]  /*82c0*/  STL [R1+0x7ec], R110 ;  /* 0x0007ec6e01007387 */ /* 0x000fe80000100800 */
[----:B------:R-:W-:Y:S04]  /*82d0*/  STL [R1+0x7e8], R108 ;  /* 0x0007e86c01007387 */ /* 0x000fe80000100800 */
[----:B------:R-:W-:Y:S04]  /*82e0*/  STL [R1+0x7e4], R107 ;  /* 0x0007e46b01007387 */ /* 0x000fe80000100800 */
[----:B------:R-:W-:Y:S01]  /*82f0*/  LDGSTS.E [R251+0x30008], desc[UR10][R200.64], !P6 ;  /* 0x30008000c8fb7fae */ /* 0x000fe2000f12184a */
[----:B------:R-:W-:-:S02]  /*8300*/  ISETP.GE.U32.AND P6, PT, R127, 0x7fffffc8, PT ;  /* 0x7fffffc87f00780c */ /* 0x000fc40003fc6070 */
[----:B------:R-:W2:Y:S01]  /*8310*/  LDC R127, c[0x0][0x230] ;  /* 0x00008c00ff7f7b82 */ /* 0x000ea20000000800 */
[----:B------:R-:W-:Y:S04]  /*8320*/  STL [R1+0x7e0], R106 ;  /* 0x0007e06a01007387 */ /* 0x000fe80000100800 */
[----:B------:R-:W-:Y:S01]  /*8330*/  LDGSTS.E [R251+0x3000c], desc[UR10][R208.64], !P2 ;  /* 0x3000c000d0fb7fae */ /* 0x000fe2000d12184a */
[----:B------:R-:W-:Y:S02]  /*8340*/  ISETP.GE.U32.AND P2, PT, R126, 0x7fffffc7, PT ;  /* 0x7fffffc77e00780c */ /* 0x000fe40003f46070 */
[----:B------:R-:W3:Y:S01]  /*8350*/  LDC R126, c[0x0][0x230] ;  /* 0x00008c00ff7e7b82 */ /* 0x000ee20000000800 */
[----:B------:R-:W-:Y:S04]  /*8360*/  STL [R1+0x7dc], R104 ;  /* 0x0007dc6801007387 */ /* 0x000fe80000100800 */
[----:B------:R-:W-:Y:S01]  /*8370*/  LDGSTS.E [R250+0x30000], desc[UR10][R198.64], !P0 ;  /* 0x30000000c6fa7fae */ /* 0x000fe2000c12184a */
[----:B------:R-:W-:Y:S01]  /*8380*/  ISETP.GE.U32.AND P0, PT, R130, 0x7fffffc6, PT ;  /* 0x7fffffc68200780c */ /* 0x000fe20003f06070 */
[----:B------:R-:W-:-:S02]  /*8390*/  IMAD R130, R40, UR7, RZ ;  /* 0x0000000728827c24 */ /* 0x000fc4000f8e02ff */
[----:B------:R-:W-:Y:S04]  /*83a0*/  STL [R1+0x7d8], R103 ;  /* 0x0007d86701007387 */ /* 0x000fe80000100800 */
[----:B------:R-:W-:Y:S01]  /*83b0*/  STL [R1+0x7d4], R102 ;  /* 0x0007d46601007387 */ /* 0x000fe20000100800 */
[----:B--2---:R-:W-:-:S03]  /*83c0*/  VIADD R185, R127, 0xffffffdd ;  /* 0xffffffdd7fb97836 */ /* 0x004fc60000000000 */
[----:B------:R-:W-:Y:S04]  /*83d0*/  STL [R1+0x7d0], R100 ;  /* 0x0007d06401007387 */ /* 0x000fe80000100800 */
[----:B------:R-:W-:Y:S04]  /*83e0*/  STL [R1+0x7cc], R99 ;  /* 0x0007cc6301007387 */ /* 0x000fe80000100800 */
[----:B------:R-:W-:Y:S04]  /*83f0*/  STL [R1+0x7c8], R98 ;  /* 0x0007c86201007387 */ /* 0x000fe80000100800 */
[----:B------:R-:W-:Y:S04]  /*8400*/  STL [R1+0x7c4], R96 ;  /* 0x0007c46001007387 */ /* 0x000fe80000100800 */
[----:B------:R2:W-:Y:S01]  /*8410*/  LDGSTS.E [R250+0x30004], desc[UR10][R214.64], !P4 ;  /* 0x30004000d6fa7fae */ /* 0x0005e2000e12184a */
[----:B------:R-:W-:-:S02]  /*8420*/  ISETP.GE.U32.AND P4, PT, R124, 0x7fffffc5, PT ;  /* 0x7fffffc57c00780c */ /* 0x000fc40003f86070 */
[----:B------:R-:W4:Y:S01]  /*8430*/  LDC R124, c[0x0][0x230] ;  /* 0x00008c00ff7c7b82 */ /* 0x000f220000000800 */
[----:B------:R-:W-:Y:S04]  /*8440*/  STL [R1+0x7c0], R95 ;  /* 0x0007c05f01007387 */ /* 0x000fe80000100800 */
[----:B------:R-:W-:Y:S01]  /*8450*/  LDGSTS.E [R250+0x30008], desc[UR10][R204.64], !P3 ;  /* 0x30008000ccfa7fae */ /* 0x000fe2000d92184a */
[----:B------:R-:W-:Y:S01]  /*8460*/  ISETP.GE.U32.AND P3, PT, R123, 0x7fffffc4, PT ;  /* 0x7fffffc47b00780c */ /* 0x000fe20003f66070 */
[----:B-1----:R-:W-:Y:S02]  /*8470*/  VIADD R123, R128, 0xffffffe1 ;  /* 0xffffffe1807b7836 */ /* 0x002fe40000000000 */
[----:B------:R-:W-:Y:S01]  /*8480*/  STL [R1+0x7bc], R94 ;  /* 0x0007bc5e01007387 */ /* 0x000fe20000100800 */
[----:B------:R-:W-:-:S03]  /*8490*/  IMAD R128, R43, UR7, RZ ;  /* 0x000000072b807c24 */ /* 0x000fc6000f8e02ff */
[----:B------:R-:W-:Y:S01]  /*84a0*/  LDGSTS.E [R250+0x3000c], desc[UR10][R210.64], !P5 ;  /* 0x3000c000d2fa7fae */ /* 0x000fe2000e92184a */
[----:B------:R-:W-:Y:S01]  /*84b0*/  ISETP.GE.U32.AND P5, PT, R3, 0x7fffffc3, PT ;  /* 0x7fffffc30300780c */ /* 0x000fe20003fa6070 */
[----:B------:R-:W-:Y:S02]  /*84c0*/  VIADD R3, R131, 0xffffffe0 ;  /* 0xffffffe083037836 */ /* 0x000fe40000000000 */
[----:B------:R-:W-:Y:S01]  /*84d0*/  STL [R1+0x7b8], R92 ;  /* 0x0007b85c01007387 */ /* 0x000fe20000100800 */
[----:B------:R-:W-:-:S03]  /*84e0*/  IMAD R131, R39, UR7, RZ ;  /* 0x0000000727837c24 */ /* 0x000fc6000f8e02ff */
[----:B------:R-:W-:Y:S01]  /*84f0*/  STL [R1+0x7b0], R91 ;  /* 0x0007b05b01007387 */ /* 0x000fe20000100800 */
[----:B----4-:R-:W-:-:S03]  /*8500*/  VIADD R124, R124, 0xffffffdf ;  /* 0xffffffdf7c7c7836 */ /* 0x010fc60000000000 */
[----:B------:R-:W-:Y:S04]  /*8510*/  STL [R1+0x7ac], R150 ;  /* 0x0007ac9601007387 */ /* 0x000fe80000100800 */
[----:B------:R-:W-:Y:S04]  /*8520*/  STL [R1+0x7a8], R148 ;  /* 0x0007a89401007387 */ /* 0x000fe80000100800 */
[----:B------:R-:W-:Y:S01]  /*8530*/  LDGSTS.E [R246+0x30000], desc[UR10][R212.64], !P6 ;  /* 0x30000000d4f67fae */ /* 0x000fe2000f12184a */
[----:B------:R-:W-:Y:S01]  /*8540*/  ISETP.GE.U32.AND P6, PT, R123, 0x7fffffc2, PT ;  /* 0x7fffffc27b00780c */ /* 0x000fe20003fc6070 */
[----:B---3--:R-:W-:-:S02]  /*8550*/  VIADD R123, R126, 0xffffffde ;  /* 0xffffffde7e7b7836 */ /* 0x008fc40000000000 */
[----:B------:R-:W-:Y:S01]  /*8560*/  STL [R1+0x7a4], R87 ;  /* 0x0007a45701007387 */ /* 0x000fe20000100800 */
[----:B------:R-:W-:-:S03]  /*8570*/  IMAD R126, R46, UR7, RZ ;  /* 0x000000072e7e7c24 */ /* 0x000fc6000f8e02ff */
[----:B------:R-:W-:Y:S01]  /*8580*/  LDGSTS.E [R246+0x30004], desc[UR10][R192.64], !P2 ;  /* 0x30004000c0f67fae */ /* 0x000fe2000d12184a */
[----:B------:R-:W-:-:S03]  /*8590*/  ISETP.GE.U32.AND P2, PT, R3, 0x7fffffc1, PT ;  /* 0x7fffffc10300780c */ /* 0x000fc60003f46070 */
[----:B------:R-:W-:Y:S04]  /*85a0*/  STL [R1+0x7a0], R147 ;  /* 0x0007a09301007387 */ /* 0x000fe80000100800 */
[----:B------:R-:W-:Y:S01]  /*85b0*/  LDGSTS.E [R246+0x30008], desc[UR10][R196.64], !P0 ;  /* 0x30008000c4f67fae */ /* 0x000fe2000c12184a */
[----:B------:R-:W-:Y:S01]  /*85c0*/  ISETP.GE.AND P0, PT, R135, R3, PT ;  /* 0x000000038700720c */ /* 0x000fe20003f06270 */
[----:B------:R-:W-:Y:S02]  /*85d0*/  VIADD R3, R0, UR5 ;  /* 0x0000000500037c36 */ /* 0x000fe40008000000 */
[----:B------:R-:W-:Y:S01]  /*85e0*/  STL [R1+0x79c], R146 ;  /* 0x00079c9201007387 */ /* 0x000fe20000100800 */
[----:B------:R-:W-:Y:S02]  /*85f0*/  IMAD.MOV.U32 R0, RZ, RZ, R8 ;  /* 0x000000ffff007224 */ /* 0x000fe400078e0008 */
[----:B------:R-:W-:Y:S01]  /*8600*/  IMAD R8, R73, UR7, RZ ;  /* 0x0000000749087c24 */ /* 0x000fe2000f8e02ff */
[----:B------:R-:W-:Y:S01]  /*8610*/  STL [R1+0x798], R83 ;  /* 0x0007985301007387 */ /* 0x000fe20000100800 */
[----:B------:R-:W-:-:S03]  /*8620*/  IMAD R135, R47, UR7, RZ ;  /* 0x000000072f877c24 */ /* 0x000fc6000f8e02ff */
        /* <DEDUP_REMOVED lines=21> */
[----:B------:R-:W-:Y:S01]  /*8780*/  ISETP.GE.U32.AND P4, PT, R124, 0x7fffffc0, PT ;  /* 0x7fffffc07c00780c */ /* 0x000fe20003f86070 */
[----:B------:R-:W-:-:S02]  /*8790*/  IMAD R124, R48, UR7, RZ ;  /* 0x00000007307c7c24 */ /* 0x000fc4000f8e02ff */
        /* <DEDUP_REMOVED lines=12> */
[----:B------:R1:W-:Y:S01]  /*8860*/  LDGSTS.E [R3+0x30004], desc[UR10][R4.64], !P5 ;  /* 0x3000400004037fae */ /* 0x0003e2000e92184a */
[----:B------:R-:W-:-:S03]  /*8870*/  LEA R154, P5, R122, R184, 0x2 ;  /* 0x000000b87a9a7211 */ /* 0x000fc600078a10ff */
[----:B------:R-:W-:Y:S01]  /*8880*/  STL [R1+0x720], R126 ;  /* 0x0007207e01007387 */ /* 0x000fe20000100800 */
[----:B------:R-:W-:Y:S01]  /*8890*/  LEA.HI.X.SX32 R155, R122, R2, 0x2, P5 ;  /* 0x000000027a9b7211 */ /* 0x000fe200028f16ff */
[----:B------:R-:W-:Y:S02]  /*88a0*/  IMAD R122, R45, UR7, RZ ;  /* 0x000000072d7a7c24 */ /* 0x000fe4000f8e02ff */
[----:B------:R-:W-:Y:S04]  /*88b0*/  STL [R1+0x71c], R134 ;  /* 0x00071c8601007387 */ /* 0x000fe80000100800 */
[----:B------:R3:W-:Y:S01]  /*88c0*/  LDGSTS.E [R3+0x30008], desc[UR10][R188.64], !P6 ;  /* 0x30008000bc037fae */ /* 0x0007e2000f12184a */
[----:B--2---:R-:W-:-:S03]  /*88d0*/  LEA R214, P6, R120, R184, 0x2 ;  /* 0x000000b878d67211 */ /* 0x004fc600078c10ff */
[----:B------:R-:W-:Y:S01]  /*88e0*/  STL [R1+0x718], R128 ;  /* 0x0007188001007387 */ /* 0x000fe20000100800 */
[----:B------:R-:W-:Y:S01]  /*88f0*/  LEA.HI.X.SX32 R215, R120, R2, 0x2, P6 ;  /* 0x0000000278d77211 */ /* 0x000fe200030f16ff */
[----:B------:R-:W-:Y:S01]  /*8900*/  IMAD R120, R41, UR7, RZ ;  /* 0x0000000729787c24 */ /* 0x000fe2000f8e02ff */
[C---:B------:R-:W-:Y:S01]  /*8910*/  LEA R198, P6, R118.reuse, R184, 0x2 ;  /* 0x000000b876c67211 */ /* 0x040fe200078c10ff */
[----:B------:R-:W-:Y:S03]  /*8920*/  STL [R1+0x714], R132 ;  /* 0x0007148401007387 */ /* 0x000fe60000100800 */
[----:B------:R-:W-:Y:S01]  /*8930*/  LEA.HI.X.SX32 R199, R118, R2, 0x2, P6 ;  /* 0x0000000276c77211 */ /* 0x000fe200030f16ff */
[----:B------:R1:W-:Y:S01]  /*8940*/  STL.64 [R1+0x1940], R4 ;  /* 0x0019400401007387 */ /* 0x0003e20000100a00 */
[----:B------:R-:W-:Y:S01]  /*8950*/  LEA R208, P6, R115, R184, 0x2 ;  /* 0x000000b873d07211 */ /* 0x000fe200078c10ff */
[----:B------:R-:W-:-:S02]  /*8960*/  IMAD R118, R37, UR7, RZ ;  /* 0x0000000725767c24 */ /* 0x000fc4000f8e02ff */
[----:B------:R-:W-:Y:S01]  /*8970*/  STL [R1+0x710], R130 ;  /* 0x0007108201007387 */ /* 0x000fe20000100800 */
[----:B------:R-:W-:Y:S02]  /*8980*/  LEA.HI.X.SX32 R209, R115, R2, 0x2, P6 ;  /* 0x0000000273d17211 */ /* 0x000fe400030f16ff */
[C---:B------:R-:W-:Y:S01]  /*8990*/  LEA R200, P6, R112.reuse, R184, 0x2 ;  /* 0x000000b870c87211 */ /* 0x040fe200078c10ff */
[----:B------:R-:W-:Y:S03]  /*89a0*/  STL [R1+0x70c], R131 ;  /* 0x00070c8301007387 */ /* 0x000fe60000100800 */
[----:B------:R-:W-:Y:S01]  /*89b0*/  LEA.HI.X.SX32 R201, R112, R2, 0x2, P6 ;  /* 0x0000000270c97211 */ /* 0x000fe200030f16ff */
[----:B------:R-:W-:Y:S01]  /*89c0*/  STL.64 [R1+0x1948], R188 ;  /* 0x001948bc01007387 */ /* 0x000fe20000100a00 */
[-C--:B-1----:R-:W-:Y:S01]  /*89d0*/  LEA R4, P5, R119, R184.reuse, 0x2 ;  /* 0x000000b877047211 */ /* 0x082fe200078a10ff */
[----:B------:R-:W-:Y:S01]  /*89e0*/  IMAD R112, R25, UR7, RZ ;  /* 0x0000000719707c24 */ /* 0x000fe2000f8e02ff */
[----:B------:R-:W-:Y:S01]  /*89f0*/  LEA R216, P6, R110, R184, 0x2 ;  /* 0x000000b86ed87211 */ /* 0x000fe200078c10ff */
[----:B------:R-:W-:Y:S01]  /*8a00*/  STL [R1+0x708], R123 ;  /* 0x0007087b01007387 */ /* 0x000fe20000100800 */
[----:B------:R-:W-:-:S02]  /*8a10*/  LEA.HI.X.SX32 R5, R119, R2, 0x2, P5 ;  /* 0x0000000277057211 */ /* 0x000fc400028f16ff */
[----:B------:R-:W-:Y:S01]  /*8a20*/  LEA.HI.X.SX32 R217, R110, R2, 0x2, P6 ;  /* 0x000000026ed97211 */ /* 0x000fe200030f16ff */
[----:B------:R1:W-:Y:S01]  /*8a30*/  STL.64 [R1+0x138], R154 ;  /* 0x0001389a01007387 */ /* 0x0003e20000100a00 */
[----:B------:R-:W-:Y:S01]  /*8a40*/  LEA R202, P6, R107, R184, 0x2 ;  /* 0x000000b86bca7211 */ /* 0x000fe200078c10ff */
[----:B------:R-:W-:Y:S02]  /*8a50*/  IMAD R110, R21, UR7, RZ ;  /* 0x00000007156e7c24 */ /* 0x000fe4000f8e02ff */
[----:B------:R-:W-:Y:S01]  /*8a60*/  STL.64 [R1+0x130], R214 ;  /* 0x000130d601007387 */ /* 0x000fe20000100a00 */
[----:B------:R-:W-:Y:S02]  /*8a70*/  LEA.HI.X.SX32 R203, R107, R2, 0x2, P6 ;  /* 0x000000026bcb7211 */ /* 0x000fe400030f16ff */
[C---:B------:R-:W-:Y:S01]  /*8a80*/  LEA R248, P6, R104.reuse, R184, 0x2 ;  /* 0x000000b868f87211 */ /* 0x040fe200078c10ff */
[----:B------:R-:W-:Y:S03]  /*8a90*/  STL.64 [R1+0x1950], R214 ;  /* 0x001950d601007387 */ /* 0x000fe60000100a00 */
[----:B------:R-:W-:Y:S01]  /*8aa0*/  LEA.HI.X.SX32 R249, R104, R2, 0x2, P6 ;  /* 0x0000000268f97211 */ /* 0x000fe200030f16ff */
[----:B------:R-:W-:Y:S01]  /*8ab0*/  STL [R1+0x704], R68 ;  /* 0x0007044401007387 */ /* 0x000fe20000100800 */
[----:B------:R-:W-:Y:S01]  /*8ac0*/  LEA R224, P6, R102, R184, 0x2 ;  /* 0x000000b866e07211 */ /* 0x000fe200078c10ff */
[----:B------:R-:W-:-:S02]  /*8ad0*/  IMAD R104, R10, UR7, RZ ;  /* 0x000000070a687c24 */ /* 0x000fc4000f8e02ff */
[----:B------:R2:W-:Y:S01]  /*8ae0*/  STL.64 [R1+0x128], R4 ;  /* 0x0001280401007387 */ /* 0x0005e20000100a00 */
[----:B------:R-:W-:Y:S01]  /*8af0*/  LEA.HI.X.SX32 R225, R102, R2, 0x2, P6 ;  /* 0x0000000266e17211 */ /* 0x000fe200030f16ff */
[----:B------:R-:W-:Y:S01]  /*8b00*/  IMAD R102, R12, UR7, RZ ;  /* 0x000000070c667c24 */ /* 0x000fe2000f8e02ff */
[----:B------:R-:W-:Y:S01]  /*8b10*/  LEA R206, P6, R99, R184, 0x2 ;  /* 0x000000b863ce7211 */ /* 0x000fe200078c10ff */
[----:B------:R-:W-:Y:S01]  /*8b20*/  STL.64 [R1+0x120], R198 ;  /* 0x000120c601007387 */ /* 0x000fe20000100a00 */
[----:B-1----:R-:W-:Y:S02]  /*8b30*/  IMAD R154, R109, UR7, RZ ;  /* 0x000000076d9a7c24 */ /* 0x002fe4000f8e02ff */
[----:B------:R-:W-:Y:S01]  /*8b40*/  LEA.HI.X.SX32 R207, R99, R2, 0x2, P6 ;  /* 0x0000000263cf7211 */ /* 0x000fe200030f16ff */
[----:B------:R-:W-:Y:S01]  /*8b50*/  STL.64 [R1+0x1958], R198 ;  /* 0x001958c601007387 */ /* 0x000fe20000100a00 */
[-C--:B------:R-:W-:Y:S02]  /*8b60*/  LEA R228, P6, R96, R184.reuse, 0x2 ;  /* 0x000000b860e47211 */ /* 0x080fe400078c10ff */
[----:B--2---:R-:W-:Y:S01]  /*8b70*/  LEA R4, P5, R116, R184, 0x2 ;  /* 0x000000b874047211 */ /* 0x004fe200078a10ff */
[----:B------:R-:W-:Y:S01]  /*8b80*/  STL [R1+0x700], R70 ;  /* 0x0007004601007387 */ /* 0x000fe20000100800 */
[-C--:B------:R-:W-:Y:S01]  /*8b90*/  LEA.HI.X.SX32 R229, R96, R2.reuse, 0x2, P6 ;  /* 0x0000000260e57211 */ /* 0x080fe200030f16ff */
[----:B------:R-:W-:Y:S01]  /*8ba0*/  IMAD R96, R18, UR7, RZ ;  /* 0x0000000712607c24 */ /* 0x000fe2000f8e02ff */
[----:B------:R-:W-:Y:S01]  /*8bb0*/  LEA.HI.X.SX32 R5, R116, R2, 0x2, P5 ;  /* 0x0000000274057211 */ /* 0x000fe200028f16ff */
[----:B------:R-:W-:Y:S01]  /*8bc0*/  IMAD R116, R33, UR7, RZ ;  /* 0x0000000721747c24 */ /* 0x000fe2000f8e02ff */
[----:B------:R-:W-:-:S03]  /*8bd0*/  LEA R222, P6, R94, R184, 0x2 ;  /* 0x000000b85ede7211 */ /* 0x000fc600078c10ff */
[----:B------:R1:W-:Y:S01]  /*8be0*/  STL.64 [R1+0x118], R4 ;  /* 0x0001180401007387 */ /* 0x0003e20000100a00 */
[----:B------:R-:W-:Y:S01]  /*8bf0*/  LEA.HI.X.SX32 R223, R94, R2, 0x2, P6 ;  /* 0x000000025edf7211 */ /* 0x000fe200030f16ff */
[----:B------:R-:W-:Y:S01]  /*8c00*/  IMAD R94, R19, UR7, RZ ;  /* 0x00000007135e7c24 */ /* 0x000fe2000f8e02ff */
[C---:B------:R-:W-:Y:S01]  /*8c10*/  LEA R218, P6, R91.reuse, R184, 0x2 ;  /* 0x000000b85bda7211 */ /* 0x040fe200078c10ff */
[----:B------:R-:W-:Y:S03]  /*8c20*/  STL.64 [R1+0x110], R208 ;  /* 0x000110d001007387 */ /* 0x000fe60000100a00 */
[----:B------:R-:W-:Y:S01]  /*8c30*/  LEA.HI.X.SX32 R219, R91, R2, 0x2, P6 ;  /* 0x000000025bdb7211 */ /* 0x000fe200030f16ff */
[----:B------:R-:W-:Y:S01]  /*8c40*/  STL.64 [R1+0x1960], R208 ;  /* 0x001960d001007387 */ /* 0x000fe20000100a00 */
[-C--:B------:R-:W-:Y:S02]  /*8c50*/  LEA R230, P6, R148, R184.reuse, 0x2 ;  /* 0x000000b894e67211 */ /* 0x080fe400078c10ff */
[----:B-1----:R-:W-:Y:S01]  /*8c60*/  LEA R4, P5, R114, R184, 0x2 ;  /* 0x000000b872047211 */ /* 0x002fe200078a10ff */
[----:B------:R-:W-:Y:S01]  /*8c70*/  STL [R1+0x6fc], R72 ;  /* 0x0006fc4801007387 */ /* 0x000fe20000100800 */
[-C--:B------:R-:W-:Y:S01]  /*8c80*/  LEA.HI.X.SX32 R231, R148, R2.reuse, 0x2, P6 ;  /* 0x0000000294e77211 */ /* 0x080fe200030f16ff */
[----:B------:R-:W-:Y:S01]  /*8c90*/  IMAD R148, R97, UR7, RZ ;  /* 0x0000000761947c24 */ /* 0x000fe2000f8e02ff */
[----:B------:R-:W-:Y:S01]  /*8ca0*/  LEA.HI.X.SX32 R5, R114, R2, 0x2, P5 ;  /* 0x0000000272057211 */ /* 0x000fe200028f16ff */
[----:B------:R-:W-:Y:S01]  /*8cb0*/  IMAD R114, R29, UR7, RZ ;  /* 0x000000071d727c24 */ /* 0x000fe2000f8e02ff */
[----:B------:R-:W-:-:S03]  /*8cc0*/  LEA R220, P6, R147, R184, 0x2 ;  /* 0x000000b893dc7211 */ /* 0x000fc600078c10ff */
[----:B------:R1:W-:Y:S01]  /*8cd0*/  STL.64 [R1+0x108], R4 ;  /* 0x0001080401007387 */ /* 0x0003e20000100a00 */
[----:B------:R-:W-:Y:S02]  /*8ce0*/  LEA.HI.X.SX32 R221, R147, R2, 0x2, P6 ;  /* 0x0000000293dd7211 */ /* 0x000fe400030f16ff */
[C---:B------:R-:W-:Y:S01]  /*8cf0*/  LEA R238, P6, R83.reuse, R184, 0x2 ;  /* 0x000000b853ee7211 */ /* 0x040fe200078c10ff */
[----:B------:R-:W-:Y:S03]  /*8d00*/  STL.64 [R1+0x100], R200 ;  /* 0x000100c801007387 */ /* 0x000fe60000100a00 */
[----:B------:R-:W-:Y:S01]  /*8d10*/  LEA.HI.X.SX32 R239, R83, R2, 0x2, P6 ;  /* 0x0000000253ef7211 */ /* 0x000fe200030f16ff */
[----:B------:R2:W-:Y:S01]  /*8d20*/  STL.64 [R1+0x1968], R200 ;  /* 0x001968c801007387 */ /* 0x0005e20000100a00 */
[-C--:B------:R-:W-:Y:S02]  /*8d30*/  LEA R226, P6, R143, R184.reuse, 0x2 ;  /* 0x000000b88fe27211 */ /* 0x080fe400078c10ff */
[----:B-1----:R-:W-:Y:S01]  /*8d40*/  LEA R4, P5, R111, R184, 0x2 ;  /* 0x000000b86f047211 */ /* 0x002fe200078a10ff */
[----:B------:R-:W-:Y:S01]  /*8d50*/  STL [R1+0x6f8], R74 ;  /* 0x0006f84a01007387 */ /* 0x000fe20000100800 */
[----:B------:R-:W-:-:S02]  /*8d60*/  LEA.HI.X.SX32 R227, R143, R2, 0x2, P6 ;  /* 0x000000028fe37211 */ /* 0x000fc400030f16ff */
[----:B------:R-:W-:Y:S02]  /*8d70*/  LEA.HI.X.SX32 R5, R111, R2, 0x2, P5 ;  /* 0x000000026f057211 */ /* 0x000fe400028f16ff */
[-C--:B------:R-:W-:Y:S02]  /*8d80*/  LEA R236, P6, R142, R184.reuse, 0x2 ;  /* 0x000000b88eec7211 */ /* 0x080fe400078c10ff */
[----:B--2---:R-:W-:Y:S01]  /*8d90*/  LEA R200, P5, R108, R184, 0x2 ;  /* 0x000000b86cc87211 */ /* 0x004fe200078a10ff */
[----:B------:R1:W-:Y:S01]  /*8da0*/  STL.64 [R1+0xf8], R4 ;  /* 0x0000f80401007387 */ /* 0x0003e20000100a00 */
[-C--:B------:R-:W-:Y:S02]  /*8db0*/  LEA.HI.X.SX32 R237, R142, R2.reuse, 0x2, P6 ;  /* 0x000000028eed7211 */ /* 0x080fe400030f16ff */
[----:B------:R-:W-:Y:S01]  /*8dc0*/  LEA.HI.X.SX32 R201, R108, R2, 0x2, P5 ;  /* 0x000000026cc97211 */ /* 0x000fe200028f16ff */
[----:B------:R-:W-:Y:S01]  /*8dd0*/  IMAD R108, R17, UR7, RZ ;  /* 0x00000007116c7c24 */ /* 0x000fe2000f8e02ff */
[-C--:B------:R-:W-:Y:S01]  /*8de0*/  LEA R208, P5, R106, R184.reuse, 0x2 ;  /* 0x000000b86ad07211 */ /* 0x080fe200078a10ff */
[----:B------:R-:W-:Y:S01]  /*8df0*/  STL.64 [R1+0xf0], R216 ;  /* 0x0000f0d801007387 */ /* 0x000fe20000100a00 */
[----:B------:R-:W-:-:S02]  /*8e00*/  LEA R234, P6, R75, R184, 0x2 ;  /* 0x000000b84bea7211 */ /* 0x000fc400078c10ff */
[----:B------:R-:W-:Y:S01]  /*8e10*/  LEA.HI.X.SX32 R209, R106, R2, 0x2, P5 ;  /* 0x000000026ad17211 */ /* 0x000fe200028f16ff */
[----:B------:R-:W-:Y:S01]  /*8e20*/  IMAD R106, R11, UR7, RZ ;  /* 0x000000070b6a7c24 */ /* 0x000fe2000f8e02ff */
[----:B------:R-:W-:Y:S01]  /*8e30*/  LEA R198, P5, R103, R184, 0x2 ;  /* 0x000000b867c67211 */ /* 0x000fe200078a10ff */
[----:B------:R-:W-:Y:S01]  /*8e40*/  STL.64 [R1+0x1970], R216 ;  /* 0x001970d801007387 */ /* 0x000fe20000100a00 */
[-C--:B------:R-:W-:Y:S02]  /*8e50*/  LEA.HI.X.SX32 R235, R75, R2.reuse, 0x2, P6 ;  /* 0x000000024beb7211 */ /* 0x080fe400030f16ff */
[----:B------:R-:W-:Y:S01]  /*8e60*/  LEA.HI.X.SX32 R199, R103, R2, 0x2, P5 ;  /* 0x0000000267c77211 */ /* 0x000fe200028f16ff */
[----:B------:R-:W-:Y:S01]  /*8e70*/  STL [R1+0x6f4], R76 ;  /* 0x0006f44c01007387 */ /* 0x000fe20000100800 */
[-C--:B------:R-:W-:Y:S02]  /*8e80*/  LEA R214, P5, R100, R184.reuse, 0x2 ;  /* 0x000000b864d67211 */ /* 0x080fe400078a10ff */
[----:B------:R-:W-:Y:S01]  /*8e90*/  LEA R232, P6, R8, R184, 0x2 ;  /* 0x000000b808e87211 */ /* 0x000fe200078c10ff */
[----:B------:R-:W-:Y:S01]  /*8ea0*/  STL.64 [R1+0xe8], R200 ;  /* 0x0000e8c801007387 */ /* 0x000fe20000100a00 */
[----:B------:R-:W-:Y:S01]  /*8eb0*/  LEA.HI.X.SX32 R215, R100, R2, 0x2, P5 ;  /* 0x0000000264d77211 */ /* 0x000fe200028f16ff */
[----:B------:R-:W-:Y:S01]  /*8ec0*/  IMAD R100, R13, UR7, RZ ;  /* 0x000000070d647c24 */ /* 0x000fe2000f8e02ff */
[----:B---3--:R-:W-:Y:S01]  /*8ed0*/  LEA R188, P5, R98, R184, 0x2 ;  /* 0x000000b862bc7211 */ /* 0x008fe200078a10ff */
[----:B------:R-:W-:Y:S01]  /*8ee0*/  STL.64 [R1+0x1978], R200 ;  /* 0x001978c801007387 */ /* 0x000fe20000100a00 */
[----:B------:R-:W-:-:S02]  /*8ef0*/  LEA.HI.X.SX32 R233, R8, R2, 0x2, P6 ;  /* 0x0000000208e97211 */ /* 0x000fc400030f16ff */
[----:B------:R-:W-:Y:S01]  /*8f00*/  LEA.HI.X.SX32 R189, R98, R2, 0x2, P5 ;  /* 0x0000000262bd7211 */ /* 0x000fe200028f16ff */
[----:B------:R-:W-:Y:S01]  /*8f10*/  IMAD R98, R16, UR7, RZ ;  /* 0x0000000710627c24 */ /* 0x000fe2000f8e02ff */
[-C--:B-1----:R-:W-:Y:S01]  /*8f20*/  LEA R4, P5, R95, R184.reuse, 0x2 ;  /* 0x000000b85f047211 */ /* 0x082fe200078a10ff */
[----:B------:R-:W-:Y:S01]  /*8f30*/  STL.64 [R1+0xe0], R202 ;  /* 0x0000e0ca01007387 */ /* 0x000fe20000100a00 */
[----:B------:R-:W-:Y:S02]  /*8f40*/  LEA R8, P6, R71, R184, 0x2 ;  /* 0x000000b847087211 */ /* 0x000fe400078c10ff */
[----:B------:R-:W-:Y:S01]  /*8f50*/  LEA.HI.X.SX32 R5, R95, R2, 0x2, P5 ;  /* 0x000000025f057211 */ /* 0x000fe200028f16ff */
[----:B------:R-:W-:Y:S01]  /*8f60*/  STL.64 [R1+0x1980], R202 ;  /* 0x001980ca01007387 */ /* 0x000fe20000100a00 */
[----:B------:R-:W-:-:S03]  /*8f70*/  LEA R190, P5, R92, R184, 0x2 ;  /* 0x000000b85cbe7211 */ /* 0x000fc600078a10ff */
[----:B------:R1:W-:Y:S01]  /*8f80*/  STL [R1+0x6f0], R78 ;  /* 0x0006f04e01007387 */ /* 0x0003e20000100800 */
[----:B------:R-:W-:Y:S01]  /*8f90*/  LEA.HI.X.SX32 R191, R92, R2, 0x2, P5 ;  /* 0x000000025cbf7211 */ /* 0x000fe200028f16ff */
[----:B------:R-:W-:Y:S01]  /*8fa0*/  IMAD R92, R20, UR7, RZ ;  /* 0x00000007145c7c24 */ /* 0x000fe2000f8e02ff */
[C---:B------:R-:W-:Y:S01]  /*8fb0*/  LEA R246, P5, R150.reuse, R184, 0x2 ;  /* 0x000000b896f67211 */ /* 0x040fe200078a10ff */
[----:B------:R-:W-:Y:S03]  /*8fc0*/  STL.64 [R1+0xd8], R208 ;  /* 0x0000d8d001007387 */ /* 0x000fe60000100a00 */
[----:B------:R-:W-:Y:S01]  /*8fd0*/  LEA.HI.X.SX32 R247, R150, R2, 0x2, P5 ;  /* 0x0000000296f77211 */ /* 0x000fe200028f16ff */
[----:B------:R-:W-:Y:S01]  /*8fe0*/  STL.64 [R1+0x1988], R208 ;  /* 0x001988d001007387 */ /* 0x000fe20000100a00 */
[----:B------:R-:W-:Y:S01]  /*8ff0*/  LEA R194, P5, R87, R184, 0x2 ;  /* 0x000000b857c27211 */ /* 0x000fe200078a10ff */
[----:B------:R-:W-:-:S02]  /*9000*/  IMAD R150, R101, UR7, RZ ;  /* 0x0000000765967c24 */ /* 0x000fc4000f8e02ff */
        /* <DEDUP_REMOVED lines=8> */
[----:B------:R-:W-:Y:S01]  /*9090*/  STL.64 [R1+0xc8], R198 ;  /* 0x0000c8c601007387 */ /* 0x000fe20000100a00 */
[----:B------:R-:W-:Y:S01]  /*90a0*/  LEA.HI.X.SX32 R193, R144, R2, 0x2, P5 ;  /* 0x0000000290c17211 */ /* 0x000fe200028f16ff */
[----:B------:R-:W-:Y:S01]  /*90b0*/  IMAD R144, R89, UR7, RZ ;  /* 0x0000000759907c24 */ /* 0x000fe2000f8e02ff */
[C---:B------:R-:W-:Y:S01]  /*90c0*/  LEA R212, P5, R79.reuse, R184, 0x2 ;  /* 0x000000b84fd47211 */ /* 0x040fe200078a10ff */
[----:B------:R-:W-:Y:S03]  /*90d0*/  STL.64 [R1+0x1998], R198 ;  /* 0x001998c601007387 */ /* 0x000fe60000100a00 */
        /* <DEDUP_REMOVED lines=10> */
[----:B------:R-:W-:Y:S02]  /*9180*/  LEA R204, P5, R139, R184, 0x2 ;  /* 0x000000b88bcc7211 */ /* 0x000fe400078a10ff */
[-C--:B------:R-:W-:Y:S01]  /*9190*/  LEA.HI.X.SX32 R9, R71, R2.reuse, 0x2, P6 ;  /* 0x0000000247097211 */ /* 0x080fe200030f16ff */
[----:B------:R-:W-:Y:S01]  /*91a0*/  STL [R1+0x6e4], R84 ;  /* 0x0006e45401007387 */ /* 0x000fe20000100800 */
[----:B------:R-:W-:-:S02]  /*91b0*/  LEA.HI.X.SX32 R205, R139, R2, 0x2, P5 ;  /* 0x000000028bcd7211 */ /* 0x000fc400028f16ff */
[CC--:B------:R-:W-:Y:S01]  /*91c0*/  LEA R10, P5, R138.reuse, R184.reuse, 0x2 ;  /* 0x000000b88a0a7211 */ /* 0x0c0fe200078a10ff */
[----:B------:R-:W-:Y:S01]  /*91d0*/  STL.64 [R1+0xa8], R188 ;  /* 0x0000a8bc01007387 */ /* 0x000fe20000100a00 */
[C---:B------:R-:W-:Y:S02]  /*91e0*/  LEA R12, P6, R69.reuse, R184, 0x2 ;  /* 0x000000b8450c7211 */ /* 0x040fe400078c10ff */
[-C--:B------:R-:W-:Y:S01]  /*91f0*/  LEA.HI.X.SX32 R11, R138, R2.reuse, 0x2, P5 ;  /* 0x000000028a0b7211 */ /* 0x080fe200028f16ff */
[----:B------:R-:W-:Y:S01]  /*9200*/  STL.64 [R1+0xa0], R228 ;  /* 0x0000a0e401007387 */ /* 0x000fe20000100a00 */
[----:B------:R-:W-:Y:S01]  /*9210*/  LEA.HI.X.SX32 R13, R69, R2, 0x2, P6 ;  /* 0x00000002450d7211 */ /* 0x000fe200030f16ff */
[----:B------:R-:W-:Y:S01]  /*9220*/  IMAD R138, R77, UR7, RZ ;  /* 0x000000074d8a7c24 */ /* 0x000fe2000f8e02ff */
[-C--:B------:R-:W-:Y:S01]  /*9230*/  LEA R16, P5, R136, R184.reuse, 0x2 ;  /* 0x000000b888107211 */ /* 0x080fe200078a10ff */
[----:B------:R3:W-:Y:S01]  /*9240*/  STL [R1+0x6e0], R86 ;  /* 0x0006e05601007387 */ /* 0x0007e20000100800 */
[----:B------:R-:W-:-:S02]  /*9250*/  LEA R18, P6, R67, R184, 0x2 ;  /* 0x000000b843127211 */ /* 0x000fc400078c10ff */
[-C--:B------:R-:W-:Y:S01]  /*9260*/  LEA.HI.X.SX32 R17, R136, R2.reuse, 0x2, P5 ;  /* 0x0000000288117211 */ /* 0x080fe200028f16ff */
[----:B------:R-:W-:Y:S01]  /*9270*/  STL.64 [R1+0x98], R4 ;  /* 0x0000980401007387 */ /* 0x000fe20000100a00 */
[----:B------:R-:W-:Y:S01]  /*9280*/  LEA.HI.X.SX32 R19, R67, R2, 0x2, P6 ;  /* 0x0000000243137211 */ /* 0x000fe200030f16ff */
[----:B------:R-:W-:Y:S01]  /*9290*/  IMAD R136, R7, UR7, RZ ;  /* 0x0000000707887c24 */ /* 0x000fe2000f8e02ff */
[-C--:B------:R-:W-:Y:S01]  /*92a0*/  LEA R20, P5, R66, R184.reuse, 0x2 ;  /* 0x000000b842147211 */ /* 0x080fe200078a10ff */
[----:B------:R-:W-:Y:S01]  /*92b0*/  STL.64 [R1+0x90], R222 ;  /* 0x000090de01007387 */ /* 0x000fe20000100a00 */
[----:B------:R-:W-:Y:S01]  /*92c0*/  LEA R22, P6, R64, R184, 0x2 ;  /* 0x000000b840167211 */ /* 0x000fe200078c10ff */
[----:B------:R-:W-:Y:S01]  /*92d0*/  IMAD R7, R133, UR7, RZ ;  /* 0x0000000785077c24 */ /* 0x000fe2000f8e02ff */
        /* <DEDUP_REMOVED lines=8> */
[----:B------:R-:W-:Y:S02]  /*9360*/  LEA.HI.X.SX32 R27, R62, R2, 0x2, P6 ;  /* 0x000000023e1b7211 */ /* 0x000fe400030f16ff */
[-C--:B------:R-:W-:Y:S01]  /*9370*/  LEA R28, P5, R60, R184.reuse, 0x2 ;  /* 0x000000b83c1c7211 */ /* 0x080fe200078a10ff */
[----:B------:R4:W-:Y:S01]  /*9380*/  STL [R1+0x6d8], R90 ;  /* 0x0006d85a01007387 */ /* 0x0009e20000100800 */
[----:B------:R-:W-:-:S02]  /*9390*/  LEA R30, P6, R59, R184, 0x2 ;  /* 0x000000b83b1e7211 */ /* 0x000fc400078c10ff */
[-C--:B------:R-:W-:Y:S01]  /*93a0*/  LEA.HI.X.SX32 R29, R60, R2.reuse, 0x2, P5 ;  /* 0x000000023c1d7211 */ /* 0x080fe200028f16ff */
[----:B------:R-:W-:Y:S01]  /*93b0*/  STL.64 [R1+0x78], R246 ;  /* 0x000078f601007387 */ /* 0x000fe20000100a00 */
[----:B------:R-:W-:Y:S02]  /*93c0*/  LEA.HI.X.SX32 R31, R59, R2, 0x2, P6 ;  /* 0x000000023b1f7211 */ /* 0x000fe400030f16ff */
[-C--:B------:R-:W-:Y:S01]  /*93d0*/  LEA R32, P5, R58, R184.reuse, 0x2 ;  /* 0x000000b83a207211 */ /* 0x080fe200078a10ff */
        /* <DEDUP_REMOVED lines=22> */
[----:B------:R-:W-:Y:S01]  /*9540*/  LEA.HI.X.SX32 R47, R124, R2, 0x2, P6 ;  /* 0x000000027c2f7211 */ /* 0x000fe200030f16ff */
[----:B------:R-:W-:Y:S01]  /*9550*/  IMAD R124, R49, UR7, RZ ;  /* 0x00000007317c7c24 */ /* 0x000fe2000f8e02ff */
[-C--:B------:R-:W-:Y:S01]  /*9560*/  LEA R50, P6, R126, R184.reuse, 0x2 ;  /* 0x000000b87e327211 */ /* 0x080fe200078c10ff */
[----:B------:R-:W-:Y:S01]  /*9570*/  STL.64 [R1+0x48], R192 ;  /* 0x000048c001007387 */ /* 0x000fe20000100a00 */
[----:B------:R-:W-:-:S02]  /*9580*/  LEA R48, P5, R135, R184, 0x2 ;  /* 0x000000b887307211 */ /* 0x000fc400078a10ff */
[----:B------:R-:W-:Y:S01]  /*9590*/  LEA.HI.X.SX32 R51, R126, R2, 0x2, P6 ;  /* 0x000000027e337211 */ /* 0x000fe200030f16ff */
[----:B------:R-:W-:Y:S01]  /*95a0*/  STL.64 [R1+0x40], R226 ;  /* 0x000040e201007387 */ /* 0x000fe20000100a00 */
[C---:B------:R-:W-:Y:S01]  /*95b0*/  LEA R54, P6, R128.reuse, R184, 0x2 ;  /* 0x000000b880367211 */ /* 0x040fe200078c10ff */
[----:B------:R-:W-:Y:S01]  /*95c0*/  IMAD R126, R53, UR7, RZ ;  /* 0x00000007357e7c24 */ /* 0x000fe2000f8e02ff */
[-C--:B------:R-:W-:Y:S01]  /*95d0*/  LEA.HI.X.SX32 R49, R135, R2.reuse, 0x2, P5 ;  /* 0x0000000287317211 */ /* 0x080fe200028f16ff */
[----:B------:R4:W-:Y:S01]  /*95e0*/  STL [R1+0x6c8], R98 ;  /* 0x0006c86201007387 */ /* 0x0009e20000100800 */
[----:B------:R-:W-:Y:S01]  /*95f0*/  LEA.HI.X.SX32 R55, R128, R2, 0x2, P6 ;  /* 0x0000000280377211 */ /* 0x000fe200030f16ff */
[----:B------:R-:W-:Y:S01]  /*9600*/  IMAD R128, R57, UR7, RZ ;  /* 0x0000000739807c24 */ /* 0x000fe2000f8e02ff */
[-C--:B------:R-:W-:Y:S01]  /*9610*/  LEA R58, P6, R130, R184.reuse, 0x2 ;  /* 0x000000b8823a7211 */ /* 0x080fe200078c10ff */
[----:B------:R-:W-:Y:S01]  /*9620*/  STL.64 [R1+0x38], R212 ;  /* 0x000038d401007387 */ /* 0x000fe20000100a00 */
[----:B------:R-:W-:-:S02]  /*9630*/  LEA R52, P5, R134, R184, 0x2 ;  /* 0x000000b886347211 */ /* 0x000fc400078a10ff */
[----:B------:R-:W-:Y:S01]  /*9640*/  LEA.HI.X.SX32 R59, R130, R2, 0x2, P6 ;  /* 0x00000002823b7211 */ /* 0x000fe200030f16ff */
[----:B------:R-:W-:Y:S01]  /*9650*/  STL.64 [R1+0x30], R236 ;  /* 0x000030ec01007387 */ /* 0x000fe20000100a00 */
[----:B------:R-:W-:Y:S01]  /*9660*/  LEA R62, P6, R123, R184, 0x2 ;  /* 0x000000b87b3e7211 */ /* 0x000fe200078c10ff */
[----:B------:R-:W-:Y:S01]  /*9670*/  IMAD R130, R61, UR7, RZ ;  /* 0x000000073d827c24 */ /* 0x000fe2000f8e02ff */
[-C--:B------:R-:W-:Y:S01]  /*9680*/  LEA.HI.X.SX32 R53, R134, R2.reuse, 0x2, P5 ;  /* 0x0000000286357211 */ /* 0x080fe200028f16ff */
[----:B------:R-:W-:Y:S01]  /*9690*/  STL [R1+0x6c4], R100 ;  /* 0x0006c46401007387 */ /* 0x000fe20000100800 */
[----:B------:R-:W-:Y:S01]  /*96a0*/  LEA.HI.X.SX32 R63, R123, R2, 0x2, P6 ;  /* 0x000000027b3f7211 */ /* 0x000fe200030f16ff */
[----:B------:R-:W-:Y:S01]  /*96b0*/  IMAD R134, R15, UR7, RZ ;  /* 0x000000070f867c24 */ /* 0x000fe2000f8e02ff */
[-C--:B------:R-:W-:Y:S01]  /*96c0*/  LEA R66, P6, R70, R184.reuse, 0x2 ;  /* 0x000000b846427211 */ /* 0x080fe200078c10ff */
[----:B------:R-:W-:Y:S01]  /*96d0*/  STL.64 [R1+0x28], R250 ;  /* 0x000028fa01007387 */ /* 0x000fe20000100a00 */
[----:B------:R-:W-:Y:S01]  /*96e0*/  LEA R56, P5, R132, R184, 0x2 ;  /* 0x000000b884387211 */ /* 0x000fe200078a10ff */
[----:B------:R-:W-:Y:S01]  /*96f0*/  IMAD R15, R85, UR7, RZ ;  /* 0x00000007550f7c24 */ /* 0x000fe2000f8e02ff */
[----:B------:R-:W-:Y:S01]  /*9700*/  LEA.HI.X.SX32 R67, R70, R2, 0x2, P6 ;  /* 0x0000000246437211 */ /* 0x000fe200030f16ff */
[----:B------:R-:W-:Y:S01]  /*9710*/  STL.64 [R1+0x20], R234 ;  /* 0x000020ea01007387 */ /* 0x000fe20000100a00 */
[----:B------:R-:W-:-:S02]  /*9720*/  LEA R70, P6, R74, R184, 0x2 ;  /* 0x000000b84a467211 */ /* 0x000fc400078c10ff */
[-C--:B------:R-:W-:Y:S01]  /*9730*/  LEA.HI.X.SX32 R57, R132, R2.reuse, 0x2, P5 ;  /* 0x0000000284397211 */ /* 0x080fe200028f16ff */
[----:B------:R4:W-:Y:S01]  /*9740*/  STL [R1+0x6c0], R102 ;  /* 0x0006c06601007387 */ /* 0x0009e20000100800 */
[----:B------:R-:W-:Y:S01]  /*9750*/  LEA.HI.X.SX32 R71, R74, R2, 0x2, P6 ;  /* 0x000000024a477211 */ /* 0x000fe200030f16ff */
[----:B------:R-:W-:Y:S01]  /*9760*/  IMAD R132, R65, UR7, RZ ;  /* 0x0000000741847c24 */ /* 0x000fe2000f8e02ff */
[CC--:B------:R-:W-:Y:S01]  /*9770*/  LEA R74, P6, R78.reuse, R184.reuse, 0x2 ;  /* 0x000000b84e4a7211 */ /* 0x0c0fe200078c10ff */
[----:B------:R-:W-:Y:S01]  /*9780*/  STL.64 [R1+0x18], R210 ;  /* 0x000018d201007387 */ /* 0x000fe20000100a00 */
[----:B------:R-:W-:Y:S02]  /*9790*/  LEA R60, P5, R131, R184, 0x2 ;  /* 0x000000b8833c7211 */ /* 0x000fe400078a10ff */
[----:B------:R-:W-:Y:S01]  /*97a0*/  LEA.HI.X.SX32 R75, R78, R2, 0x2, P6 ;  /* 0x000000024e4b7211 */ /* 0x000fe200030f16ff */
[----:B------:R-:W-:Y:S01]  /*97b0*/  STL.64 [R1+0x10], R232 ;  /* 0x000010e801007387 */ /* 0x000fe20000100a00 */
[----:B-1----:R-:W-:-:S02]  /*97c0*/  LEA R78, P6, R82, R184, 0x2 ;  /* 0x000000b8524e7211 */ /* 0x002fc400078c10ff */
[-C--:B------:R-:W-:Y:S01]  /*97d0*/  LEA.HI.X.SX32 R61, R131, R2.reuse, 0x2, P5 ;  /* 0x00000002833d7211 */ /* 0x080fe200028f16ff */
[----:B------:R-:W-:Y:S01]  /*97e0*/  STL [R1+0x6bc], R104 ;  /* 0x0006bc6801007387 */ /* 0x000fe20000100800 */
[----:B------:R-:W-:Y:S02]  /*97f0*/  LEA.HI.X.SX32 R79, R82, R2, 0x2, P6 ;  /* 0x00000002524f7211 */ /* 0x000fe400030f16ff */
[-C--:B--2---:R-:W-:Y:S01]  /*9800*/  LEA R82, P6, R86, R184.reuse, 0x2 ;  /* 0x000000b856527211 */ /* 0x084fe200078c10ff */
[----:B------:R-:W-:Y:S01]  /*9810*/  STL.64 [R1+0x8], R204 ;  /* 0x000008cc01007387 */ /* 0x000fe20000100a00 */
[----:B------:R-:W-:Y:S02]  /*9820*/  LEA R64, P5, R68, R184, 0x2 ;  /* 0x000000b844407211 */ /* 0x000fe400078a10ff */
[----:B------:R-:W-:Y:S01]  /*9830*/  LEA.HI.X.SX32 R83, R86, R2, 0x2, P6 ;  /* 0x0000000256537211 */ /* 0x000fe200030f16ff */
[----:B------:R-:W-:Y:S01]  /*9840*/  STL.64 [R1], R8 ;  /* 0x0000000801007387 */ /* 0x000fe20000100a00 */
[----:B---3--:R-:W-:-:S02]  /*9850*/  LEA R86, P6, R90, R184, 0x2 ;  /* 0x000000b85a567211 */ /* 0x008fc400078c10ff */
[-C--:B------:R-:W-:Y:S01]  /*9860*/  LEA.HI.X.SX32 R65, R68, R2.reuse, 0x2, P5 ;  /* 0x0000000244417211 */ /* 0x080fe200028f16ff */
[----:B------:R1:W-:Y:S01]  /*9870*/  STL [R1+0x6b8], R106 ;  /* 0x0006b86a01007387 */ /* 0x0003e20000100800 */
[----:B------:R-:W-:Y:S02]  /*9880*/  LEA.HI.X.SX32 R87, R90, R2, 0x2, P6 ;  /* 0x000000025a577211 */ /* 0x000fe400030f16ff */
[-C--:B----4-:R-:W-:Y:S01]  /*9890*/  LEA R90, P6, R94, R184.reuse, 0x2 ;  /* 0x000000b85e5a7211 */ /* 0x090fe200078c10ff */
[----:B------:R-:W-:Y:S01]  /*98a0*/  STL [R1+0x6b4], R108 ;  /* 0x0006b46c01007387 */ /* 0x000fe20000100800 */
[----:B------:R-:W-:Y:S02]  /*98b0*/  LEA R68, P5, R72, R184, 0x2 ;  /* 0x000000b848447211 */ /* 0x000fe400078a10ff */
[----:B------:R-:W-:Y:S01]  /*98c0*/  LEA.HI.X.SX32 R91, R94, R2, 0x2, P6 ;  /* 0x000000025e5b7211 */ /* 0x000fe200030f16ff */
[----:B------:R2:W-:Y:S01]  /*98d0*/  STL [R1+0x6b0], R110 ;  /* 0x0006b06e01007387 */ /* 0x0005e20000100800 */
[----:B------:R-:W-:-:S02]  /*98e0*/  LEA R94, P6, R98, R184, 0x2 ;  /* 0x000000b8625e7211 */ /* 0x000fc400078c10ff */
[-C--:B------:R-:W-:Y:S01]  /*98f0*/  LEA.HI.X.SX32 R69, R72, R2.reuse, 0x2, P5 ;  /* 0x0000000248457211 */ /* 0x080fe200028f16ff */
[----:B------:R-:W-:Y:S01]  /*9900*/  STL [R1+0x6ac], R112 ;  /* 0x0006ac7001007387 */ /* 0x000fe20000100800 */
[----:B------:R-:W-:Y:S02]  /*9910*/  LEA.HI.X.SX32 R95, R98, R2, 0x2, P6 ;  /* 0x00000002625f7211 */ /* 0x000fe400030f16ff */
[-C--:B------:R-:W-:Y:S01]  /*9920*/  LEA R98, P6, R102, R184.reuse, 0x2 ;  /* 0x000000b866627211 */ /* 0x080fe200078c10ff */
[----:B------:R3:W-:Y:S01]  /*9930*/  STL [R1+0x6a8], R114 ;  /* 0x0006a87201007387 */ /* 0x0007e20000100800 */
[----:B------:R-:W-:Y:S02]  /*9940*/  LEA R72, P5, R76, R184, 0x2 ;  /* 0x000000b84c487211 */ /* 0x000fe400078a10ff */
[----:B------:R-:W-:Y:S01]  /*9950*/  LEA.HI.X.SX32 R99, R102, R2, 0x2, P6 ;  /* 0x0000000266637211 */ /* 0x000fe200030f16ff */
[----:B------:R-:W-:Y:S01]  /*9960*/  STL [R1+0x6a4], R116 ;  /* 0x0006a47401007387 */ /* 0x000fe20000100800 */
[----:B------:R-:W-:-:S02]  /*9970*/  LEA R102, P6, R106, R184, 0x2 ;  /* 0x000000b86a667211 */ /* 0x000fc400078c10ff */
[-C--:B------:R-:W-:Y:S01]  /*9980*/  LEA.HI.X.SX32 R73, R76, R2.reuse, 0x2, P5 ;  /* 0x000000024c497211 */ /* 0x080fe200028f16ff */
[----:B------:R4:W-:Y:S01]  /*9990*/  STL [R1+0x6a0], R118 ;  /* 0x0006a07601007387 */ /* 0x0009e20000100800 */
[----:B------:R-:W-:Y:S02]  /*99a0*/  LEA.HI.X.SX32 R103, R106, R2, 0x2, P6 ;  /* 0x000000026a677211 */ /* 0x000fe400030f16ff */
[-C--:B-1----:R-:W-:Y:S01]  /*99b0*/  LEA R106, P6, R110, R184.reuse, 0x2 ;  /* 0x000000b86e6a7211 */ /* 0x082fe200078c10ff */
[----:B------:R-:W-:Y:S01]  /*99c0*/  STL [R1+0x69c], R120 ;  /* 0x00069c7801007387 */ /* 0x000fe20000100800 */
[----:B------:R-:W-:Y:S02]  /*99d0*/  LEA R76, P5, R80, R184, 0x2 ;  /* 0x000000b8504c7211 */ /* 0x000fe400078a10ff */
[----:B------:R-:W-:Y:S01]  /*99e0*/  LEA.HI.X.SX32 R107, R110, R2, 0x2, P6 ;  /* 0x000000026e6b7211 */ /* 0x000fe200030f16ff */
[----:B------:R1:W-:Y:S01]  /*99f0*/  STL [R1+0x698], R122 ;  /* 0x0006987a01007387 */ /* 0x0003e20000100800 */
[----:B--2---:R-:W-:-:S02]  /*9a00*/  LEA R110, P6, R114, R184, 0x2 ;  /* 0x000000b8726e7211 */ /* 0x004fc400078c10ff */
[-C--:B------:R-:W-:Y:S01]  /*9a10*/  LEA.HI.X.SX32 R77, R80, R2.reuse, 0x2, P5 ;  /* 0x00000002504d7211 */ /* 0x080fe200028f16ff */
[----:B------:R-:W-:Y:S01]  /*9a20*/  STL [R1+0x694], R124 ;  /* 0x0006947c01007387 */ /* 0x000fe20000100800 */
[----:B------:R-:W-:Y:S02]  /*9a30*/  LEA.HI.X.SX32 R111, R114, R2, 0x2, P6 ;  /* 0x00000002726f7211 */ /* 0x000fe400030f16ff */
[-C--:B---3--:R-:W-:Y:S01]  /*9a40*/  LEA R114, P6, R118, R184.reuse, 0x2 ;  /* 0x000000b876727211 */ /* 0x088fe200078c10ff */
[----:B------:R2:W-:Y:S01]  /*9a50*/  STL [R1+0x690], R126 ;  /* 0x0006907e01007387 */ /* 0x0005e20000100800 */
[----:B------:R-:W-:Y:S02]  /*9a60*/  LEA R80, P5, R84, R184, 0x2 ;  /* 0x000000b854507211 */ /* 0x000fe400078a10ff */
[----:B------:R-:W-:Y:S01]  /*9a70*/  LEA.HI.X.SX32 R115, R118, R2, 0x2, P6 ;  /* 0x0000000276737211 */ /* 0x000fe200030f16ff */
[----:B------:R-:W-:Y:S01]  /*9a80*/  STL [R1+0x68c], R128 ;  /* 0x00068c8001007387 */ /* 0x000fe20000100800 */
[----:B----4-:R-:W-:-:S02]  /*9a90*/  LEA R118, P6, R122, R184, 0x2 ;  /* 0x000000b87a767211 */ /* 0x010fc400078c10ff */
        /* <DEDUP_REMOVED lines=17> */
[----:B-1----:R-:W-:-:S02]  /*9bb0*/  LEA R134, P6, R138, R184, 0x2 ;  /* 0x000000b88a867211 */ /* 0x002fc400078c10ff */
[-C--:B------:R-:W-:Y:S01]  /*9bc0*/  LEA.HI.X.SX32 R89, R92, R2.reuse, 0x2, P5 ;  /* 0x000000025c597211 */ /* 0x080fe200028f16ff */
[----:B------:R1:W-:Y:S01]  /*9bd0*/  STL [R1+0x670], R15 ;  /* 0x0006700f01007387 */ /* 0x0003e20000100800 */
[----:B------:R-:W-:Y:S02]  /*9be0*/  LEA.HI.X.SX32 R135, R138, R2, 0x2, P6 ;  /* 0x000000028a877211 */ /* 0x000fe400030f16ff */
[CC--:B--2---:R-:W-:Y:S01]  /*9bf0*/  LEA R138, P6, R15.reuse, R184.reuse, 0x2 ;  /* 0x000000b80f8a7211 */ /* 0x0c4fe200078c10ff */
[----:B------:R-:W-:Y:S01]  /*9c00*/  STL [R1+0x66c], R144 ;  /* 0x00066c9001007387 */ /* 0x000fe20000100800 */
[----:B------:R-:W-:Y:S02]  /*9c10*/  LEA R92, P5, R96, R184, 0x2 ;  /* 0x000000b8605c7211 */ /* 0x000fe400078a10ff */
[----:B------:R-:W-:Y:S01]  /*9c20*/  LEA.HI.X.SX32 R139, R15, R2, 0x2, P6 ;  /* 0x000000020f8b7211 */ /* 0x000fe200030f16ff */
[----:B------:R2:W-:Y:S01]  /*9c30*/  STL [R1+0x668], R146 ;  /* 0x0006689201007387 */ /* 0x0005e20000100800 */
[----:B------:R-:W-:Y:S01]  /*9c40*/  LEA R142, P6, R146, R184, 0x2 ;  /* 0x000000b8928e7211 */ /* 0x000fe200078c10ff */
[----:B-1----:R-:W-:Y:S01]  /*9c50*/  IMAD R15, R141, UR7, RZ ;  /* 0x000000078d0f7c24 */ /* 0x002fe2000f8e02ff */
[-C--:B------:R-:W-:Y:S01]  /*9c60*/  LEA.HI.X.SX32 R93, R96, R2.reuse, 0x2, P5 ;  /* 0x00000002605d7211 */ /* 0x080fe200028f16ff */
[----:B------:R-:W-:Y:S01]  /*9c70*/  STL [R1+0x664], R148 ;  /* 0x0006649401007387 */ /* 0x000fe20000100800 */
[----:B------:R-:W-:-:S02]  /*9c80*/  LEA.HI.X.SX32 R143, R146, R2, 0x2, P6 ;  /* 0x00000002928f7211 */ /* 0x000fc400030f16ff */
[-C--:B------:R-:W-:Y:S01]  /*9c90*/  LEA R96, P5, R100, R184.reuse, 0x2 ;  /* 0x000000b864607211 */ /* 0x080fe200078a10ff */
[----:B------:R1:W-:Y:S01]  /*9ca0*/  STL [R1+0x660], R150 ;  /* 0x0006609601007387 */ /* 0x0003e20000100800 */
[----:B--2---:R-:W-:-:S03]  /*9cb0*/  LEA R146, P6, R150, R184, 0x2 ;  /* 0x000000b896927211 */ /* 0x004fc600078c10ff */
[----:B------:R-:W-:Y:S01]  /*9cc0*/  STL [R1+0x65c], R152 ;  /* 0x00065c9801007387 */ /* 0x000fe20000100800 */
[-C--:B------:R-:W-:Y:S02]  /*9cd0*/  LEA.HI.X.SX32 R97, R100, R2.reuse, 0x2, P5 ;  /* 0x0000000264617211 */ /* 0x080fe400028f16ff */
[----:B------:R-:W-:Y:S01]  /*9ce0*/  LEA.HI.X.SX32 R147, R150, R2, 0x2, P6 ;  /* 0x0000000296937211 */ /* 0x000fe200030f16ff */
[----:B------:R2:W-:Y:S01]  /*9cf0*/  STL [R1+0x658], R154 ;  /* 0x0006589a01007387 */ /* 0x0005e20000100800 */
[-C--:B------:R-:W-:Y:S02]  /*9d00*/  LEA R100, P5, R104, R184.reuse, 0x2 ;  /* 0x000000b868647211 */ /* 0x080fe400078a10ff */
[----:B-1----:R-:W-:Y:S01]  /*9d10*/  LEA R150, P6, R154, R184, 0x2 ;  /* 0x000000b89a967211 */ /* 0x002fe200078c10ff */
[----:B------:R-:W-:Y:S01]  /*9d20*/  STL [R1+0x654], R156 ;  /* 0x0006549c01007387 */ /* 0x000fe20000100800 */
[-C--:B------:R-:W-:Y:S02]  /*9d30*/  LEA.HI.X.SX32 R101, R104, R2.reuse, 0x2, P5 ;  /* 0x0000000268657211 */ /* 0x080fe400028f16ff */
[----:B------:R-:W-:Y:S01]  /*9d40*/  LEA.HI.X.SX32 R151, R154, R2, 0x2, P6 ;  /* 0x000000029a977211 */ /* 0x000fe200030f16ff */
[----:B------:R1:W-:Y:S01]  /*9d50*/  STL [R1+0x650], R158 ;  /* 0x0006509e01007387 */ /* 0x0003e20000100800 */
[----:B------:R-:W-:-:S02]  /*9d60*/  LEA R104, P5, R108, R184, 0x2 ;  /* 0x000000b86c687211 */ /* 0x000fc400078a10ff */
[----:B--2---:R-:W-:Y:S01]  /*9d70*/  LEA R154, P6, R158, R184, 0x2 ;  /* 0x000000b89e9a7211 */ /* 0x004fe200078c10ff */
[----:B------:R-:W-:Y:S01]  /*9d80*/  STL [R1+0x64c], R160 ;  /* 0x00064ca001007387 */ /* 0x000fe20000100800 */
[-C--:B------:R-:W-:Y:S02]  /*9d90*/  LEA.HI.X.SX32 R105, R108, R2.reuse, 0x2, P5 ;  /* 0x000000026c697211 */ /* 0x080fe400028f16ff */
[----:B------:R-:W-:Y:S01]  /*9da0*/  LEA.HI.X.SX32 R155, R158, R2, 0x2, P6 ;  /* 0x000000029e9b7211 */ /* 0x000fe200030f16ff */
[----:B------:R2:W-:Y:S01]  /*9db0*/  STL [R1+0x648], R162 ;  /* 0x000648a201007387 */ /* 0x0005e20000100800 */
[-C--:B------:R-:W-:Y:S02]  /*9dc0*/  LEA R108, P5, R112, R184.reuse, 0x2 ;  /* 0x000000b8706c7211 */ /* 0x080fe400078a10ff */
[----:B-1----:R-:W-:Y:S01]  /*9dd0*/  LEA R158, P6, R162, R184, 0x2 ;  /* 0x000000b8a29e7211 */ /* 0x002fe200078c10ff */
[----:B------:R-:W-:Y:S01]  /*9de0*/  STL [R1+0x644], R164 ;  /* 0x000644a401007387 */ /* 0x000fe20000100800 */
[----:B------:R-:W-:-:S02]  /*9df0*/  LEA.HI.X.SX32 R109, R112, R2, 0x2, P5 ;  /* 0x00000002706d7211 */ /* 0x000fc400028f16ff */
[----:B------:R-:W-:Y:S01]  /*9e00*/  LEA.HI.X.SX32 R159, R162, R2, 0x2, P6 ;  /* 0x00000002a29f7211 */ /* 0x000fe200030f16ff */
[----:B------:R1:W-:Y:S01]  /*9e10*/  STL [R1+0x638], R7 ;  /* 0x0006380701007387 */ /* 0x0003e20000100800 */
[CC--:B------:R-:W-:Y:S02]  /*9e20*/  LEA R112, P5, R116.reuse, R184.reuse, 0x2 ;  /* 0x000000b874707211 */ /* 0x0c0fe400078a10ff */
[C---:B--2---:R-:W-:Y:S01]  /*9e30*/  LEA R162, P6, R7.reuse, R184, 0x2 ;  /* 0x000000b807a27211 */ /* 0x044fe200078c10ff */
[----:B------:R-:W-:Y:S01]  /*9e40*/  STL [R1+0x634], R168 ;  /* 0x000634a801007387 */ /* 0x000fe20000100800 */
[-C--:B------:R-:W-:Y:S02]  /*9e50*/  LEA.HI.X.SX32 R113, R116, R2.reuse, 0x2, P5 ;  /* 0x0000000274717211 */ /* 0x080fe400028f16ff */
[----:B------:R-:W-:Y:S01]  /*9e60*/  LEA.HI.X.SX32 R163, R7, R2, 0x2, P6 ;  /* 0x0000000207a37211 */ /* 0x000fe200030f16ff */
[----:B------:R2:W-:Y:S01]  /*9e70*/  STL [R1+0x630], R15 ;  /* 0x0006300f01007387 */ /* 0x0005e20000100800 */
[-C--:B------:R-:W-:Y:S01]  /*9e80*/  LEA R166, P6, R15, R184.reuse, 0x2 ;  /* 0x000000b80fa67211 */ /* 0x080fe200078c10ff */
[----:B-1----:R-:W-:Y:S01]  /*9e90*/  IMAD R7, R165, UR7, RZ ;  /* 0x00000007a5077c24 */ /* 0x002fe2000f8e02ff */
[----:B------:R-:W-:Y:S01]  /*9ea0*/  LEA R116, P5, R120, R184, 0x2 ;  /* 0x000000b878747211 */ /* 0x000fe200078a10ff */
[----:B------:R-:W-:Y:S01]  /*9eb0*/  STL [R1+0x62c], R172 ;  /* 0x00062cac01007387 */ /* 0x000fe20000100800 */
[----:B------:R-:W-:-:S02]  /*9ec0*/  LEA.HI.X.SX32 R167, R15, R2, 0x2, P6 ;  /* 0x000000020fa77211 */ /* 0x000fc400030f16ff */
[----:B------:R-:W-:Y:S01]  /*9ed0*/  LEA.HI.X.SX32 R117, R120, R2, 0x2, P5 ;  /* 0x0000000278757211 */ /* 0x000fe200028f16ff */
[----:B------:R1:W-:Y:S01]  /*9ee0*/  STL [R1+0x628], R174 ;  /* 0x000628ae01007387 */ /* 0x0003e20000100800 */
[-C--:B------:R-:W-:Y:S01]  /*9ef0*/  LEA R120, P5, R124, R184.reuse, 0x2 ;  /* 0x000000b87c787211 */ /* 0x080fe200078a10ff */
[----:B--2---:R-:W-:Y:S01]  /*9f00*/  IMAD R15, R169, UR7, RZ ;  /* 0x00000007a90f7c24 */ /* 0x004fe2000f8e02ff */
[----:B------:R-:W-:Y:S01]  /*9f10*/  LEA R170, P6, R174, R184, 0x2 ;  /* 0x000000b8aeaa7211 */ /* 0x000fe200078c10ff */
[----:B------:R-:W-:Y:S01]  /*9f20*/  STL [R1+0x624], R176 ;  /* 0x000624b001007387 */ /* 0x000fe20000100800 */
[----:B------:R-:W-:Y:S02]  /*9f30*/  LEA.HI.X.SX32 R121, R124, R2, 0x2, P5 ;  /* 0x000000027c797211 */ /* 0x000fe400028f16ff */
[----:B------:R-:W-:Y:S01]  /*9f40*/  LEA R124, P5, R128, R184, 0x2 ;  /* 0x000000b8807c7211 */ /* 0x000fe200078a10ff */
[----:B------:R2:W-:Y:S01]  /*9f50*/  STL [R1+0x620], R178 ;  /* 0x000620b201007387 */ /* 0x0005e20000100800 */
[----:B------:R-:W-:-:S02]  /*9f60*/  LEA.HI.X.SX32 R171, R174, R2, 0x2, P6 ;  /* 0x00000002aeab7211 */ /* 0x000fc400030f16ff */
[----:B------:R-:W-:Y:S01]  /*9f70*/  LEA.HI.X.SX32 R125, R128, R2, 0x2, P5 ;  /* 0x00000002807d7211 */ /* 0x000fe200028f16ff */
[----:B------:R3:W-:Y:S01]  /*9f80*/  STL [R1+0x61c], R180 ;  /* 0x00061cb401007387 */ /* 0x0007e20000100800 */
[-C--:B------:R-:W-:Y:S02]  /*9f90*/  LEA R128, P5, R132, R184.reuse, 0x2 ;  /* 0x000000b884807211 */ /* 0x080fe400078a10ff */
[----:B-1----:R-:W-:Y:S01]  /*9fa0*/  LEA R174, P6, R178, R184, 0x2 ;  /* 0x000000b8b2ae7211 */ /* 0x002fe200078c10ff */
[----:B------:R1:W-:Y:S01]  /*9fb0*/  STL [R1+0x618], R7 ;  /* 0x0006180701007387 */ /* 0x0003e20000100800 */
[----:B------:R-:W-:Y:S02]  /*9fc0*/  LEA.HI.X.SX32 R129, R132, R2, 0x2, P5 ;  /* 0x0000000284817211 */ /* 0x000fe400028f16ff */
[----:B------:R-:W-:Y:S01]  /*9fd0*/  LEA R132, P5, R136, R184, 0x2 ;  /* 0x000000b888847211 */ /* 0x000fe200078a10ff */
[----:B------:R4:W-:Y:S01]  /*9fe0*/  STL [R1+0x614], R15 ;  /* 0x0006140f01007387 */ /* 0x0009e20000100800 */
[----:B------:R-:W-:-:S02]  /*9ff0*/  LEA.HI.X.SX32 R175, R178, R2, 0x2, P6 ;  /* 0x00000002b2af7211 */ /* 0x000fc400030f16ff */
[----:B------:R-:W-:Y:S01]  /*a000*/  LEA.HI.X.SX32 R133, R136, R2, 0x2, P5 ;  /* 0x0000000288857211 */ /* 0x000fe200028f16ff */
[----:B------:R4:W-:Y:S01]  /*a010*/  STL [R1+0x610], R186 ;  /* 0x000610ba01007387 */ /* 0x0009e20000100800 */
[CC--:B------:R-:W-:Y:S02]  /*a020*/  LEA R136, P5, R140.reuse, R184.reuse, 0x2 ;  /* 0x000000b88c887211 */ /* 0x0c0fe400078a10ff */
[C---:B--2---:R-:W-:Y:S01]  /*a030*/  LEA R178, P6, R7.reuse, R184, 0x2 ;  /* 0x000000b807b27211 */ /* 0x044fe200078c10ff */
[----:B------:R2:W-:Y:S01]  /*a040*/  STL [R1+0x60c], R187 ;  /* 0x00060cbb01007387 */ /* 0x0005e20000100800 */
[----:B------:R-:W-:Y:S02]  /*a050*/  LEA.HI.X.SX32 R137, R140, R2, 0x2, P5 ;  /* 0x000000028c897211 */ /* 0x000fe400028f16ff */
[----:B------:R-:W-:Y:S01]  /*a060*/  LEA R140, P5, R144, R184, 0x2 ;  /* 0x000000b8908c7211 */ /* 0x000fe200078a10ff */
[----:B------:R-:W2:Y:S01]  /*a070*/  LDL.64 R198, [R1+0x140] ;  /* 0x0001400001c67983 */ /* 0x000ea20000100a00 */
[----:B------:R-:W-:-:S02]  /*a080*/  LEA.HI.X.SX32 R179, R7, R2, 0x2, P6 ;  /* 0x0000000207b37211 */ /* 0x000fc400030f16ff */
[----:B------:R-:W-:Y:S01]  /*a090*/  LEA.HI.X.SX32 R141, R144, R2, 0x2, P5 ;  /* 0x00000002908d7211 */ /* 0x000fe200028f16ff */
[----:B------:R-:W2:Y:S01]  /*a0a0*/  LDL.64 R248, [R1+0x138] ;  /* 0x0001380001f87983 */ /* 0x000ea20000100a00 */
[----:B------:R-:W-:-:S03]  /*a0b0*/  LEA R144, P5, R148, R184, 0x2 ;  /* 0x000000b894907211 */ /* 0x000fc600078a10ff */
[----:B------:R-:W2:Y:S01]  /*a0c0*/  LDL.64 R208, [R1+0x128] ;  /* 0x0001280001d07983 */ /* 0x000ea20000100a00 */
[----:B------:R-:W-:Y:S02]  /*a0d0*/  LEA.HI.X.SX32 R145, R148, R2, 0x2, P5 ;  /* 0x0000000294917211 */ /* 0x000fe400028f16ff */
[C---:B------:R-:W-:Y:S01]  /*a0e0*/  LEA R148, P5, R152.reuse, R184, 0x2 ;  /* 0x000000b898947211 */ /* 0x040fe200078a10ff */
[----:B------:R-:W2:Y:S03]  /*a0f0*/  LDL.64 R202, [R1+0x118] ;  /* 0x0001180001ca7983 */ /* 0x000ea60000100a00 */
[----:B------:R-:W-:Y:S01]  /*a100*/  LEA.HI.X.SX32 R149, R152, R2, 0x2, P5 ;  /* 0x0000000298957211 */ /* 0x000fe200028f16ff */
[----:B------:R-:W2:Y:S01]  /*a110*/  LDL.64 R200, [R1+0x108] ;  /* 0x0001080001c87983 */ /* 0x000ea20000100a00 */
[----:B------:R-:W-:Y:S01]  /*a120*/  LEA R152, P5, R156, R184, 0x2 ;  /* 0x000000b89c987211 */ /* 0x000fe200078a10ff */
[----:B------:R-:W-:-:S02]  /*a130*/  USHF.R.U32.HI UR6, URZ, 0x1, UR49 ;  /* 0x000000013f067899 */ /* 0x000fc40008011631 */
[----:B------:R-:W2:Y:S01]  /*a140*/  LDL.64 R216, [R1+0xf8] ;  /* 0x0000f80001d87983 */ /* 0x000ea20000100a00 */
[----:B------:R-:W-:Y:S02]  /*a150*/  LEA.HI.X.SX32 R153, R156, R2, 0x2, P5 ;  /* 0x000000029c997211 */ /* 0x000fe400028f16ff */
[----:B------:R-:W-:-:S04]  /*a160*/  LEA R156, P5, R160, R184, 0x2 ;  /* 0x000000b8a09c7211 */ /* 0x000fc800078a10ff */
        /* <DEDUP_REMOVED lines=11> */
[----:B---3--:R-:W-:Y:S01]  /*a220*/  LEA R180, P5, R15, R184, 0x2 ;  /* 0x000000b80fb47211 */ /* 0x008fe200078a10ff */
[----:B-1----:R-:W-:-:S03]  /*a230*/  VIADD R7, R181, 0xffffffdc ;  /* 0xffffffdcb5077836 */ /* 0x002fc60000000000 */
[----:B------:R-:W-:Y:S02]  /*a240*/  LEA.HI.X.SX32 R181, R15, R2, 0x2, P5 ;  /* 0x000000020fb57211 */ /* 0x000fe400028f16ff */
[----:B----4-:R-:W1:Y:S01]  /*a250*/  S2R R15, SR_TID.X ;  /* 0x00000000000f7919 */ /* 0x010e620000002100 */
[CC--:B------:R-:W-:Y:S02]  /*a260*/  LEA R182, P6, R186.reuse, R184.reuse, 0x2 ;  /* 0x000000b8bab67211 */ /* 0x0c0fe400078c10ff */
[----:B------:R-:W-:Y:S02]  /*a270*/  LEA R184, P5, R187, R184, 0x2 ;  /* 0x000000b8bbb87211 */ /* 0x000fe400078a10ff */
[-C--:B------:R-:W-:Y:S02]  /*a280*/  LEA.HI.X.SX32 R183, R186, R2.reuse, 0x2, P6 ;  /* 0x00000002bab77211 */ /* 0x080fe400030f16ff */
[----:B------:R-:W-:Y:S01]  /*a290*/  ISETP.GE.U32.AND P6, PT, R185, 0x7fffffbe, PT ;  /* 0x7fffffbeb900780c */ /* 0x000fe20003fc6070 */
[----:B------:R-:W3:Y:S01]  /*a2a0*/  LDL.LU R186, [R1+0x19a8] ;  /* 0x0019a80001ba7983 */ /* 0x000ee20000300800 */
[----:B------:R-:W-:-:S02]  /*a2b0*/  LEA.HI.X.SX32 R185, R187, R2, 0x2, P5 ;  /* 0x00000002bbb97211 */ /* 0x000fc400028f16ff */
[----:B------:R-:W-:Y:S01]  /*a2c0*/  ISETP.GE.U32.AND P5, PT, R7, 0x7fffffbd, PT ;  /* 0x7fffffbd0700780c */ /* 0x000fe20003fa6070 */
[----:B--2---:R-:W3:Y:S01]  /*a2d0*/  LDL.LU R187, [R1+0x19a4] ;  /* 0x0019a40001bb7983 */ /* 0x004ee20000300800 */
[----:B-1----:R-:W-:-:S05]  /*a2e0*/  LOP3.LUT R15, R15, 0x7f, RZ, 0xc0, !PT ;  /* 0x0000007f0f0f7812 */ /* 0x002fca00078ec0ff */
[----:B------:R-:W-:-:S05]  /*a2f0*/  IMAD.SHL.U32 R2, R15, 0x4, RZ ;  /* 0x000000040f027824 */ /* 0x000fca00078e00ff */
[----:B------:R-:W-:Y:S01]  /*a300*/  LOP3.LUT R7, R2, UR6, RZ, 0x3c, !PT ;  /* 0x0000000602077c12 */ /* 0x000fe2000f8e3cff */
[----:B------:R-:W-:Y:S01]  /*a310*/  IMAD.SHL.U32 R15, R0, 0x20, RZ ;  /* 0x00000020000f7824 */ /* 0x000fe200078e00ff */
[----:B------:R-:W-:Y:S02]  /*a320*/  UISETP.GT.AND UP0, UPT, UR4, 0x3f, UPT ;  /* 0x0000003f0400788c */ /* 0x000fe4000bf04270 */
[----:B------:R-:W-:Y:S01]  /*a330*/  LOP3.LUT R2, R7, 0x40, RZ, 0x3c, !PT ;  /* 0x0000004007027812 */ /* 0x000fe200078e3cff */
[----:B------:R1:W-:Y:S01]  /*a340*/  STL [R1+0x850], R7 ;  /* 0x0008500701007387 */ /* 0x0003e20000100800 */
[----:B------:R-:W-:-:S03]  /*a350*/  ULDC UR6, c[0x0][0x230] ;  /* 0x00008c0000067ab9 */ /* 0x000fc60000000800 */
[----:B------:R-:W5:Y:S01]  /*a360*/  LDL.LU R0, [R1+0x19a0] ;  /* 0x0019a00001007983 */ /* 0x000f620000300800 */
[----:B-1----:R-:W-:-:S03]  /*a370*/  VIADD R7, R7, UR5 ;  /* 0x0000000507077c36 */ /* 0x002fc60008000000 */
[----:B------:R1:W-:Y:S04]  /*a380*/  STL [R1+0x95c], R2 ;  /* 0x00095c0201007387 */ /* 0x0003e80000100800 */
[----:B------:R-:W-:Y:S04]  /*a390*/  LDGSTS.E [R3+0x3000c], desc[UR10][R198.64], !P2 ;  /* 0x3000c000c6037fae */ /* 0x000fe8000d12184a */
[----:B------:R-:W0:Y:S04]  /*a3a0*/  LDGDEPBAR ;  /* 0x00000000000079af */ /* 0x000e280000000000 */
[----:B------:R-:W-:Y:S04]  /*a3b0*/  LDGSTS.E [R7], desc[UR10][R248.64], P1 ;  /* 0x00000000f8077fae */ /* 0x000fe8000892184a */
[----:B------:R-:W2:Y:S04]  /*a3c0*/  LDL.LU.64 R198, [R1+0x1998] ;  /* 0x0019980001c67983 */ /* 0x000ea80000300a00 */
[----:B------:R-:W-:Y:S04]  /*a3d0*/  LDGSTS.E [R7+0x400], desc[UR10][R208.64], P1 ;  /* 0x00400000d0077fae */ /* 0x000fe8000892184a */
[----:B------:R-:W4:Y:S04]  /*a3e0*/  LDL.LU.64 R248, [R1+0x1990] ;  /* 0x0019900001f87983 */ /* 0x000f280000300a00 */
[----:B------:R-:W-:Y:S04]  /*a3f0*/  LDGSTS.E [R7+0x800], desc[UR10][R202.64], P1 ;  /* 0x00800000ca077fae */ /* 0x000fe8000892184a */
[----:B------:R-:W3:Y:S04]  /*a400*/  LDL.LU.64 R208, [R1+0x1988] ;  /* 0x0019880001d07983 */ /* 0x000ee80000300a00 */
[----:B------:R-:W-:Y:S04]  /*a410*/  LDGSTS.E [R7+0xc00], desc[UR10][R200.64], P1 ;  /* 0x00c00000c8077fae */ /* 0x000fe8000892184a */
[----:B------:R-:W4:Y:S04]  /*a420*/  LDL.LU.64 R202, [R1+0x1980] ;  /* 0x0019800001ca7983 */ /* 0x000f280000300a00 */
[----:B------:R-:W-:Y:S04]  /*a430*/  LDGSTS.E [R7+0x1000], desc[UR10][R216.64], P1 ;  /* 0x01000000d8077fae */ /* 0x000fe8000892184a */
[----:B------:R-:W2:Y:S04]  /*a440*/  LDL.LU.64 R200, [R1+0x1978] ;  /* 0x0019780001c87983 */ /* 0x000ea80000300a00 */
[----:B------:R-:W4:Y:S04]  /*a450*/  LDL.LU.64 R216, [R1+0x1970] ;  /* 0x0019700001d87983 */ /* 0x000f280000300a00 */
[----:B--2---:R-:W-:Y:S04]  /*a460*/  LDGSTS.E [R7+0x1400], desc[UR10][R200.64], P1 ;  /* 0x01400000c8077fae */ /* 0x004fe8000892184a */
[----:B---3--:R-:W-:Y:S04]  /*a470*/  LDGSTS.E [R7+0x1800], desc[UR10][R208.64], P1 ;  /* 0x01800000d0077fae */ /* 0x008fe8000892184a */
[----:B------:R-:W-:Y:S04]  /*a480*/  LDGSTS.E [R7+0x1c00], desc[UR10][R198.64], P1 ;  /* 0x01c00000c6077fae */ /* 0x000fe8000892184a */
[----:B------:R-:W2:Y:S04]  /*a490*/  LDL.LU.64 R200, [R1+0x1968] ;  /* 0x0019680001c87983 */ /* 0x000ea80000300a00 */
[----:B------:R-:W3:Y:S04]  /*a4a0*/  LDL.LU.64 R208, [R1+0x1960] ;  /* 0x0019600001d07983 */ /* 0x000ee80000300a00 */
[----:B------:R-:W4:Y:S04]  /*a4b0*/  LDL.LU.64 R198, [R1+0x1958] ;  /* 0x0019580001c67983 */ /* 0x000f280000300a00 */
[----:B------:R-:W-:Y:S04]  /*a4c0*/  LDGSTS.E [R7+0x2000], desc[UR10][R214.64], P1 ;  /* 0x02000000d6077fae */ /* 0x000fe8000892184a */
[----:B------:R-:W-:Y:S04]  /*a4d0*/  LDGSTS.E [R7+0x2400], desc[UR10][R188.64], P1 ;  /* 0x02400000bc077fae */ /* 0x000fe8000892184a */
[----:B------:R-:W-:Y:S04]  /*a4e0*/  LDGSTS.E [R7+0x2800], desc[UR10][R4.64], P1 ;  /* 0x0280000004077fae */ /* 0x000fe8000892184a */
[----:B------:R-:W2:Y:S04]  /*a4f0*/  LDL.LU.64 R214, [R1+0x1950] ;  /* 0x0019500001d67983 */ /* 0x000ea80000300a00 */
[----:B------:R-:W-:Y:S04]  /*a500*/  LDGSTS.E [R7+0x2c00], desc[UR10][R190.64], P1 ;  /* 0x02c00000be077fae */ /* 0x000fe8000892184a */
        /* <DEDUP_REMOVED lines=42> */
[----:B------:R-:W3:Y:S04]  /*a7b0*/  LDL.LU.64 R188, [R1+0x1948] ;  /* 0x0019480001bc7983 */ /* 0x000ee80000300a00 */
[----:B------:R-:W-:Y:S04]  /*a7c0*/  LDGSTS.E [R7+0xd800], desc[UR10][R148.64], P1 ;  /* 0x0d80000094077fae */ /* 0x000fe8000892184a */
[----:B------:R-:W3:Y:S04]  /*a7d0*/  LDL.LU.64 R4, [R1+0x1940] ;  /* 0x0019400001047983 */ /* 0x000ee80000300a00 */
[----:B------:R-:W-:Y:S01]  /*a7e0*/  LDGSTS.E [R7+0xdc00], desc[UR10][R152.64], P1 ;  /* 0x0dc0000098077fae */ /* 0x000fe2000892184a */
[----:B-1----:R-:W-:-:S03]  /*a7f0*/  VIADD R2, R2, UR5 ;  /* 0x0000000502027c36 */ /* 0x002fc60008000000 */
[----:B------:R-:W3:Y:S04]  /*a800*/  LDL.LU.64 R190, [R1+0x1938] ;  /* 0x0019380001be7983 */ /* 0x000ee80000300a00 */
[----:B------:R-:W-:Y:S04]  /*a810*/  LDGSTS.E [R7+0xe000], desc[UR10][R156.64], P1 ;  /* 0x0e0000009c077fae */ /* 0x000fe8000892184a */
        /* <DEDUP_REMOVED lines=15> */
[----:B--2---:R-:W-:Y:S04]  /*a910*/  LDGSTS.E [R2+0x200], desc[UR10][R214.64], P1 ;  /* 0x00200000d6027fae */ /* 0x004fe8000892184a */
[----:B----4-:R-:W-:Y:S04]  /*a920*/  LDGSTS.E [R2+0x600], desc[UR10][R198.64], P1 ;  /* 0x00600000c6027fae */ /* 0x010fe8000892184a */
[----:B---3--:R-:W-:Y:S04]  /*a930*/  LDGSTS.E [R2+0xa00], desc[UR10][R208.64], P1 ;  /* 0x00a00000d0027fae */ /* 0x008fe8000892184a */
[----:B------:R-:W2:Y:S04]  /*a940*/  LDL.LU.64 R214, [R1+0x18f0] ;  /* 0x0018f00001d67983 */ /* 0x000ea80000300a00 */
[----:B------:R-:W3:Y:S04]  /*a950*/  LDL.LU.64 R198, [R1+0x18e8] ;  /* 0x0018e80001c67983 */ /* 0x000ee80000300a00 */
[----:B------:R-:W4:Y:S04]  /*a960*/  LDL.LU.64 R208, [R1+0x18e0] ;  /* 0x0018e00001d07983 */ /* 0x000f280000300a00 */
[----:B------:R-:W-:Y:S04]  /*a970*/  LDGSTS.E [R2+0xe00], desc[UR10][R200.64], P1 ;  /* 0x00e00000c8027fae */ /* 0x000fe8000892184a */
[----:B------:R-:W-:Y:S04]  /*a980*/  LDGSTS.E [R2+0x1200], desc[UR10][R216.64], P1 ;  /* 0x01200000d8027fae */ /* 0x000fe8000892184a */
        /* <DEDUP_REMOVED lines=13> */
[----:B------:R-:W3:Y:S04]  /*aa60*/  LDL.LU.64 R228, [R1+0x18a8] ;  /* 0x0018a80001e47983 */ /* 0x000ee80000300a00 */
[----:B------:R-:W4:Y:S04]  /*aa70*/  LDL.LU.64 R222, [R1+0x18a0] ;  /* 0x0018a00001de7983 */ /* 0x000f280000300a00 */
[----:B------:R-:W3:Y:S04]  /*aa80*/  LDL.LU.64 R218, [R1+0x1898] ;  /* 0x0018980001da7983 */ /* 0x000ee80000300a00 */
[----:B------:R-:W-:Y:S04]  /*aa90*/  LDGSTS.E [R2+0x3200], desc[UR10][R230.64], P1 ;  /* 0x03200000e6027fae */ /* 0x000fe8000892184a */
[----:B------:R-:W-:Y:S04]  /*aaa0*/  LDGSTS.E [R2+0x3600], desc[UR10][R220.64], P1 ;  /* 0x03600000dc027fae */ /* 0x000fe8000892184a */
[----:B------:R-:W-:Y:S04]  /*aab0*/  LDGSTS.E [R2+0x3a00], desc[UR10][R238.64], P1 ;  /* 0x03a00000ee027fae */ /* 0x000fe8000892184a */
[----:B------:R-:W4:Y:S04]  /*aac0*/  LDL.LU.64 R230, [R1+0x1890] ;  /* 0x0018900001e67983 */ /* 0x000f280000300a00 */
        /* <DEDUP_REMOVED lines=11> */
[----:B------:R-:W2:Y:S04]  /*ab80*/  LDL.LU.64 R232, [R1+0x1860] ;  /* 0x0018600001e87983 */ /* 0x000ea80000300a00 */
[----:B------:R-:W4:Y:S04]  /*ab90*/  LDL.LU.64 R8, [R1+0x1858] ;  /* 0x0018580001087983 */ /* 0x000f280000300a00 */
        /* <DEDUP_REMOVED lines=41> */
[----:B------:R-:W-:Y:S01]  /*ae30*/  LDGSTS.E [R2+0xfa00], desc[UR10][R182.64], P1 ;  /* 0x0fa00000b6027fae */ /* 0x000fe2000892184a */
[----:B------:R-:W-:-:S04]  /*ae40*/  IMAD.WIDE R186, R15, 0x4, R186 ;  /* 0x000000040fba7825 */ /* 0x000fc800078e02ba */
[----:B------:R-:W-:-:S04]  /*ae50*/  IMAD.WIDE R242, R15, 0x4, R242 ;  /* 0x000000040ff27825 */ /* 0x000fc800078e02f2 */
[----:B------:R-:W-:-:S04]  /*ae60*/  IMAD.WIDE R244, R15, 0x4, R244 ;  /* 0x000000040ff47825 */ /* 0x000fc800078e02f4 */
[----:B------:R-:W-:Y:S01]  /*ae70*/  IMAD.WIDE R240, R15, 0x4, R240 ;  /* 0x000000040ff07825 */ /* 0x000fe200078e02f0 */
[----:B----4-:R-:W-:Y:S04]  /*ae80*/  LDGSTS.E [R2+0xfe00], desc[UR10][R8.64], P1 ;  /* 0x0fe0000008027fae */ /* 0x010fe8000892184a */
[----:B------:R-:W0:Y:S01]  /*ae90*/  LDGDEPBAR ;  /* 0x00000000000079af */ /* 0x000e220000000000 */
[----:B------:R-:W-:Y:S06]  /*aea0*/  BAR.SYNC.DEFER_BLOCKING 0x0 ;  /* 0x0000000000007b1d */ /* 0x000fec0000010000 */
[----:B------:R-:W-:Y:S01]  /*aeb0*/  @!PT LDS RZ, [RZ] ;  /* 0x00000000fffff984 */ /* 0x000fe20000000800 */
[----:B------:R-:W-:Y:S01]  /*aec0*/  @!PT LDS RZ, [RZ] ;  /* 0x00000000fffff984 */ /* 0x000fe20000000800 */
[----:B------:R-:W-:Y:S01]  /*aed0*/  @!PT LDS RZ, [RZ] ;  /* 0x00000000fffff984 */ /* 0x000fe20000000800 */
[----:B------:R1:W-:Y:S04]  /*aee0*/  LDGSTS.E [R252+0x34000], desc[UR10][R186.64], !P4 ;  /* 0x34000000bafc7fae */ /* 0x0003e8000e12184a */
[----:B------:R-:W-:Y:S04]  /*aef0*/  LDGSTS.E [R252+0x34004], desc[UR10][R242.64], !P3 ;  /* 0x34004000f2fc7fae */ /* 0x000fe8000d92184a */
[----:B------:R4:W-:Y:S01]  /*af00*/  LDGSTS.E [R252+0x34008], desc[UR10][R244.64], !P6 ;  /* 0x34008000f4fc7fae */ /* 0x0009e2000f12184a */
[----:B-1----:R-:W1:Y:S03]  /*af10*/  LDC R187, c[0x0][0x230] ;  /* 0x00008c00ffbb7b82 */ /* 0x002e660000000800 */
[----:B------:R3:W-:Y:S05]  /*af20*/  LDGSTS.E [R252+0x3400c], desc[UR10][R240.64], !P5 ;  /* 0x3400c000f0fc7fae */ /* 0x0007ea000e92184a */
[----:B----4-:R-:W4:Y:S08]  /*af30*/  LDC R245, c[0x0][0x230] ;  /* 0x00008c00fff57b82 */ /* 0x010f300000000800 */
[----:B------:R-:W2:Y:S08]  /*af40*/  LDC R186, c[0x0][0x230] ;  /* 0x00008c00ffba7b82 */ /* 0x000eb00000000800 */
[----:B------:R-:W2:Y:S08]  /*af50*/  LDC R242, c[0x0][0x230] ;  /* 0x00008c00fff27b82 */ /* 0x000eb00000000800 */
[----:B------:R-:W2:Y:S08]  /*af60*/  LDC R243, c[0x0][0x230] ;  /* 0x00008c00fff37b82 */ /* 0x000eb00000000800 */
[----:B---3--:R-:W3:Y:S01]  /*af70*/  LDC R252, c[0x0][0x230] ;  /* 0x00008c00fffc7b82 */ /* 0x008ee20000000800 */
[----:B-1----:R-:W-:-:S02]  /*af80*/  VIADD R187, R187, 0xffffffdb ;  /* 0xffffffdbbbbb7836 */ /* 0x002fc40000000000 */
[----:B----4-:R-:W-:Y:S02]  /*af90*/  VIADD R240, R245, 0xffffffd9 ;  /* 0xffffffd9f5f07836 */ /* 0x010fe40000000000 */
[----:B--2---:R-:W-:Y:S01]  /*afa0*/  VIADD R186, R186, 0xffffffda ;  /* 0xffffffdababa7836 */ /* 0x004fe20000000000 */
[----:B------:R-:W-:Y:S02]  /*afb0*/  ISETP.GE.U32.AND P5, PT, R187, 0x7fffffbc, PT ;  /* 0x7fffffbcbb00780c */ /* 0x000fe40003fa6070 */
[----:B------:R-:W1:Y:S01]  /*afc0*/  LDC R245, c[0x0][0x230] ;  /* 0x00008c00fff57b82 */ /* 0x000e620000000800 */
[----:B------:R-:W-:Y:S01]  /*afd0*/  VIADD R187, R242, 0xffffffd8 ;  /* 0xffffffd8f2bb7836 */ /* 0x000fe20000000000 */
[----:B------:R-:W-:Y:S02]  /*afe0*/  ISETP.GE.U32.AND P4, PT, R186, 0x7fffffbb, PT ;  /* 0x7fffffbbba00780c */ /* 0x000fe40003f86070 */
[----:B------:R-:W-:-:S04]  /*aff0*/  ISETP.GE.U32.AND P3, PT, R240, 0x7fffffba, PT ;  /* 0x7fffffbaf000780c */ /* 0x000fc80003f66070 */
[----:B------:R-:W2:Y:S01]  /*b000*/  LDC R241, c[0x0][0x230] ;  /* 0x00008c00fff17b82 */ /* 0x000ea20000000800 */
[----:B------:R-:W-:Y:S01]  /*b010*/  VIADD R186, R243, 0xffffffd7 ;  /* 0xffffffd7f3ba7836 */ /* 0x000fe20000000000 */
[----:B------:R-:W-:Y:S01]  /*b020*/  ISETP.GE.U32.AND P2, PT, R187, 0x7fffffb9, PT ;  /* 0x7fffffb9bb00780c */ /* 0x000fe20003f46070 */
[----:B------:R-:W-:-:S05]  /*b030*/  IMAD.WIDE R232, R15, 0x4, R232 ;  /* 0x000000040fe87825 */ /* 0x000fca00078e02e8 */
[----:B------:R-:W4:Y:S01]  /*b040*/  LDC R240, c[0x0][0x230] ;  /* 0x00008c00fff07b82 */ /* 0x000f220000000800 */
[----:B---3--:R-:W-:-:S07]  /*b050*/  VIADD R187, R252, 0xffffffd6 ;  /* 0xffffffd6fcbb7836 */ /* 0x008fce0000000000 */
[----:B------:R-:W3:Y:S08]  /*b060*/  LDC R242, c[0x0][0x230] ;  /* 0x00008c00fff27b82 */ /* 0x000ef00000000800 */
[----:B------:R-:W3:Y:S01]  /*b070*/  LDC R243, c[0x0][0x230] ;  /* 0x00008c00fff37b82 */ /* 0x000ee20000000800 */
[----:B------:R-:W-:Y:S01]  /*b080*/  ISETP.GE.U32.AND P1, PT, R186, 0x7fffffb8, PT ;  /* 0x7fffffb8ba00780c */ /* 0x000fe20003f26070 */
[----:B------:R1:W-:Y:S01]  /*b090*/  LDGSTS.E [R249+0x34000], desc[UR10][R232.64], !P5 ;  /* 0x34000000e8f97fae */ /* 0x0003e2000e92184a */
[----:B------:R-:W-:Y:S01]  /*b0a0*/  ISETP.GE.U32.AND P5, PT, R187, 0x7fffffb7, PT ;  /* 0x7fffffb7bb00780c */ /* 0x000fe20003fa6070 */
[----:B------:R-:W-:-:S04]  /*b0b0*/  IMAD.WIDE R234, R15, 0x4, R234 ;  /* 0x000000040fea7825 */ /* 0x000fc800078e02ea */
[C---:B------:R-:W-:Y:S01]  /*b0c0*/  IMAD.WIDE R236, R15.reuse, 0x4, R236 ;  /* 0x000000040fec7825 */ /* 0x040fe200078e02ec */
[----:B------:R-:W-:Y:S01]  /*b0d0*/  LDGSTS.E [R249+0x34004], desc[UR10][R234.64], !P4 ;  /* 0x34004000eaf97fae */ /* 0x000fe2000e12184a */
[----:B------:R-:W3:Y:S02]  /*b0e0*/  LDC R244, c[0x0][0x230] ;  /* 0x00008c00fff47b82 */ /* 0x000ee40000000800 */
[C---:B------:R-:W-:Y:S01]  /*b0f0*/  IMAD.WIDE R226, R15.reuse, 0x4, R226 ;  /* 0x000000040fe27825 */ /* 0x040fe200078e02e2 */
[----:B------:R-:W-:Y:S03]  /*b100*/  LDGSTS.E [R249+0x34008], desc[UR10][R236.64], !P3 ;  /* 0x34008000ecf97fae */ /* 0x000fe6000d92184a */
[----:B------:R-:W-:Y:S01]  /*b110*/  IMAD.WIDE R238, R15, 0x4, R238 ;  /* 0x000000040fee7825 */ /* 0x000fe200078e02ee */
[----:B------:R3:W-:Y:S01]  /*b120*/  LDGSTS.E [R249+0x3400c], desc[UR10][R226.64], !P2 ;  /* 0x3400c000e2f97fae */ /* 0x0007e2000d12184a */
[----:B-1----:R-:W1:Y:S02]  /*b130*/  LDC R233, c[0x0][0x230] ;  /* 0x00008c00ffe97b82 */ /* 0x002e640000000800 */
[----:B------:R-:W-:Y:S01]  /*b140*/  VIADD R186, R245, 0xffffffd5 ;  /* 0xffffffd5f5ba7836 */ /* 0x000fe20000000000 */
[----:B------:R-:W3:Y:S01]  /*b150*/  LDL.LU.64 R234, [R1+0x108] ;  /* 0x0001080001ea7983 */ /* 0x000ee20000300a00 */
[----:B------:R-:W-:-:S03]  /*b160*/  IMAD.WIDE R220, R15, 0x4, R220 ;  /* 0x000000040fdc7825 */ /* 0x000fc600078e02dc */
[----:B------:R-:W-:Y:S01]  /*b170*/  LDGSTS.E [R247+0x34000], desc[UR10][R238.64], !P1 ;  /* 0x34000000eef77fae */ /* 0x000fe2000c92184a */
[----:B--2---:R-:W-:Y:S01]  /*b180*/  VIADD R187, R241, 0xffffffd4 ;  /* 0xffffffd4f1bb7836 */ /* 0x004fe20000000000 */
[----:B------:R-:W-:Y:S01]  /*b190*/  ISETP.GE.U32.AND P6, PT, R186, 0x7fffffb6, PT ;  /* 0x7fffffb6ba00780c */ /* 0x000fe20003fc6070 */
[----:B----4-:R-:W-:Y:S01]  /*b1a0*/  VIADD R186, R240, 0xffffffd3 ;  /* 0xffffffd3f0ba7836 */ /* 0x010fe20000000000 */
[----:B------:R-:W2:Y:S01]  /*b1b0*/  LDL.LU.64 R236, [R1+0x118] ;  /* 0x0001180001ec7983 */ /* 0x000ea20000300a00 */
[----:B------:R-:W4:Y:S03]  /*b1c0*/  LDC R232, c[0x0][0x230] ;  /* 0x00008c00ffe87b82 */ /* 0x000f260000000800 */
[----:B------:R3:W-:Y:S01]  /*b1d0*/  LDGSTS.E [R247+0x34004], desc[UR10][R220.64], !P5 ;  /* 0x34004000dcf77fae */ /* 0x0007e2000e92184a */
[----:B------:R-:W-:Y:S01]  /*b1e0*/  ISETP.GE.U32.AND P5, PT, R187, 0x7fffffb5, PT ;  /* 0x7fffffb5bb00780c */ /* 0x000fe20003fa6070 */
[----:B---3--:R-:W-:-:S02]  /*b1f0*/  VIADD R187, R243, 0xffffffd1 ;  /* 0xffffffd1f3bb7836 */ /* 0x008fc40000000000 */
[----:B------:R-:W3:Y:S01]  /*b200*/  LDL.LU.64 R238, [R1+0x128] ;  /* 0x0001280001ee7983 */ /* 0x000ee20000300a00 */
[C---:B------:R-:W-:Y:S01]  /*b210*/  IMAD.WIDE R230, R15.reuse, 0x4, R230 ;  /* 0x000000040fe67825 */ /* 0x040fe200078e02e6 */
[----:B------:R-:W4:Y:S02]  /*b220*/  LDC R226, c[0x0][0x230] ;  /* 0x00008c00ffe27b82 */ /* 0x000f240000000800 */
[----:B------:R-:W3:Y:S01]  /*b230*/  LDL.LU.64 R240, [R1+0x138] ;  /* 0x0001380001f07983 */ /* 0x000ee20000300a00 */
[----:B------:R-:W-:Y:S01]  /*b240*/  VIADD R220, R242, 0xffffffd2 ;  /* 0xffffffd2f2dc7836 */ /* 0x000fe20000000000 */
[----:B------:R-:W-:Y:S02]  /*b250*/  ISETP.GE.U32.AND P4, PT, R186, 0x7fffffb4, PT ;  /* 0x7fffffb4ba00780c */ /* 0x000fe40003f86070 */
[----:B------:R-:W3:Y:S02]  /*b260*/  LDL.LU.64 R242, [R1+0x140] ;  /* 0x0001400001f27983 */ /* 0x000ee40000300a00 */
[----:B------:R-:W4:Y:S01]  /*b270*/  LDC R221, c[0x0][0x230] ;  /* 0x00008c00ffdd7b82 */ /* 0x000f220000000800 */
[----:B------:R-:W-:Y:S01]  /*b280*/  VIADD R186, R244, 0xffffffd0 ;  /* 0xffffffd0f4ba7836 */ /* 0x000fe20000000000 */
[----:B------:R-:W-:Y:S01]  /*b290*/  ISETP.GE.U32.AND P3, PT, R220, 0x7fffffb3, PT ;  /* 0x7fffffb3dc00780c */ /* 0x000fe20003f66070 */
[----:B------:R-:W-:Y:S01]  /*b2a0*/  IMAD.WIDE R218, R15, 0x4, R218 ;  /* 0x000000040fda7825 */ /* 0x000fe200078e02da */
[----:B------:R-:W-:Y:S01]  /*b2b0*/  ISETP.GE.U32.AND P2, PT, R187, 0x7fffffb2, PT ;  /* 0x7fffffb2bb00780c */ /* 0x000fe20003f46070 */
[----:B------:R4:W-:Y:S02]  /*b2c0*/  LDGSTS.E [R247+0x34008], desc[UR10][R230.64], !P6 ;  /* 0x34008000e6f77fae */ /* 0x0009e4000f12184a */
[----:B-1----:R-:W-:Y:S01]  /*b2d0*/  VIADD R187, R233, 0xffffffcf ;  /* 0xffffffcfe9bb7836 */ /* 0x002fe20000000000 */
[----:B------:R-:W1:Y:S01]  /*b2e0*/  LDC R220, c[0x0][0x230] ;  /* 0x00008c00ffdc7b82 */ /* 0x000e620000000800 */
[----:B------:R-:W-:Y:S01]  /*b2f0*/  ISETP.GE.U32.AND P1, PT, R186, 0x7fffffb1, PT ;  /* 0x7fffffb1ba00780c */ /* 0x000fe20003f26070 */
[----:B------:R4:W-:Y:S02]  /*b300*/  LDGSTS.E [R247+0x3400c], desc[UR10][R218.64], !P5 ;  /* 0x3400c000daf77fae */ /* 0x0009e4000e92184a */
[----:B------:R-:W-:Y:S01]  /*b310*/  ISETP.GE.U32.AND P5, PT, R187, 0x7fffffb0, PT ;  /* 0x7fffffb0bb00780c */ /* 0x000fe20003fa6070 */
[----:B----4-:R-:W-:-:S02]  /*b320*/  VIADD R186, R232, 0xffffffce ;  /* 0xffffffcee8ba7836 */ /* 0x010fc40000000000 */
[C---:B------:R-:W-:Y:S01]  /*b330*/  IMAD.WIDE R222, R15.reuse, 0x4, R222 ;  /* 0x000000040fde7825 */ /* 0x040fe200078e02de */
[----:B------:R-:W4:Y:S03]  /*b340*/  LDC R227, c[0x0][0x230] ;  /* 0x00008c00ffe37b82 */ /* 0x000f260000000800 */
[C---:B------:R-:W-:Y:S01]  /*b350*/  IMAD.WIDE R228, R15.reuse, 0x4, R228 ;  /* 0x000000040fe47825 */ /* 0x040fe200078e02e4 */
[----:B------:R-:W-:Y:S01]  /*b360*/  ISETP.GE.U32.AND P6, PT, R186, 0x7fffffaf, PT ;  /* 0x7fffffafba00780c */ /* 0x000fe20003fc6070 */
[----:B------:R-:W-:Y:S02]  /*b370*/  LDGSTS.E [R248+0x34000], desc[UR10][R222.64], !P4 ;  /* 0x34000000def87fae */ /* 0x000fe4000e12184a */
[C---:B------:R-:W-:Y:S01]  /*b380*/  IMAD.WIDE R206, R15.reuse, 0x4, R206 ;  /* 0x000000040fce7825 */ /* 0x040fe200078e02ce */
[----:B------:R-:W4:Y:S01]  /*b390*/  LDC R230, c[0x0][0x230] ;  /* 0x00008c00ffe67b82 */ /* 0x000f220000000800 */
[----:B------:R-:W-:Y:S02]  /*b3a0*/  LDGSTS.E [R248+0x34004], desc[UR10][R228.64], !P3 ;  /* 0x34004000e4f87fae */ /* 0x000fe4000d92184a */
[----:B------:R-:W-:-:S02]  /*b3b0*/  IMAD.WIDE R224, R15, 0x4, R224 ;  /* 0x000000040fe07825 */ /* 0x000fc400078e02e0 */
[----:B------:R1:W-:Y:S02]  /*b3c0*/  LDGSTS.E [R248+0x34008], desc[UR10][R206.64], !P2 ;  /* 0x34008000cef87fae */ /* 0x0003e4000d12184a */
[C---:B------:R-:W-:Y:S01]  /*b3d0*/  IMAD.WIDE R202, R15.reuse, 0x4, R202 ;  /* 0x000000040fca7825 */ /* 0x040fe200078e02ca */
[----:B------:R-:W4:Y:S01]  /*b3e0*/  LDC R219, c[0x0][0x230] ;  /* 0x00008c00ffdb7b82 */ /* 0x000f220000000800 */
[----:B------:R-:W-:Y:S04]  /*b3f0*/  LDGSTS.E [R248+0x3400c], desc[UR10][R224.64], !P1 ;  /* 0x3400c000e0f87fae */ /* 0x000fe8000c92184a */
[----:B------:R1:W-:Y:S03]  /*b400*/  LDGSTS.E [R251+0x34000], desc[UR10][R202.64], !P5 ;  /* 0x34000000cafb7fae */ /* 0x0003e6000e92184a */
[----:B------:R-:W4:Y:S01]  /*b410*/  LDC R218, c[0x0][0x230] ;  /* 0x00008c00ffda7b82 */ /* 0x000f220000000800 */
[----:B------:R-:W-:-:S04]  /*b420*/  IMAD.WIDE R216, R15, 0x4, R216 ;  /* 0x000000040fd87825 */ /* 0x000fc800078e02d8 */
[----:B------:R-:W-:Y:S01]  /*b430*/  VIADD R187, R221, 0xffffffcd ;  /* 0xffffffcdddbb7836 */ /* 0x000fe20000000000 */
[----:B------:R4:W-:Y:S01]  /*b440*/  LDGSTS.E [R251+0x34004], desc[UR10][R216.64], !P6 ;  /* 0x34004000d8fb7fae */ /* 0x0009e2000f12184a */
[----:B-1----:R-:W-:Y:S01]  /*b450*/  VIADD R186, R220, 0xffffffcc ;  /* 0xffffffccdcba7836 */ /* 0x002fe20000000000 */
[----:B------:R-:W1:Y:S01]  /*b460*/  LDC R207, c[0x0][0x230] ;  /* 0x00008c00ffcf7b82 */ /* 0x000e620000000800 */
[----:B------:R-:W-:-:S07]  /*b470*/  VIADD R202, R226, 0xffffffcb ;  /* 0xffffffcbe2ca7836 */ /* 0x000fce0000000000 */
[----:B------:R-:W1:Y:S01]  /*b480*/  LDC R203, c[0x0][0x230] ;  /* 0x00008c00ffcb7b82 */ /* 0x000e620000000800 */
[----:B------:R-:W-:Y:S02]  /*b490*/  ISETP.GE.U32.AND P6, PT, R187, 0x7fffffae, PT ;  /* 0x7fffffaebb00780c */ /* 0x000fe40003fc6070 */
[----:B------:R-:W-:Y:S02]  /*b4a0*/  ISETP.GE.U32.AND P5, PT, R186, 0x7fffffad, PT ;  /* 0x7fffffadba00780c */ /* 0x000fe40003fa6070 */
[----:B------:R-:W-:Y:S01]  /*b4b0*/  ISETP.GE.U32.AND P4, PT, R202, 0x7fffffac, PT ;  /* 0x7fffffacca00780c */ /* 0x000fe20003f86070 */
[----:B----4-:R-:W-:Y:S02]  /*b4c0*/  VIADD R187, R227, 0xffffffca ;  /* 0xffffffcae3bb7836 */ /* 0x010fe40000000000 */
[----:B------:R-:W-:Y:S01]  /*b4d0*/  IMAD.WIDE R200, R15, 0x4, R200 ;  /* 0x000000040fc87825 */ /* 0x000fe200078e02c8 */
[----:B------:R-:W4:Y:S03]  /*b4e0*/  LDC R202, c[0x0][0x230] ;  /* 0x00008c00ffca7b82 */ /* 0x000f260000000800 */
[----:B------:R-:W-:-:S02]  /*b4f0*/  VIADD R186, R230, 0xffffffc9 ;  /* 0xffffffc9e6ba7836 */ /* 0x000fc40000000000 */
[----:B------:R-:W-:Y:S01]  /*b500*/  IMAD.WIDE R208, R15, 0x4, R208 ;  /* 0x000000040fd07825 */ /* 0x000fe200078e02d0 */
[----:B------:R-:W-:Y:S01]  /*b510*/  ISETP.GE.U32.AND P3, PT, R187, 0x7fffffab, PT ;  /* 0x7fffffabbb00780c */ /* 0x000fe20003f66070 */
[----:B------:R1:W-:Y:S01]  /*b520*/  LDGSTS.E [R251+0x34008], desc[UR10][R200.64], !P6 ;  /* 0x34008000c8fb7fae */ /* 0x0003e2000f12184a */
[----:B------:R-:W4:Y:S01]  /*b530*/  LDC R216, c[0x0][0x230] ;  /* 0x00008c00ffd87b82 */ /* 0x000f220000000800 */
[----:B------:R-:W-:Y:S01]  /*b540*/  IMAD.WIDE R198, R15, 0x4, R198 ;  /* 0x000000040fc67825 */ /* 0x000fe200078e02c6 */
[----:B------:R-:W-:Y:S01]  /*b550*/  ISETP.GE.U32.AND P2, PT, R186, 0x7fffffaa, PT ;  /* 0x7fffffaaba00780c */ /* 0x000fe20003f46070 */
[----:B------:R-:W-:Y:S02]  /*b560*/  LDGSTS.E [R251+0x3400c], desc[UR10][R208.64], !P5 ;  /* 0x3400c000d0fb7fae */ /* 0x000fe4000e92184a */
[----:B------:R-:W-:-:S03]  /*b570*/  VIADD R187, R219, 0xffffffc8 ;  /* 0xffffffc8dbbb7836 */ /* 0x000fc60000000000 */
[----:B------:R-:W4:Y:S01]  /*b580*/  LDC R206, c[0x0][0x230] ;  /* 0x00008c00ffce7b82 */ /* 0x000f220000000800 */
[----:B------:R-:W-:Y:S01]  /*b590*/  VIADD R186, R218, 0xffffffc7 ;  /* 0xffffffc7daba7836 */ /* 0x000fe20000000000 */
[----:B------:R1:W-:Y:S01]  /*b5a0*/  LDGSTS.E [R250+0x34000], desc[UR10][R198.64], !P4 ;  /* 0x34000000c6fa7fae */ /* 0x0003e2000e12184a */
[----:B------:R-:W-:Y:S01]  /*b5b0*/  ISETP.GE.U32.AND P1, PT, R187, 0x7fffffa9, PT ;  /* 0x7fffffa9bb00780c */ /* 0x000fe20003f26070 */
[C---:B------:R-:W-:Y:S02]  /*b5c0*/  IMAD.WIDE R214, R15.reuse, 0x4, R214 ;  /* 0x000000040fd67825 */ /* 0x040fe400078e02d6 */
[----:B------:R-:W3:Y:S02]  /*b5d0*/  LDL.LU.64 R230, [R1+0xd8] ;  /* 0x0000d80001e67983 */ /* 0x000ee40000300a00 */
[----:B-1----:R-:W1:Y:S01]  /*b5e0*/  LDC R200, c[0x0][0x230] ;  /* 0x00008c00ffc87b82 */ /* 0x002e620000000800 */
[----:B------:R-:W-:Y:S01]  /*b5f0*/  ISETP.GE.U32.AND P6, PT, R186, 0x7fffffa8, PT ;  /* 0x7fffffa8ba00780c */ /* 0x000fe20003fc6070 */
[----:B------:R-:W-:Y:S01]  /*b600*/  IMAD.WIDE R204, R15, 0x4, R204 ;  /* 0x000000040fcc7825 */ /* 0x000fe200078e02cc */
[----:B------:R-:W-:Y:S03]  /*b610*/  LDGSTS.E [R250+0x34004], desc[UR10][R214.64], !P3 ;  /* 0x34004000d6fa7fae */ /* 0x000fe6000d92184a */
[----:B------:R-:W-:Y:S01]  /*b620*/  VIADD R198, R203, 0xffffffc6 ;  /* 0xffffffc6cbc67836 */ /* 0x000fe20000000000 */
[----:B------:R-:W-:Y:S04]  /*b630*/  LDGSTS.E [R250+0x34008], desc[UR10][R204.64], !P2 ;  /* 0x34008000ccfa7fae */ /* 0x000fe8000d12184a */
[----:B------:R-:W-:Y:S01]  /*b640*/  ISETP.GE.U32.AND P5, PT, R198, 0x7fffffa7, PT ;  /* 0x7fffffa7c600780c */ /* 0x000fe20003fa6070 */
[C---:B------:R-:W-:Y:S01]  /*b650*/  IMAD.WIDE R210, R15.reuse, 0x4, R210 ;  /* 0x000000040fd27825 */ /* 0x040fe200078e02d2 */
[----:B------:R-:W3:Y:S03]  /*b660*/  LDL.LU.64 R218, [R1+0xe8] ;  /* 0x0000e80001da7983 */ /* 0x000ee60000300a00 */
[C---:B------:R-:W-:Y:S01]  /*b670*/  IMAD.WIDE R212, R15.reuse, 0x4, R212 ;  /* 0x000000040fd47825 */ /* 0x040fe200078e02d4 */
[----:B------:R-:W-:Y:S03]  /*b680*/  LDGSTS.E [R250+0x3400c], desc[UR10][R210.64], !P1 ;  /* 0x3400c000d2fa7fae */ /* 0x000fe6000c92184a */
[----:B------:R-:W-:Y:S01]  /*b690*/  IMAD.WIDE R192, R15, 0x4, R192 ;  /* 0x000000040fc07825 */ /* 0x000fe200078e02c0 */
[----:B------:R-:W3:Y:S03]  /*b6a0*/  LDL.LU.64 R208, [R1+0xf8] ;  /* 0x0000f80001d07983 */ /* 0x000ee60000300a00 */
[----:B------:R-:W-:Y:S01]  /*b6b0*/  VIADD R186, R207, 0xffffffc4 ;  /* 0xffffffc4cfba7836 */ /* 0x000fe20000000000 */
[----:B------:R-:W-:Y:S01]  /*b6c0*/  LDGSTS.E [R246+0x34000], desc[UR10][R212.64], !P6 ;  /* 0x34000000d4f67fae */ /* 0x000fe2000f12184a */
[----:B----4-:R-:W-:-:S03]  /*b6d0*/  VIADD R187, R202, 0xffffffc5 ;  /* 0xffffffc5cabb7836 */ /* 0x010fc60000000000 */
[----:B------:R4:W-:Y:S01]  /*b6e0*/  LDGSTS.E [R246+0x34004], desc[UR10][R192.64], !P5 ;  /* 0x34004000c0f67fae */ /* 0x0009e2000e92184a */
[----:B------:R-:W-:Y:S01]  /*b6f0*/  ISETP.GE.U32.AND P3, PT, R186, 0x7fffffa5, PT ;  /* 0x7fffffa5ba00780c */ /* 0x000fe20003f66070 */
[----:B------:R-:W-:Y:S01]  /*b700*/  VIADD R198, R216, 0xffffffc3 ;  /* 0xffffffc3d8c67836 */ /* 0x000fe20000000000 */
[----:B------:R-:W-:Y:S01]  /*b710*/  UIADD3 UR6, UR6, -0x40, URZ ;  /* 0xffffffc006067890 */ /* 0x000fe2000fffe03f */
[----:B------:R-:W-:Y:S01]  /*b720*/  VIADD R186, R206, 0xffffffc2 ;  /* 0xffffffc2ceba7836 */ /* 0x000fe20000000000 */
[----:B------:R-:W-:Y:S01]  /*b730*/  ISETP.GE.U32.AND P4, PT, R187, 0x7fffffa6, PT ;  /* 0x7fffffa6bb00780c */ /* 0x000fe20003f86070 */
[----:B-1----:R-:W-:Y:S02]  /*b740*/  VIADD R187, R200, 0xffffffc1 ;  /* 0xffffffc1c8bb7836 */ /* 0x002fe40000000000 */
[----:B----4-:R-:W-:-:S04]  /*b750*/  IMAD.WIDE R192, R15, 0x4, R190 ;  /* 0x000000040fc07825 */ /* 0x010fc800078e02be */
[----:B------:R-:W-:-:S04]  /*b760*/  IMAD.WIDE R190, R15, 0x4, R4 ;  /* 0x000000040fbe7825 */ /* 0x000fc800078e0204 */
[----:B------:R-:W-:Y:S02]  /*b770*/  IMAD.SHL.U32 R4, R6, 0x20, RZ ;  /* 0x0000002006047824 */ /* 0x000fe400078e00ff */
[----:B------:R-:W5:Y:S01]  /*b780*/  LDL.LU R6, [R1+0x1854] ;  /* 0x0018540001067983 */ /* 0x000f620000300800 */
[----:B------:R-:W-:-:S03]  /*b790*/  PLOP3.LUT P6, PT, PT, PT, UP0, 0x80, 0x0 ;  /* 0x000000000000781c */ /* 0x000fc60003fcf008 */
[----:B------:R-:W4:Y:S01]  /*b7a0*/  LDL.LU.64 R226, [R1+0xc8] ;  /* 0x0000c80001e27983 */ /* 0x000f220000300a00 */
[----:B------:R-:W-:Y:S01]  /*b7b0*/  ISETP.GE.U32.AND P2, PT, R198, 0x7fffffa4, PT ;  /* 0x7fffffa4c600780c */ /* 0x000fe20003f46070 */
[----:B------:R-:W-:Y:S01]  /*b7c0*/  UISETP.GE.U32.AND UP0, UPT, UR6, 0x7fffffa1, UPT ;  /* 0x7fffffa10600788c */ /* 0x000fe2000bf06070 */
[----:B------:R-:W-:Y:S01]  /*b7d0*/  ISETP.GE.U32.AND P1, PT, R186, 0x7fffffa3, PT ;  /* 0x7fffffa3ba00780c */ /* 0x000fe20003f26070 */
[----:B------:R-:W4:Y:S01]  /*b7e0*/  LDL.LU.64 R220, [R1+0xb8] ;  /* 0x0000b80001dc7983 */ /* 0x000f220000300a00 */
[----:B------:R-:W-:-:S03]  /*b7f0*/  SEL R186, RZ, 0x4, P0 ;  /* 0x00000004ffba7807 */ /* 0x000fc60000000000 */
[----:B------:R-:W4:Y:S01]  /*b800*/  LDL.LU.64 R248, [R1+0xa8] ;  /* 0x0000a80001f87983 */ /* 0x000f220000300a00 */
[----:B------:R-:W-:-:S03]  /*b810*/  ISETP.GE.U32.AND P0, PT, R187, 0x7fffffa2, PT ;  /* 0x7fffffa2bb00780c */ /* 0x000fc60003f06070 */
[----:B------:R-:W4:Y:S01]  /*b820*/  LDL.LU.64 R224, [R1+0x98] ;  /* 0x0000980001e07983 */ /* 0x000f220000300a00 */
[----:B------:R-:W-:Y:S01]  /*b830*/  SEL R186, R186, RZ, P6 ;  /* 0x000000ffbaba7207 */ /* 0x000fe20003000000 */
[C---:B------:R-:W-:Y:S01]  /*b840*/  IMAD.WIDE R196, R15.reuse, 0x4, R196 ;  /* 0x000000040fc47825 */ /* 0x040fe200078e02c4 */
[----:B------:R-:W-:Y:S01]  /*b850*/  PLOP3.LUT P6, PT, PT, PT, UP0, 0x80, 0x0 ;  /* 0x000000000000781c */ /* 0x000fe20003fcf008 */
[----:B------:R-:W4:Y:S02]  /*b860*/  LDL.LU.64 R228, [R1+0x88] ;  /* 0x0000880001e47983 */ /* 0x000f240000300a00 */
[----:B------:R-:W-:Y:S02]  /*b870*/  IMAD.WIDE R194, R15, 0x4, R194 ;  /* 0x000000040fc27825 */ /* 0x000fe400078e02c2 */
[----:B------:R-:W4:Y:S01]  /*b880*/  LDL.LU.64 R222, [R1+0x78] ;  /* 0x0000780001de7983 */ /* 0x000f220000300a00 */
[----:B------:R-:W-:-:S03]  /*b890*/  ISETP.NE.U32.AND P5, PT, R186, RZ, PT ;  /* 0x000000ffba00720c */ /* 0x000fc60003fa5070 */
[----:B------:R-:W4:Y:S01]  /*b8a0*/  LDL.LU.64 R232, [R1+0x68] ;  /* 0x0000680001e87983 */ /* 0x000f220000300a00 */
[----:B------:R-:W-:-:S03]  /*b8b0*/  IMAD.WIDE R188, R15, 0x4, R188 ;  /* 0x000000040fbc7825 */ /* 0x000fc600078e02bc */
[----:B------:R-:W-:Y:S04]  /*b8c0*/  LDGSTS.E [R246+0x34008], desc[UR10][R196.64], !P4 ;  /* 0x34008000c4f67fae */ /* 0x000fe8000e12184a */
[----:B------:R-:W-:Y:S04]  /*b8d0*/  LDGSTS.E [R246+0x3400c], desc[UR10][R194.64], !P3 ;  /* 0x3400c000c2f67fae */ /* 0x000fe8000d92184a */
[----:B------:R-:W-:Y:S04]  /*b8e0*/  LDGSTS.E [R3+0x34000], desc[UR10][R192.64], !P2 ;  /* 0x34000000c0037fae */ /* 0x000fe8000d12184a */
[----:B------:R-:W4:Y:S04]  /*b8f0*/  LDL.LU.64 R244, [R1+0x58] ;  /* 0x0000580001f47983 */ /* 0x000f280000300a00 */
[----:B------:R2:W-:Y:S04]  /*b900*/  LDGSTS.E [R3+0x34004], desc[UR10][R190.64], !P1 ;  /* 0x34004000be037fae */ /* 0x0005e8000c92184a */
[----:B------:R3:W-:Y:S01]  /*b910*/  LDGSTS.E [R3+0x34008], desc[UR10][R188.64], !P0 ;  /* 0x34008000bc037fae */ /* 0x0007e2000c12184a */
[----:B--2---:R-:W-:-:S04]  /*b920*/  IMAD.WIDE R190, R4, 0x4, R236 ;  /* 0x0000000404be7825 */ /* 0x004fc800078e02ec */
[----:B---3--:R-:W-:-:S04]  /*b930*/  IMAD.WIDE R188, R4, 0x4, R238 ;  /* 0x0000000404bc7825 */ /* 0x008fc800078e02ee */
[----:B------:R-:W-:-:S04]  /*b940*/  IMAD.WIDE R192, R4, 0x4, R240 ;  /* 0x0000000404c07825 */ /* 0x000fc800078e02f0 */
[----:B------:R-:W-:Y:S02]  /*b950*/  IMAD.WIDE R186, R15, 0x4, R242 ;  /* 0x000000040fba7825 */ /* 0x000fe400078e02f2 */
[----:B------:R-:W2:Y:S04]  /*b960*/  LDL.LU.64 R242, [R1+0x48] ;  /* 0x0000480001f27983 */ /* 0x000ea80000300a00 */
[----:B------:R-:W3:Y:S04]  /*b970*/  LDL.LU.64 R240, [R1+0x38] ;  /* 0x0000380001f07983 */ /* 0x000ee80000300a00 */
[----:B------:R1:W-:Y:S04]  /*b980*/  LDGSTS.E [R3+0x3400c], desc[UR10][R186.64], !P6 ;  /* 0x3400c000ba037fae */ /* 0x0003e8000f12184a */
[----:B------:R-:W3:Y:S04]  /*b990*/  LDL.LU.64 R238, [R1+0x28] ;  /* 0x0000280001ee7983 */ /* 0x000ee80000300a00 */
[----:B------:R-:W3:Y:S01]  /*b9a0*/  LDL.LU.64 R236, [R1+0x18] ;  /* 0x0000180001ec7983 */ /* 0x000ee20000300a00 */
[----:B-1----:R-:W-:-:S03]  /*b9b0*/  IMAD.WIDE R186, R4, 0x4, R234 ;  /* 0x0000000404ba7825 */ /* 0x002fc600078e02ea */
[----:B------:R-:W0:Y:S04]  /*b9c0*/  LDGDEPBAR ;  /* 0x00000000000079af */ /* 0x000e280000000000 */
[----:B------:R-:W3:Y:S04]  /*b9d0*/  LDL.LU.64 R234, [R1+0x8] ;  /* 0x0000080001ea7983 */ /* 0x000ee80000300a00 */
[----:B------:R-:W-:Y:S04]  /*b9e0*/  LDGSTS.E [R7+0x10000], desc[UR10][R192.64], P5 ;  /* 0x10000000c0077fae */ /* 0x000fe8000a92184a */
[----:B------:R-:W-:Y:S04]  /*b9f0*/  LDGSTS.E [R7+0x10400], desc[UR10][R188.64], P5 ;  /* 0x10400000bc077fae */ /* 0x000fe8000a92184a */
[----:B------:R-:W-:Y:S04]  /*ba00*/  LDGSTS.E [R7+0x10800], desc[UR10][R190.64], P5 ;  /* 0x10800000be077fae */ /* 0x000fe8000a92184a */
[----:B------:R1:W-:Y:S02]  /*ba10*/  LDGSTS.E [R7+0x10c00], desc[UR10][R186.64], P5 ;  /* 0x10c00000ba077fae */ /* 0x0003e4000a92184a */
[----:B-1----:R-:W-:-:S04]  /*ba20*/  IMAD.WIDE R186, R4, 0x4, R230 ;  /* 0x0000000404ba7825 */ /* 0x002fc800078e02e6 */
[----:B------:R-:W-:-:S04]  /*ba30*/  IMAD.WIDE R190, R4, 0x4, R218 ;  /* 0x0000000404be7825 */ /* 0x000fc800078e02da */
[----:B------:R-:W-:-:S05]  /*ba40*/  IMAD.WIDE R188, R4, 0x4, R208 ;  /* 0x0000000404bc7825 */ /* 0x000fca00078e02d0 */
[----:B------:R4:W-:Y:S04]  /*ba50*/  LDGSTS.E [R7+0x11000], desc[UR10][R188.64], P5 ;  /* 0x11000000bc077fae */ /* 0x0009e8000a92184a */
[----:B------:R1:W-:Y:S04]  /*ba60*/  LDGSTS.E [R7+0x11400], desc[UR10][R190.64], P5 ;  /* 0x11400000be077fae */ /* 0x0003e8000a92184a */
[----:B------:R1:W-:Y:S01]  /*ba70*/  LDGSTS.E [R7+0x11800], desc[UR10][R186.64], P5 ;  /* 0x11800000ba077fae */ /* 0x0003e2000a92184a */
[----:B----4-:R-:W-:-:S04]  /*ba80*/  IMAD.WIDE R188, R4, 0x4, R226 ;  /* 0x0000000404bc7825 */ /* 0x010fc800078e02e2 */
[C---:B-1----:R-:W-:Y:S01]  /*ba90*/  IMAD.WIDE R190, R4.reuse, 0x4, R220 ;  /* 0x0000000404be7825 */ /* 0x042fe200078e02dc */
[----:B------:R1:W-:Y:S03]  /*baa0*/  LDGSTS.E [R7+0x11c00], desc[UR10][R188.64], P5 ;  /* 0x11c00000bc077fae */ /* 0x0003e6000a92184a */
[C---:B------:R-:W-:Y:S01]  /*bab0*/  IMAD.WIDE R186, R4.reuse, 0x4, R248 ;  /* 0x0000000404ba7825 */ /* 0x040fe200078e02f8 */
[----:B------:R4:W-:Y:S04]  /*bac0*/  LDGSTS.E [R7+0x12000], desc[UR10][R190.64], P5 ;  /* 0x12000000be077fae */ /* 0x0009e8000a92184a */
[----:B------:R4:W-:Y:S01]  /*bad0*/  LDGSTS.E [R7+0x12400], desc[UR10][R186.64], P5 ;  /* 0x12400000ba077fae */ /* 0x0009e2000a92184a */
[----:B-1----:R-:W-:-:S04]  /*bae0*/  IMAD.WIDE R188, R4, 0x4, R224 ;  /* 0x0000000404bc7825 */ /* 0x002fc800078e02e0 */
[C---:B----4-:R-:W-:Y:S01]  /*baf0*/  IMAD.WIDE R190, R4.reuse, 0x4, R228 ;  /* 0x0000000404be7825 */ /* 0x050fe200078e02e4 */
[----:B------:R1:W-:Y:S03]  /*bb00*/  LDGSTS.E [R7+0x12800], desc[UR10][R188.64], P5 ;  /* 0x12800000bc077fae */ /* 0x0003e6000a92184a */
[C---:B------:R-:W-:Y:S01]  /*bb10*/  IMAD.WIDE R186, R4.reuse, 0x4, R222 ;  /* 0x0000000404ba7825 */ /* 0x040fe200078e02de */
[----:B------:R4:W-:Y:S04]  /*bb20*/  LDGSTS.E [R7+0x12c00], desc[UR10][R190.64], P5 ;  /* 0x12c00000be077fae */ /* 0x0009e8000a92184a */
[----:B------:R2:W-:Y:S01]  /*bb30*/  LDGSTS.E [R7+0x13000], desc[UR10][R186.64], P5 ;  /* 0x13000000ba077fae */ /* 0x0005e2000a92184a */
[----:B-1----:R-:W-:-:S05]  /*bb40*/  IMAD.WIDE R188, R4, 0x4, R232 ;  /* 0x0000000404bc7825 */ /* 0x002fca00078e02e8 */
[----:B------:R3:W-:Y:S01]  /*bb50*/  LDGSTS.E [R7+0x13400], desc[UR10][R188.64], P5 ;  /* 0x13400000bc077fae */ /* 0x0007e2000a92184a */
[----:B----4-:R-:W-:-:S05]  /*bb60*/  IMAD.WIDE R190, R4, 0x4, R244 ;  /* 0x0000000404be7825 */ /* 0x010fca00078e02f4 */
[----:B------:R1:W-:Y:S01]  /*bb70*/  LDGSTS.E [R7+0x13800], desc[UR10][R190.64], P5 ;  /* 0x13800000be077fae */ /* 0x0003e2000a92184a */
[----:B--2---:R-:W-:-:S04]  /*bb80*/  IMAD.WIDE R186, R4, 0x4, R242 ;  /* 0x0000000404ba7825 */ /* 0x004fc800078e02f2 */
[C---:B---3--:R-:W-:Y:S01]  /*bb90*/  IMAD.WIDE R188, R4.reuse, 0x4, R240 ;  /* 0x0000000404bc7825 */ /* 0x048fe200078e02f0 */
[----:B------:R2:W-:Y:S04]  /*bba0*/  LDGSTS.E [R7+0x13c00], desc[UR10][R186.64], P5 ;  /* 0x13c00000ba077fae */ /* 0x0005e8000a92184a */
[----:B------:R-:W3:Y:S01]  /*bbb0*/  LDL.LU.64 R240, [R1+0x130] ;  /* 0x0001300001f07983 */ /* 0x000ee20000300a00 */
[----:B-1----:R-:W-:-:S03]  /*bbc0*/  IMAD.WIDE R190, R4, 0x4, R238 ;  /* 0x0000000404be7825 */ /* 0x002fc600078e02ee */
[----:B------:R1:W-:Y:S01]  /*bbd0*/  LDGSTS.E [R7+0x14000], desc[UR10][R188.64], P5 ;  /* 0x14000000bc077fae */ /* 0x0003e2000a92184a */
[----:B--2---:R-:W-:-:S03]  /*bbe0*/  IMAD.WIDE R186, R4, 0x4, R236 ;  /* 0x0000000404ba7825 */ /* 0x004fc600078e02ec */
[----:B------:R-:W2:Y:S04]  /*bbf0*/  LDL.LU.64 R238, [R1+0x120] ;  /* 0x0001200001ee7983 */ /* 0x000ea80000300a00 */
[----:B------:R-:W4:Y:S01]  /*bc00*/  LDL.LU.64 R236, [R1+0x110] ;  /* 0x0001100001ec7983 */ /* 0x000f220000300a00 */
[----:B-1----:R-:W-:-:S03]  /*bc10*/  IMAD.WIDE R188, R4, 0x4, R234 ;  /* 0x0000000404bc7825 */ /* 0x002fc600078e02ea */
[----:B------:R-:W-:Y:S04]  /*bc20*/  LDGSTS.E [R7+0x14400], desc[UR10][R190.64], P5 ;  /* 0x14400000be077fae */ /* 0x000fe8000a92184a */
[----:B------:R-:W4:Y:S01]  /*bc30*/  LDL.LU.64 R234, [R1+0x100] ;  /* 0x0001000001ea7983 */ /* 0x000f220000300a00 */
[----:B------:R-:W-:-:S03]  /*bc40*/  IMAD.WIDE R10, R4, 0x4, R10 ;  /* 0x00000004040a7825 */ /* 0x000fc600078e020a */
[----:B------:R-:W-:Y:S01]  /*bc50*/  LDGSTS.E [R7+0x14800], desc[UR10][R186.64], P5 ;  /* 0x14800000ba077fae */ /* 0x000fe2000a92184a */
[----:B------:R-:W-:-:S03]  /*bc60*/  IMAD.WIDE R16, R4, 0x4, R16 ;  /* 0x0000000404107825 */ /* 0x000fc600078e0210 */
[----:B------:R-:W-:Y:S01]  /*bc70*/  LDGSTS.E [R7+0x14c00], desc[UR10][R188.64], P5 ;  /* 0x14c00000bc077fae */ /* 0x000fe2000a92184a */
[----:B------:R-:W-:-:S03]  /*bc80*/  IMAD.WIDE R20, R4, 0x4, R20 ;  /* 0x0000000404147825 */ /* 0x000fc600078e0214 */
[----:B------:R3:W-:Y:S01]  /*bc90*/  LDGSTS.E [R7+0x15000], desc[UR10][R10.64], P5 ;  /* 0x150000000a077fae */ /* 0x0007e2000a92184a */
[----:B------:R-:W-:-:S03]  /*bca0*/  IMAD.WIDE R24, R4, 0x4, R24 ;  /* 0x0000000404187825 */ /* 0x000fc600078e0218 */
[----:B------:R2:W-:Y:S01]  /*bcb0*/  LDGSTS.E [R7+0x15400], desc[UR10][R16.64], P5 ;  /* 0x1540000010077fae */ /* 0x0005e2000a92184a */
[----:B------:R-:W-:-:S03]  /*bcc0*/  IMAD.WIDE R28, R4, 0x4, R28 ;  /* 0x00000004041c7825 */ /* 0x000fc600078e021c */
[----:B------:R4:W-:Y:S01]  /*bcd0*/  LDGSTS.E [R7+0x15800], desc[UR10][R20.64], P5 ;  /* 0x1580000014077fae */ /* 0x0009e2000a92184a */
[----:B------:R-:W-:-:S03]  /*bce0*/  IMAD.WIDE R32, R4, 0x4, R32 ;  /* 0x0000000404207825 */ /* 0x000fc600078e0220 */
[----:B------:R-:W-:Y:S01]  /*bcf0*/  LDGSTS.E [R7+0x15c00], desc[UR10][R24.64], P5 ;  /* 0x15c0000018077fae */ /* 0x000fe2000a92184a */
        /* <DEDUP_REMOVED lines=55> */
[----:B------:R-:W4:Y:S01]  /*c070*/  LDL.LU.64 R208, [R1+0xf0] ;  /* 0x0000f00001d07983 */ /* 0x000f220000300a00 */
        /* <DEDUP_REMOVED lines=19> */
[----:B------:R-:W4:Y:S04]  /*c1b0*/  LDL.LU.64 R248, [R1+0xa0] ;  /* 0x0000a00001f87983 */ /* 0x000f280000300a00 */
[----:B------:R-:W-:Y:S04]  /*c1c0*/  LDGSTS.E [R7+0x1e000], desc[UR10][R156.64], P5 ;  /* 0x1e0000009c077fae */ /* 0x000fe8000a92184a */
[----:B------:R-:W4:Y:S04]  /*c1d0*/  LDL.LU.64 R224, [R1+0x90] ;  /* 0x0000900001e07983 */ /* 0x000f280000300a00 */
[----:B------:R-:W-:Y:S04]  /*c1e0*/  LDGSTS.E [R7+0x1e400], desc[UR10][R160.64], P5 ;  /* 0x1e400000a0077fae */ /* 0x000fe8000a92184a */
[----:B------:R-:W4:Y:S04]  /*c1f0*/  LDL.LU.64 R228, [R1+0x80] ;  /* 0x0000800001e47983 */ /* 0x000f280000300a00 */
[----:B------:R-:W-:Y:S04]  /*c200*/  LDGSTS.E [R7+0x1e800], desc[UR10][R164.64], P5 ;  /* 0x1e800000a4077fae */ /* 0x000fe8000a92184a */
[----:B------:R-:W-:Y:S04]  /*c210*/  LDGSTS.E [R7+0x1ec00], desc[UR10][R168.64], P5 ;  /* 0x1ec00000a8077fae */ /* 0x000fe8000a92184a */
[----:B------:R-:W4:Y:S04]  /*c220*/  LDL.LU.64 R222, [R1+0x70] ;  /* 0x0000700001de7983 */ /* 0x000f280000300a00 */
[----:B------:R-:W-:Y:S04]  /*c230*/  LDGSTS.E [R7+0x1f000], desc[UR10][R172.64], P5 ;  /* 0x1f000000ac077fae */ /* 0x000fe8000a92184a */
[----:B------:R-:W4:Y:S04]  /*c240*/  LDL.LU.64 R232, [R1+0x60] ;  /* 0x0000600001e87983 */ /* 0x000f280000300a00 */
[----:B------:R-:W-:Y:S04]  /*c250*/  LDGSTS.E [R7+0x1f400], desc[UR10][R176.64], P5 ;  /* 0x1f400000b0077fae */ /* 0x000fe8000a92184a */
[----:B------:R-:W4:Y:S04]  /*c260*/  LDL.LU.64 R244, [R1+0x50] ;  /* 0x0000500001f47983 */ /* 0x000f280000300a00 */
[----:B------:R-:W-:Y:S04]  /*c270*/  LDGSTS.E [R7+0x1f800], desc[UR10][R180.64], P5 ;  /* 0x1f800000b4077fae */ /* 0x000fe8000a92184a */
[----:B------:R-:W4:Y:S04]  /*c280*/  LDL.LU.64 R242, [R1+0x40] ;  /* 0x0000400001f27983 */ /* 0x000f280000300a00 */
[----:B------:R-:W-:Y:S01]  /*c290*/  LDGSTS.E [R7+0x1fc00], desc[UR10][R184.64], P5 ;  /* 0x1fc00000b8077fae */ /* 0x000fe2000a92184a */
[----:B---3--:R-:W-:-:S03]  /*c2a0*/  IMAD.WIDE R10, R4, 0x4, R240 ;  /* 0x00000004040a7825 */ /* 0x008fc600078e02f0 */
[----:B------:R-:W3:Y:S04]  /*c2b0*/  LDL.LU.64 R240, [R1+0x30] ;  /* 0x0000300001f07983 */ /* 0x000ee80000300a00 */
[----:B------:R1:W-:Y:S01]  /*c2c0*/  LDGSTS.E [R2+0x10200], desc[UR10][R10.64], P5 ;  /* 0x102000000a027fae */ /* 0x0003e2000a92184a */
[----:B--2---:R-:W-:-:S03]  /*c2d0*/  IMAD.WIDE R16, R4, 0x4, R238 ;  /* 0x0000000404107825 */ /* 0x004fc600078e02ee */
[----:B------:R-:W2:Y:S01]  /*c2e0*/  LDL.LU.64 R238, [R1+0x20] ;  /* 0x0000200001ee7983 */ /* 0x000ea20000300a00 */
[----:B----4-:R-:W-:-:S03]  /*c2f0*/  IMAD.WIDE R20, R4, 0x4, R236 ;  /* 0x0000000404147825 */ /* 0x010fc600078e02ec */
[----:B------:R-:W4:Y:S04]  /*c300*/  LDL.LU.64 R236, [R1+0x10] ;  /* 0x0000100001ec7983 */ /* 0x000f280000300a00 */
[----:B------:R3:W-:Y:S01]  /*c310*/  LDGSTS.E [R2+0x10600], desc[UR10][R16.64], P5 ;  /* 0x1060000010027fae */ /* 0x0007e2000a92184a */
[----:B-1----:R-:W-:-:S03]  /*c320*/  IMAD.WIDE R10, R4, 0x4, R234 ;  /* 0x00000004040a7825 */ /* 0x002fc600078e02ea */
[----:B------:R-:W4:Y:S04]  /*c330*/  LDL.LU.64 R234, [R1] ;  /* 0x0000000001ea7983 */ /* 0x000f280000300a00 */
[----:B------:R1:W-:Y:S04]  /*c340*/  STL [R1+0x400], RZ ;  /* 0x000400ff01007387 */ /* 0x0003e80000100800 */
        /* <DEDUP_REMOVED lines=255> */
[----:B------:R1:W-:Y:S04]  /*d340*/  STL [R1], RZ ;  /* 0x000000ff01007387 */ /* 0x0003e80000100800 */
        /* <DEDUP_REMOVED lines=59> */
[----:B------:R1:W-:Y:S01]  /*d700*/  STL [R1+0xf0], RZ ;  /* 0x0000f0ff01007387 */ /* 0x0003e20000100800 */
[----:B---3--:R-:W-:-:S03]  /*d710*/  IMAD.WIDE R16, R4, 0x4, R208 ;  /* 0x0000000404107825 */ /* 0x008fc600078e02d0 */
[----:B------:R1:W-:Y:S04]  /*d720*/  STL [R1+0xf4], RZ ;  /* 0x0000f4ff01007387 */ /* 0x0003e80000100800 */
[----:B------:R1:W-:Y:S04]  /*d730*/  STL [R1+0xf8], RZ ;  /* 0x0000f8ff01007387 */ /* 0x0003e80000100800 */
[----:B------:R1:W-:Y:S04]  /*d740*/  STL [R1+0xfc], RZ ;  /* 0x0000fcff01007387 */ /* 0x0003e80000100800 */
[----:B------:R1:W-:Y:S04]  /*d750*/  STL [R1+0x100], RZ ;  /* 0x000100ff01007387 */ /* 0x0003e80000100800 */
[----:B------:R1:W-:Y:S04]  /*d760*/  STL [R1+0x104], RZ ;  /* 0x000104ff01007387 */ /* 0x0003e80000100800 */
[----:B------:R1:W-:Y:S04]  /*d770*/  STL [R1+0x108], RZ ;  /* 0x000108ff01007387 */ /* 0x0003e80000100800 */
[----:B------:R3:W-:Y:S04]  /*d780*/  LDGSTS.E [R2+0x10a00], desc[UR10][R20.64], P5 ;  /* 0x10a0000014027fae */ /* 0x0007e8000a92184a */
[----:B------:R1:W-:Y:S04]  /*d790*/  STL [R1+0x10c], RZ ;  /* 0x00010cff01007387 */ /* 0x0003e80000100800 */
[----:B------:R2:W-:Y:S01]  /*d7a0*/  LDGSTS.E [R2+0x10e00], desc[UR10][R10.64], P5 ;  /* 0x10e000000a027fae */ /* 0x0005e2000a92184a */
[----:B---3--:R-:W-:-:S03]  /*d7b0*/  IMAD.WIDE R20, R4, 0x4, R218 ;  /* 0x0000000404147825 */ /* 0x008fc600078e02da */
[----:B------:R1:W-:Y:S04]  /*d7c0*/  STL [R1+0x110], RZ ;  /* 0x000110ff01007387 */ /* 0x0003e80000100800 */
[----:B------:R3:W-:Y:S01]  /*d7d0*/  LDGSTS.E [R2+0x11200], desc[UR10][R16.64], P5 ;  /* 0x1120000010027fae */ /* 0x0007e2000a92184a */
[----:B--2---:R-:W-:-:S03]  /*d7e0*/  IMAD.WIDE R10, R4, 0x4, R230 ;  /* 0x00000004040a7825 */ /* 0x004fc600078e02e6 */
[----:B------:R1:W-:Y:S04]  /*d7f0*/  STL [R1+0x114], RZ ;  /* 0x000114ff01007387 */ /* 0x0003e80000100800 */
[----:B------:R1:W-:Y:S01]  /*d800*/  STL [R1+0x118], RZ ;  /* 0x000118ff01007387 */ /* 0x0003e20000100800 */
[----:B---3--:R-:W-:-:S03]  /*d810*/  IMAD.WIDE R16, R4, 0x4, R226 ;  /* 0x0000000404107825 */ /* 0x008fc600078e02e2 */
[----:B------:R1:W-:Y:S04]  /*d820*/  STL [R1+0x11c], RZ ;  /* 0x00011cff01007387 */ /* 0x0003e80000100800 */
[----:B------:R1:W-:Y:S04]  /*d830*/  STL [R1+0x120], RZ ;  /* 0x000120ff01007387 */ /* 0x0003e80000100800 */
[----:B------:R2:W-:Y:S04]  /*d840*/  LDGSTS.E [R2+0x11600], desc[UR10][R20.64], P5 ;  /* 0x1160000014027fae */ /* 0x0005e8000a92184a */
[----:B------:R1:W-:Y:S04]  /*d850*/  STL [R1+0x124], RZ ;  /* 0x000124ff01007387 */ /* 0x0003e80000100800 */
[----:B------:R3:W-:Y:S01]  /*d860*/  LDGSTS.E [R2+0x11a00], desc[UR10][R10.64], P5 ;  /* 0x11a000000a027fae */ /* 0x0007e2000a92184a */
[----:B--2---:R-:W-:-:S03]  /*d870*/  IMAD.WIDE R20, R4, 0x4, R220 ;  /* 0x0000000404147825 */ /* 0x004fc600078e02dc */
[----:B------:R1:W-:Y:S04]  /*d880*/  STL [R1+0x128], RZ ;  /* 0x000128ff01007387 */ /* 0x0003e80000100800 */
[----:B------:R2:W-:Y:S01]  /*d890*/  LDGSTS.E [R2+0x11e00], desc[UR10][R16.64], P5 ;  /* 0x11e0000010027fae */ /* 0x0005e2000a92184a */
[----:B---3--:R-:W-:-:S03]  /*d8a0*/  IMAD.WIDE R10, R4, 0x4, R248 ;  /* 0x00000004040a7825 */ /* 0x008fc600078e02f8 */
[----:B------:R1:W-:Y:S04]  /*d8b0*/  STL [R1+0x12c], RZ ;  /* 0x00012cff01007387 */ /* 0x0003e80000100800 */
[----:B------:R1:W-:Y:S01]  /*d8c0*/  STL [R1+0x130], RZ ;  /* 0x000130ff01007387 */ /* 0x0003e20000100800 */
[----:B--2---:R-:W-:-:S03]  /*d8d0*/  IMAD.WIDE R16, R4, 0x4, R224 ;  /* 0x0000000404107825 */ /* 0x004fc600078e02e0 */
        /* <DEDUP_REMOVED lines=27> */
[----:B------:R1:W-:Y:S01]  /*da90*/  STL [R1+0x16c], RZ ;  /* 0x00016cff01007387 */ /* 0x0003e20000100800 */
[----:B------:R-:W-:-:S03]  /*daa0*/  IMAD.WIDE R12, R4, 0x4, R12 ;  /* 0x00000004040c7825 */ /* 0x000fc600078e020c */
[----:B------:R4:W-:Y:S01]  /*dab0*/  LDGSTS.E [R2+0x13e00], desc[UR10][R10.64], P5 ;  /* 0x13e000000a027fae */ /* 0x0009e2000a92184a */
[----:B--2---:R-:W-:-:S03]  /*dac0*/  IMAD.WIDE R20, R4, 0x4, R238 ;  /* 0x0000000404147825 */ /* 0x004fc600078e02ee */
[----:B------:R1:W-:Y:S04]  /*dad0*/  STL [R1+0x170], RZ ;  /* 0x000170ff01007387 */ /* 0x0003e80000100800 */
[----:B------:R2:W-:Y:S01]  /*dae0*/  LDGSTS.E [R2+0x14200], desc[UR10][R16.64], P5 ;  /* 0x1420000010027fae */ /* 0x0005e2000a92184a */
[----:B----4-:R-:W-:-:S03]  /*daf0*/  IMAD.WIDE R10, R4, 0x4, R236 ;  /* 0x00000004040a7825 */ /* 0x010fc600078e02ec */
[----:B------:R1:W-:Y:S04]  /*db00*/  STL [R1+0x174], RZ ;  /* 0x000174ff01007387 */ /* 0x0003e80000100800 */
[----:B------:R1:W-:Y:S01]  /*db10*/  STL [R1+0x178], RZ ;  /* 0x000178ff01007387 */ /* 0x0003e20000100800 */
[----:B------:R-:W-:-:S03]  /*db20*/  IMAD.WIDE R18, R4, 0x4, R18 ;  /* 0x0000000404127825 */ /* 0x000fc600078e0212 */
[----:B------:R1:W-:Y:S01]  /*db30*/  STL [R1+0x17c], RZ ;  /* 0x00017cff01007387 */ /* 0x0003e20000100800 */
[----:B--2---:R-:W-:-:S03]  /*db40*/  IMAD.WIDE R16, R4, 0x4, R234 ;  /* 0x0000000404107825 */ /* 0x004fc600078e02ea */
[----:B------:R1:W-:Y:S01]  /*db50*/  STL [R1+0x180], RZ ;  /* 0x000180ff01007387 */ /* 0x0003e20000100800 */
[----:B------:R-:W-:-:S03]  /*db60*/  IMAD.WIDE R22, R4, 0x4, R22 ;  /* 0x0000000404167825 */ /* 0x000fc600078e0216 */
[----:B------:R-:W-:Y:S01]  /*db70*/  LDGSTS.E [R2+0x14600], desc[UR10][R20.64], P5 ;  /* 0x1460000014027fae */ /* 0x000fe2000a92184a */
[----:B------:R-:W-:-:S03]  /*db80*/  IMAD.WIDE R26, R4, 0x4, R26 ;  /* 0x00000004041a7825 */ /* 0x000fc600078e021a */
        /* <DEDUP_REMOVED lines=10> */
[----:B------:R-:W-:Y:S04]  /*dc30*/  LDGSTS.E [R2+0x15200], desc[UR10][R12.64], P5 ;  /* 0x152000000c027fae */ /* 0x000fe8000a92184a */
        /* <DEDUP_REMOVED lines=8> */
[----:B------:R2:W-:Y:S04]  /*dcc0*/  LDGSTS.E [R2+0x15e00], desc[UR10][R26.64], P5 ;  /* 0x15e000001a027fae */ /* 0x0005e8000a92184a */
        /* <DEDUP_REMOVED lines=59> */
[----:B------:R1:W-:Y:S01]  /*e080*/  LDGSTS.E [R2+0x1ae00], desc[UR10][R106.64], P5 ;  /* 0x1ae000006a027fae */ /* 0x0003e2000a92184a */
[----:B------:R-:W-:-:S03]  /*e090*/  UISETP.GE.AND UP0, UPT, UR4, 0x20, UPT ;  /* 0x000000200400788c */ /* 0x000fc6000bf06270 */
        /* <DEDUP_REMOVED lines=15> */
[----:B------:R-:W-:-:S03]  /*e190*/  IMAD.WIDE R162, R4, 0x4, R162 ;  /* 0x0000000404a27825 */ /* 0x000fc600078e02a2 */
[----:B------:R1:W-:Y:S01]  /*e1a0*/  LDGSTS.E [R2+0x1c600], desc[UR10][R130.64], P5 ;  /* 0x1c60000082027fae */ /* 0x0003e2000a92184a */
[----:B------:R-:W-:-:S03]  /*e1b0*/  PLOP3.LUT P0, PT, PT, PT, UP0, 0x40, 0x0 ;  /* 0x000000000000781c */ /* 0x000fc60003f0e808 */
[----:B------:R1:W-:Y:S01]  /*e1c0*/  LDGSTS.E [R2+0x1ca00], desc[UR10][R134.64], P5 ;  /* 0x1ca0000086027fae */ /* 0x0003e2000a92184a */
[----:B------:R-:W-:-:S03]  /*e1d0*/  IMAD.WIDE R166, R4, 0x4, R166 ;  /* 0x0000000404a67825 */ /* 0x000fc600078e02a6 */
        /* <DEDUP_REMOVED lines=10> */
[----:B------:R1:W-:Y:S04]  /*e280*/  LDGSTS.E [R2+0x1e200], desc[UR10][R158.64], P5 ;  /* 0x1e2000009e027fae */ /* 0x0003e8000a92184a */
[----:B------:R1:W-:Y:S04]  /*e290*/  LDGSTS.E [R2+0x1e600], desc[UR10][R162.64], P5 ;  /* 0x1e600000a2027fae */ /* 0x0003e8000a92184a */
[----:B------:R1:W-:Y:S04]  /*e2a0*/  LDGSTS.E [R2+0x1ea00], desc[UR10][R166.64], P5 ;  /* 0x1ea00000a6027fae */ /* 0x0003e8000a92184a */
[----:B------:R1:W-:Y:S04]  /*e2b0*/  LDGSTS.E [R2+0x1ee00], desc[UR10][R170.64], P5 ;  /* 0x1ee00000aa027fae */ /* 0x0003e8000a92184a */
[----:B------:R1:W-:Y:S04]  /*e2c0*/  LDGSTS.E [R2+0x1f200], desc[UR10][R174.64], P5 ;  /* 0x1f200000ae027fae */ /* 0x0003e8000a92184a */
[----:B------:R1:W-:Y:S04]  /*e2d0*/  LDGSTS.E [R2+0x1f600], desc[UR10][R178.64], P5 ;  /* 0x1f600000b2027fae */ /* 0x0003e8000a92184a */
[----:B------:R1:W-:Y:S04]  /*e2e0*/  LDGSTS.E [R2+0x1fa00], desc[UR10][R182.64], P5 ;  /* 0x1fa00000b6027fae */ /* 0x0003e8000a92184a */
[----:B------:R1:W-:Y:S01]  /*e2f0*/  LDGSTS.E [R2+0x1fe00], desc[UR10][R8.64], P5 ;  /* 0x1fe0000008027fae */ /* 0x0003e2000a92184a */
[----:B------:R-:W-:-:S03]  /*e300*/  CS2R R24, SRZ ;  /* 0x0000000000187805 */ /* 0x000fc6000001ff00 */
[----:B------:R-:W0:Y:S01]  /*e310*/  LDGDEPBAR ;  /* 0x00000000000079af */ /* 0x000e220000000000 */
[----:B--2---:R-:W-:Y:S02]  /*e320*/  CS2R R26, SRZ ;  /* 0x00000000001a7805 */ /* 0x004fe4000001ff00 */
[----:B------:R-:W-:Y:S02]  /*e330*/  CS2R R28, SRZ ;  /* 0x00000000001c7805 */ /* 0x000fe4000001ff00 */
[----:B---3--:R-:W-:Y:S02]  /*e340*/  CS2R R30, SRZ ;  /* 0x00000000001e7805 */ /* 0x008fe4000001ff00 */
[----:B------:R-:W-:Y:S02]  /*e350*/  CS2R R32, SRZ ;  /* 0x0000000000207805 */ /* 0x000fe4000001ff00 */
[----:B----4-:R-:W-:Y:S02]  /*e360*/  CS2R R34, SRZ ;  /* 0x0000000000227805 */ /* 0x010fe4000001ff00 */
[----:B------:R-:W-:-:S02]  /*e370*/  CS2R R36, SRZ ;  /* 0x0000000000247805 */ /* 0x000fc4000001ff00 */
[----:B-1----:R-:W-:Y:S02]  /*e380*/  CS2R R38, SRZ ;  /* 0x0000000000267805 */ /* 0x002fe4000001ff00 */
[----:B------:R-:W-:Y:S02]  /*e390*/  CS2R R40, SRZ ;  /* 0x0000000000287805 */ /* 0x000fe4000001ff00 */
[----:B------:R-:W-:Y:S02]  /*e3a0*/  CS2R R42, SRZ ;  /* 0x00000000002a7805 */ /* 0x000fe4000001ff00 */
[----:B------:R-:W-:Y:S02]  /*e3b0*/  CS2R R44, SRZ ;  /* 0x00000000002c7805 */ /* 0x000fe4000001ff00 */
[----:B------:R-:W-:Y:S02]  /*e3c0*/  CS2R R46, SRZ ;  /* 0x00000000002e7805 */ /* 0x000fe4000001ff00 */
[----:B------:R-:W-:-:S02]  /*e3d0*/  CS2R R48, SRZ ;  /* 0x0000000000307805 */ /* 0x000fc4000001ff00 */
[----:B------:R-:W-:Y:S02]  /*e3e0*/  CS2R R50, SRZ ;  /* 0x0000000000327805 */ /* 0x000fe4000001ff00 */
        /* <DEDUP_REMOVED lines=49> */
[----:B------:R-:W-:Y:S01]  /*e700*/  CS2R R150, SRZ ;  /* 0x0000000000967805 */ /* 0x000fe2000001ff00 */
[----:B------:R-:W-:Y:S06]  /*e710*/  @P0 BRA `(.L_x_0) ;  /* 0x000000fc00100947 */ /* 0x000fec0003800000 */
[----:B------:R-:W2:Y:S01]  /*e720*/  LDL.LU R237, [R1+0x7b4] ;  /* 0x0007b40001ed7983 */ /* 0x000ea20000300800 */
[C---:B------:R-:W-:Y:S01]  /*e730*/  IMAD.SHL.U32 R113, R4.reuse, 0x8, RZ ;  /* 0x0000000804717824 */ /* 0x040fe200078e00ff */
[----:B------:R-:W-:Y:S01]  /*e740*/  SHF.R.S32.HI R3, RZ, 0x1f, R4 ;  /* 0x0000001fff037819 */ /* 0x000fe20000011404 */
[----:B------:R-:W-:Y:S01]  /*e750*/  ULDC.64 UR14, c[0x0][0x218] ;  /* 0x00008600000e7ab9 */ /* 0x000fe20000000a00 */
[----:B------:R-:W3:Y:S04]  /*e760*/  LDL.LU R235, [R1+0x608] ;  /* 0x0006080001eb7983 */ /* 0x000ee80000300800 */
[----:B------:R-:W4:Y:S04]  /*e770*/  LDL.LU R249, [R1+0x640] ;  /* 0x0006400001f97983 */ /* 0x000f280000300800 */
[----:B------:R-:W4:Y:S04]  /*e780*/  LDL.LU R245, [R1+0x63c] ;  /* 0x00063c0001f57983 */ /* 0x000f280000300800 */
[----:B------:R-:W4:Y:S04]  /*e790*/  LDL.LU R241, [R1+0x60c] ;  /* 0x00060c0001f17983 */ /* 0x000f280000300800 */
[----:B------:R-:W4:Y:S04]  /*e7a0*/  LDL.LU R238, [R1+0x610] ;  /* 0x0006100001ee7983 */ /* 0x000f280000300800 */
[----:B------:R-:W4:Y:S04]  /*e7b0*/  LDL.LU R234, [R1+0x614] ;  /* 0x0006140001ea7983 */ /* 0x000f280000300800 */
[----:B------:R-:W4:Y:S01]  /*e7c0*/  LDL.LU R252, [R1+0x618] ;  /* 0x0006180001fc7983 */ /* 0x000f220000300800 */
[----:B------:R-:W-:-:S03]  /*e7d0*/  SHF.L.U64.HI R114, R4, 0x3, R3 ;  /* 0x0000000304727819 */ /* 0x000fc60000010203 */
[----:B------:R-:W-:Y:S04]  /*e7e0*/  STL [R1+0x1874], R15 ;  /* 0x0018740f01007387 */ /* 0x000fe80000100800 */
[----:B------:R-:W-:Y:S04]  /*e7f0*/  STL [R1+0x185c], R14 ;  /* 0x00185c0e01007387 */ /* 0x000fe80000100800 */
[----:B-----5:R1:W-:Y:S04]  /*e800*/  STL [R1+0x1858], R6 ;  /* 0x0018580601007387 */ /* 0x0203e80000100800 */
[----:B------:R4:W-:Y:S04]  /*e810*/  STL [R1+0x1854], R0 ;  /* 0x0018540001007387 */ /* 0x0009e80000100800 */
[----:B------:R-:W-:Y:S04]  /*e820*/  STL [R1+0x1870], R4 ;  /* 0x0018700401007387 */ /* 0x000fe80000100800 */
[----:B------:R-:W-:Y:S01]  /*e830*/  STL [R1+0x186c], R3 ;  /* 0x00186c0301007387 */ /* 0x000fe20000100800 */
[----:B--2---:R-:W-:-:S04]  /*e840*/  SHF.R.S32.HI R2, RZ, 0x1f, R237 ;  /* 0x0000001fff027819 */ /* 0x004fc800000114ed */
[----:B-1----:R-:W-:Y:S02]  /*e850*/  SHF.L.U64.HI R6, R237, 0x2, R2 ;  /* 0x00000002ed067819 */ /* 0x002fe40000010202 */
[----:B---3--:R-:W-:Y:S02]  /*e860*/  SHF.R.S32.HI R5, RZ, 0x1f, R235 ;  /* 0x0000001fff057819 */ /* 0x008fe400000114eb */
[-C--:B----4-:R-:W-:Y:S02]  /*e870*/  LEA R14, P1, R249, R113.reuse, 0x2 ;  /* 0x00000071f90e7211 */ /* 0x090fe400078210ff */
[----:B------:R-:W-:Y:S02]  /*e880*/  SHF.R.S32.HI R7, RZ, 0x1f, R249 ;  /* 0x0000001fff077819 */ /* 0x000fe400000114f9 */
[----:B------:R-:W-:Y:S01]  /*e890*/  LEA R18, P0, R245, R113, 0x2 ;  /* 0x00000071f5127211 */ /* 0x000fe200078010ff */
[----:B------:R-:W-:Y:S01]  /*e8a0*/  STL [R1+0x1878], R14 ;  /* 0x0018780e01007387 */ /* 0x000fe20000100800 */
[----:B------:R-:W-:-:S02]  /*e8b0*/  SHF.L.U64.HI R2, R235, 0x2, R5 ;  /* 0x00000002eb027819 */ /* 0x000fc40000010205 */
[----:B------:R-:W-:Y:S01]  /*e8c0*/  SHF.R.S32.HI R17, RZ, 0x1f, R245 ;  /* 0x0000001fff117819 */ /* 0x000fe200000114f5 */
[----:B------:R-:W-:Y:S01]  /*e8d0*/  STL [R1+0x1884], R18 ;  /* 0x0018841201007387 */ /* 0x000fe20000100800 */
[----:B------:R-:W-:-:S03]  /*e8e0*/  LEA.HI.X R0, R249, R114, R7, 0x2, P1 ;  /* 0x00000072f9007211 */ /* 0x000fc600008f1407 */
[----:B------:R-:W-:Y:S04]  /*e8f0*/  STL [R1+0x187c], R6 ;  /* 0x00187c0601007387 */ /* 0x000fe80000100800 */
[----:B------:R-:W2:Y:S04]  /*e900*/  LDL.LU R239, [R1+0x61c] ;  /* 0x00061c0001ef7983 */ /* 0x000ea80000300800 */
[----:B------:R-:W3:Y:S01]  /*e910*/  LDL.LU R236, [R1+0x620] ;  /* 0x0006200001ec7983 */ /* 0x000ee20000300800 */
[----:B------:R-:W-:-:S03]  /*e920*/  LEA.HI.X R17, R245, R114, R17, 0x2, P0 ;  /* 0x00000072f5117211 */ /* 0x000fc600000f1411 */
[----:B------:R-:W4:Y:S01]  /*e930*/  LDL.LU R237, [R1+0x624] ;  /* 0x0006240001ed7983 */ /* 0x000f220000300800 */
[----:B------:R-:W-:-:S03]  /*e940*/  LEA R20, P0, R241, R113, 0x2 ;  /* 0x00000071f1147211 */ /* 0x000fc600078010ff */
[----:B------:R-:W4:Y:S01]  /*e950*/  LDL.LU R235, [R1+0x628] ;  /* 0x0006280001eb7983 */ /* 0x000f220000300800 */
[----:B------:R-:W-:-:S03]  /*e960*/  LEA R22, P1, R238, R113, 0x2 ;  /* 0x00000071ee167211 */ /* 0x000fc600078210ff */
[----:B------:R-:W-:Y:S01]  /*e970*/  STL [R1+0x1860], R2 ;  /* 0x0018600201007387 */ /* 0x000fe20000100800 */
[----:B------:R-:W-:-:S03]  /*e980*/  SHF.R.S32.HI R19, RZ, 0x1f, R241 ;  /* 0x0000001fff137819 */ /* 0x000fc600000114f1 */
[----:B------:R1:W-:Y:S01]  /*e990*/  STL [R1+0x1864], R0 ;  /* 0x0018640001007387 */ /* 0x0003e20000100800 */
[----:B------:R-:W-:-:S03]  /*e9a0*/  SHF.R.S32.HI R21, RZ, 0x1f, R238 ;  /* 0x0000001fff157819 */ /* 0x000fc600000114ee */
[----:B------:R-:W4:Y:S01]  /*e9b0*/  LDL.LU R240, [R1+0x62c] ;  /* 0x00062c0001f07983 */ /* 0x000f220000300800 */
[----:B------:R-:W-:-:S03]  /*e9c0*/  SHF.R.S32.HI R23, RZ, 0x1f, R234 ;  /* 0x0000001fff177819 */ /* 0x000fc600000114ea */
[----:B------:R-:W4:Y:S01]  /*e9d0*/  LDL.LU R231, [R1+0x630] ;  /* 0x0006300001e77983 */ /* 0x000f220000300800 */
[----:B------:R-:W-:-:S03]  /*e9e0*/  LEA R152, P2, R234, R113, 0x2 ;  /* 0x00000071ea987211 */ /* 0x000fc600078410ff */
[----:B------:R-:W4:Y:S01]  /*e9f0*/  LDL.LU R249, [R1+0x634] ;  /* 0x0006340001f97983 */ /* 0x000f220000300800 */
[----:B------:R-:W-:-:S03]  /*ea00*/  SHF.R.S32.HI R153, RZ, 0x1f, R252 ;  /* 0x0000001fff997819 */ /* 0x000fc600000114fc */
[----:B------:R-:W4:Y:S01]  /*ea10*/  LDL.LU R245, [R1+0x638] ;  /* 0x0006380001f57983 */ /* 0x000f220000300800 */
[----:B------:R-:W-:Y:S02]  /*ea20*/  LEA R154, P3, R252, R113, 0x2 ;  /* 0x00000071fc9a7211 */ /* 0x000fe400078610ff */
[-C--:B------:R-:W-:Y:S01]  /*ea30*/  LEA.HI.X R19, R241, R114.reuse, R19, 0x2, P0 ;  /* 0x00000072f1137211 */ /* 0x080fe200000f1413 */
[----:B------:R-:W-:Y:S01]  /*ea40*/  STL [R1+0x1880], R17 ;  /* 0x0018801101007387 */ /* 0x000fe20000100800 */
[-C--:B------:R-:W-:Y:S02]  /*ea50*/  LEA.HI.X R21, R238, R114.reuse, R21, 0x2, P1 ;  /* 0x00000072ee157211 */ /* 0x080fe400008f1415 */
[-C--:B------:R-:W-:Y:S01]  /*ea60*/  LEA.HI.X R23, R234, R114.reuse, R23, 0x2, P2 ;  /* 0x00000072ea177211 */ /* 0x080fe200010f1417 */
[----:B------:R-:W-:Y:S01]  /*ea70*/  STL [R1+0x1888], R20 ;  /* 0x0018881401007387 */ /* 0x000fe20000100800 */
[----:B------:R-:W-:-:S03]  /*ea80*/  LEA.HI.X R153, R252, R114, R153, 0x2, P3 ;  /* 0x00000072fc997211 */ /* 0x000fc600018f1499 */
[----:B------:R1:W-:Y:S04]  /*ea90*/  STL [R1+0x188c], R22 ;  /* 0x00188c1601007387 */ /* 0x0003e80000100800 */
[----:B------:R-:W4:Y:S04]  /*eaa0*/  LDL.LU R241, [R1+0x644] ;  /* 0x0006440001f17983 */ /* 0x000f280000300800 */
[----:B------:R-:W4:Y:S04]  /*eab0*/  LDL.LU R238, [R1+0x648] ;  /* 0x0006480001ee7983 */ /* 0x000f280000300800 */
[----:B------:R-:W4:Y:S04]  /*eac0*/  LDL.LU R234, [R1+0x64c] ;  /* 0x00064c0001ea7983 */ /* 0x000f280000300800 */
[----:B------:R-:W4:Y:S01]  /*ead0*/  LDL.LU R252, [R1+0x650] ;  /* 0x0006500001fc7983 */ /* 0x000f220000300800 */
[----:B--2---:R-:W-:-:S02]  /*eae0*/  SHF.R.S32.HI R155, RZ, 0x1f, R239 ;  /* 0x0000001fff9b7819 */ /* 0x004fc400000114ef */
[-C--:B------:R-:W-:Y:S02]  /*eaf0*/  LEA R156, P0, R239, R113.reuse, 0x2 ;  /* 0x00000071ef9c7211 */ /* 0x080fe400078010ff */
[----:B---3--:R-:W-:Y:S02]  /*eb00*/  SHF.R.S32.HI R157, RZ, 0x1f, R236 ;  /* 0x0000001fff9d7819 */ /* 0x008fe400000114ec */
[-C--:B------:R-:W-:Y:S02]  /*eb10*/  LEA R158, P1, R236, R113.reuse, 0x2 ;  /* 0x00000071ec9e7211 */ /* 0x080fe400078210ff */
[----:B----4-:R-:W-:Y:S02]  /*eb20*/  SHF.R.S32.HI R159, RZ, 0x1f, R237 ;  /* 0x0000001fff9f7819 */ /* 0x010fe400000114ed */
[----:B------:R-:W-:Y:S02]  /*eb30*/  LEA R160, P2, R237, R113, 0x2 ;  /* 0x00000071eda07211 */ /* 0x000fe400078410ff */
[----:B------:R-:W-:-:S02]  /*eb40*/  SHF.R.S32.HI R161, RZ, 0x1f, R235 ;  /* 0x0000001fffa17819 */ /* 0x000fc400000114eb */
[----:B------:R-:W-:Y:S02]  /*eb50*/  LEA R162, P3, R235, R113, 0x2 ;  /* 0x00000071eba27211 */ /* 0x000fe400078610ff */
[-C--:B------:R-:W-:Y:S02]  /*eb60*/  LEA.HI.X R155, R239, R114.reuse, R155, 0x2, P0 ;  /* 0x00000072ef9b7211 */ /* 0x080fe400000f149b */
[-C--:B------:R-:W-:Y:S01]  /*eb70*/  LEA.HI.X R157, R236, R114.reuse, R157, 0x2, P1 ;  /* 0x00000072ec9d7211 */ /* 0x080fe200008f149d */
[----:B------:R-:W2:Y:S01]  /*eb80*/  LDL.LU R239, [R1+0x654] ;  /* 0x0006540001ef7983 */ /* 0x000ea20000300800 */
[-C--:B------:R-:W-:Y:S02]  /*eb90*/  LEA.HI.X R159, R237, R114.reuse, R159, 0x2, P2 ;  /* 0x00000072ed9f7211 */ /* 0x080fe400010f149f */
[----:B------:R-:W-:Y:S01]  /*eba0*/  LEA.HI.X R161, R235, R114, R161, 0x2, P3 ;  /* 0x00000072eba17211 */ /* 0x000fe200018f14a1 */
[----:B------:R-:W3:Y:S01]  /*ebb0*/  LDL.LU R236, [R1+0x658] ;  /* 0x0006580001ec7983 */ /* 0x000ee20000300800 */
[----:B------:R-:W-:-:S02]  /*ebc0*/  SHF.R.S32.HI R163, RZ, 0x1f, R240 ;  /* 0x0000001fffa37819 */ /* 0x000fc400000114f0 */
[-C--:B------:R-:W-:Y:S01]  /*ebd0*/  LEA R164, P0, R240, R113.reuse, 0x2 ;  /* 0x00000071f0a47211 */ /* 0x080fe200078010ff */
[----:B------:R-:W4:Y:S01]  /*ebe0*/  LDL.LU R237, [R1+0x65c] ;  /* 0x00065c0001ed7983 */ /* 0x000f220000300800 */
[----:B------:R-:W-:Y:S02]  /*ebf0*/  SHF.R.S32.HI R165, RZ, 0x1f, R231 ;  /* 0x0000001fffa57819 */ /* 0x000fe400000114e7 */
[-C--:B------:R-:W-:Y:S01]  /*ec00*/  LEA R166, P1, R231, R113.reuse, 0x2 ;  /* 0x00000071e7a67211 */ /* 0x080fe200078210ff */
[----:B------:R-:W4:Y:S01]  /*ec10*/  LDL.LU R235, [R1+0x660] ;  /* 0x0006600001eb7983 */ /* 0x000f220000300800 */
[----:B------:R-:W-:Y:S02]  /*ec20*/  SHF.R.S32.HI R167, RZ, 0x1f, R249 ;  /* 0x0000001fffa77819 */ /* 0x000fe400000114f9 */
[----:B------:R-:W-:Y:S02]  /*ec30*/  LEA R168, P2, R249, R113, 0x2 ;  /* 0x00000071f9a87211 */ /* 0x000fe400078410ff */
[----:B------:R-:W-:-:S02]  /*ec40*/  SHF.R.S32.HI R169, RZ, 0x1f, R245 ;  /* 0x0000001fffa97819 */ /* 0x000fc400000114f5 */
[----:B------:R-:W-:Y:S02]  /*ec50*/  LEA R170, P3, R245, R113, 0x2 ;  /* 0x00000071f5aa7211 */ /* 0x000fe400078610ff */
[-C--:B------:R-:W-:Y:S02]  /*ec60*/  LEA.HI.X R163, R240, R114.reuse, R163, 0x2, P0 ;  /* 0x00000072f0a37211 */ /* 0x080fe400000f14a3 */
[-C--:B------:R-:W-:Y:S01]  /*ec70*/  LEA.HI.X R165, R231, R114.reuse, R165, 0x2, P1 ;  /* 0x00000072e7a57211 */ /* 0x080fe200008f14a5 */
[----:B------:R-:W4:Y:S01]  /*ec80*/  LDL.LU R240, [R1+0x664] ;  /* 0x0006640001f07983 */ /* 0x000f220000300800 */
[-C--:B------:R-:W-:Y:S02]  /*ec90*/  LEA.HI.X R167, R249, R114.reuse, R167, 0x2, P2 ;  /* 0x00000072f9a77211 */ /* 0x080fe400010f14a7 */
[----:B------:R-:W-:Y:S01]  /*eca0*/  LEA.HI.X R169, R245, R114, R169, 0x2, P3 ;  /* 0x00000072f5a97211 */ /* 0x000fe200018f14a9 */
[----:B------:R-:W4:Y:S04]  /*ecb0*/  LDL.LU R231, [R1+0x668] ;  /* 0x0006680001e77983 */ /* 0x000f280000300800 */
[----:B------:R-:W4:Y:S01]  /*ecc0*/  LDL.LU R249, [R1+0x66c] ;  /* 0x00066c0001f97983 */ /* 0x000f220000300800 */
[----:B------:R-:W-:-:S02]  /*ecd0*/  SHF.R.S32.HI R171, RZ, 0x1f, R241 ;  /* 0x0000001fffab7819 */ /* 0x000fc400000114f1 */
[-C--:B------:R-:W-:Y:S01]  /*ece0*/  LEA R172, P0, R241, R113.reuse, 0x2 ;  /* 0x00000071f1ac7211 */ /* 0x080fe200078010ff */
[----:B------:R-:W4:Y:S01]  /*ecf0*/  LDL.LU R245, [R1+0x670] ;  /* 0x0006700001f57983 */ /* 0x000f220000300800 */
[----:B------:R-:W-:Y:S02]  /*ed00*/  SHF.R.S32.HI R173, RZ, 0x1f, R238 ;  /* 0x0000001fffad7819 */ /* 0x000fe400000114ee */
[-C--:B------:R-:W-:Y:S02]  /*ed10*/  LEA R174, P1, R238, R113.reuse, 0x2 ;  /* 0x00000071eeae7211 */ /* 0x080fe400078210ff */
        /* <DEDUP_REMOVED lines=73> */
[----:B------:R-:W3:Y:S04]  /*f1b0*/  LDL.LU R236, [R1+0x6b8] ;  /* 0x0006b80001ec7983 */ /* 0x000ee80000300800 */
[----:B------:R-:W4:Y:S04]  /*f1c0*/  LDL.LU R237, [R1+0x6bc] ;  /* 0x0006bc0001ed7983 */ /* 0x000f280000300800 */
[----:B------:R-:W4:Y:S01]  /*f1d0*/  LDL.LU R235, [R1+0x6c0] ;  /* 0x0006c00001eb7983 */ /* 0x000f220000300800 */
[----:B------:R-:W-:-:S02]  /*f1e0*/  SHF.R.S32.HI R215, RZ, 0x1f, R249 ;  /* 0x0000001fffd77819 */ /* 0x000fc400000114f9 */
[-C--:B------:R-:W-:Y:S01]  /*f1f0*/  LEA R216, P2, R249, R113.reuse, 0x2 ;  /* 0x00000071f9d87211 */ /* 0x080fe200078410ff */
[----:B------:R-:W4:Y:S01]  /*f200*/  LDL.LU R244, [R1+0x6c4] ;  /* 0x0006c40001f47983 */ /* 0x000f220000300800 */
[----:B------:R-:W-:Y:S02]  /*f210*/  SHF.R.S32.HI R217, RZ, 0x1f, R245 ;  /* 0x0000001fffd97819 */ /* 0x000fe400000114f5 */
[----:B------:R-:W-:Y:S01]  /*f220*/  LEA R218, P3, R245, R113, 0x2 ;  /* 0x00000071f5da7211 */ /* 0x000fe200078610ff */
[----:B------:R-:W4:Y:S01]  /*f230*/  LDL.LU R243, [R1+0x6c8] ;  /* 0x0006c80001f37983 */ /* 0x000f220000300800 */
[-C--:B------:R-:W-:Y:S02]  /*f240*/  LEA.HI.X R215, R249, R114.reuse, R215, 0x2, P2 ;  /* 0x00000072f9d77211 */ /* 0x080fe400010f14d7 */
[----:B------:R-:W-:Y:S01]  /*f250*/  LEA.HI.X R217, R245, R114, R217, 0x2, P3 ;  /* 0x00000072f5d97211 */ /* 0x000fe200018f14d9 */
[----:B------:R-:W4:Y:S04]  /*f260*/  LDL.LU R249, [R1+0x6cc] ;  /* 0x0006cc0001f97983 */ /* 0x000f280000300800 */
[----:B------:R-:W4:Y:S04]  /*f270*/  LDL.LU R245, [R1+0x6d0] ;  /* 0x0006d00001f57983 */ /* 0x000f280000300800 */
[----:B------:R-:W4:Y:S04]  /*f280*/  LDL.LU R13, [R1+0x6d4] ;  /* 0x0006d400010d7983 */ /* 0x000f280000300800 */
[----:B------:R-:W4:Y:S04]  /*f290*/  LDL.LU R11, [R1+0x6d8] ;  /* 0x0006d800010b7983 */ /* 0x000f280000300800 */
[----:B------:R-:W4:Y:S01]  /*f2a0*/  LDL.LU R251, [R1+0x6dc] ;  /* 0x0006dc0001fb7983 */ /* 0x000f220000300800 */
[----:B------:R-:W-:-:S02]  /*f2b0*/  SHF.R.S32.HI R225, RZ, 0x1f, R252 ;  /* 0x0000001fffe17819 */ /* 0x000fc400000114fc */
[----:B------:R-:W-:-:S04]  /*f2c0*/  LEA R226, P3, R252, R113, 0x2 ;  /* 0x00000071fce27211 */ /* 0x000fc800078610ff */
[----:B------:R-:W-:Y:S02]  /*f2d0*/  LEA.HI.X R225, R252, R114, R225, 0x2, P3 ;  /* 0x00000072fce17211 */ /* 0x000fe400018f14e1 */
[----:B------:R-:W4:Y:S04]  /*f2e0*/  LDL.LU R252, [R1+0x6e0] ;  /* 0x0006e00001fc7983 */ /* 0x000f280000300800 */
[----:B------:R-:W4:Y:S04]  /*f2f0*/  LDL.LU R148, [R1+0x6e4] ;  /* 0x0006e40001947983 */ /* 0x000f280000300800 */
[----:B------:R-:W4:Y:S04]  /*f300*/  LDL.LU R149, [R1+0x6e8] ;  /* 0x0006e80001957983 */ /* 0x000f280000300800 */
[----:B------:R-:W4:Y:S04]  /*f310*/  LDL.LU R12, [R1+0x6ec] ;  /* 0x0006ec00010c7983 */ /* 0x000f280000300800 */
[----:B------:R-:W4:Y:S04]  /*f320*/  LDL.LU R16, [R1+0x6f0] ;  /* 0x0006f00001107983 */ /* 0x000f280000300800 */
[----:B------:R-:W4:Y:S04]  /*f330*/  LDL.LU R150, [R1+0x6f4] ;  /* 0x0006f40001967983 */ /* 0x000f280000300800 */
[----:B------:R-:W4:Y:S01]  /*f340*/  LDL.LU R151, [R1+0x6f8] ;  /* 0x0006f80001977983 */ /* 0x000f220000300800 */
[----:B------:R-:W-:-:S02]  /*f350*/  SHF.R.S32.HI R211, RZ, 0x1f, R240 ;  /* 0x0000001fffd37819 */ /* 0x000fc400000114f0 */
[----:B------:R-:W-:Y:S01]  /*f360*/  SHF.R.S32.HI R213, RZ, 0x1f, R231 ;  /* 0x0000001fffd57819 */ /* 0x000fe200000114e7 */
[----:B------:R-:W4:Y:S01]  /*f370*/  LDL.LU R8, [R1+0x6fc] ;  /* 0x0006fc0001087983 */ /* 0x000f220000300800 */
[CC--:B------:R-:W-:Y:S02]  /*f380*/  LEA R212, P0, R240.reuse, R113.reuse, 0x2 ;  /* 0x00000071f0d47211 */ /* 0x0c0fe400078010ff */
[C---:B------:R-:W-:Y:S01]  /*f390*/  LEA R214, P1, R231.reuse, R113, 0x2 ;  /* 0x00000071e7d67211 */ /* 0x040fe200078210ff */
[----:B------:R-:W4:Y:S01]  /*f3a0*/  LDL.LU R10, [R1+0x700] ;  /* 0x00070000010a7983 */ /* 0x000f220000300800 */
[-C--:B------:R-:W-:Y:S02]  /*f3b0*/  LEA.HI.X R211, R240, R114.reuse, R211, 0x2, P0 ;  /* 0x00000072f0d37211 */ /* 0x080fe400000f14d3 */
[----:B------:R-:W-:Y:S01]  /*f3c0*/  LEA.HI.X R213, R231, R114, R213, 0x2, P1 ;  /* 0x00000072e7d57211 */ /* 0x000fe200008f14d5 */
[----:B------:R-:W4:Y:S01]  /*f3d0*/  LDL.LU R147, [R1+0x704] ;  /* 0x0007040001937983 */ /* 0x000f220000300800 */
[----:B------:R-:W-:-:S02]  /*f3e0*/  SHF.R.S32.HI R219, RZ, 0x1f, R241 ;  /* 0x0000001fffdb7819 */ /* 0x000fc400000114f1 */
[----:B------:R-:W-:Y:S01]  /*f3f0*/  SHF.R.S32.HI R221, RZ, 0x1f, R238 ;  /* 0x0000001fffdd7819 */ /* 0x000fe200000114ee */
[----:B------:R-:W4:Y:S01]  /*f400*/  LDL.LU R9, [R1+0x708] ;  /* 0x0007080001097983 */ /* 0x000f220000300800 */
[----:B------:R-:W-:Y:S02]  /*f410*/  SHF.R.S32.HI R223, RZ, 0x1f, R234 ;  /* 0x0000001fffdf7819 */ /* 0x000fe400000114ea */
[CC--:B------:R-:W-:Y:S02]  /*f420*/  LEA R220, P0, R241.reuse, R113.reuse, 0x2 ;  /* 0x00000071f1dc7211 */ /* 0x0c0fe400078010ff */
[-C--:B------:R-:W-:Y:S02]  /*f430*/  LEA R222, P1, R238, R113.reuse, 0x2 ;  /* 0x00000071eede7211 */ /* 0x080fe400078210ff */
[----:B------:R-:W-:Y:S02]  /*f440*/  LEA R224, P2, R234, R113, 0x2 ;  /* 0x00000071eae07211 */ /* 0x000fe400078410ff */
[----:B------:R-:W-:-:S02]  /*f450*/  LEA.HI.X R219, R241, R114, R219, 0x2, P0 ;  /* 0x00000072f1db7211 */ /* 0x000fc400000f14db */
[-C--:B------:R-:W-:Y:S02]  /*f460*/  LEA.HI.X R221, R238, R114.reuse, R221, 0x2, P1 ;  /* 0x00000072eedd7211 */ /* 0x080fe400008f14dd */
[----:B------:R-:W-:Y:S02]  /*f470*/  LEA.HI.X R223, R234, R114, R223, 0x2, P2 ;  /* 0x00000072eadf7211 */ /* 0x000fe400010f14df */
[----:B--2---:R-:W-:Y:S02]  /*f480*/  SHF.R.S32.HI R227, RZ, 0x1f, R239 ;  /* 0x0000001fffe37819 */ /* 0x004fe400000114ef */
[-C--:B------:R-:W-:Y:S02]  /*f490*/  LEA R228, P0, R239, R113.reuse, 0x2 ;  /* 0x00000071efe47211 */ /* 0x080fe400078010ff */
[----:B---3--:R-:W-:Y:S02]  /*f4a0*/  SHF.R.S32.HI R229, RZ, 0x1f, R236 ;  /* 0x0000001fffe57819 */ /* 0x008fe400000114ec */
[----:B------:R-:W-:-:S02]  /*f4b0*/  LEA R230, P1, R236, R113, 0x2 ;  /* 0x00000071ece67211 */ /* 0x000fc400078210ff */
[----:B----4-:R-:W-:Y:S02]  /*f4c0*/  SHF.R.S32.HI R231, RZ, 0x1f, R237 ;  /* 0x0000001fffe77819 */ /* 0x010fe400000114ed */
[-C--:B------:R-:W-:Y:S02]  /*f4d0*/  LEA R232, P2, R237, R113.reuse, 0x2 ;  /* 0x00000071ede87211 */ /* 0x080fe400078410ff */
[----:B------:R-:W-:Y:S02]  /*f4e0*/  SHF.R.S32.HI R233, RZ, 0x1f, R235 ;  /* 0x0000001fffe97819 */ /* 0x000fe400000114eb */
[----:B------:R-:W-:Y:S02]  /*f4f0*/  LEA R234, P3, R235, R113, 0x2 ;  /* 0x00000071ebea7211 */ /* 0x000fe400078610ff */
[-C--:B------:R-:W-:Y:S02]  /*f500*/  LEA.HI.X R227, R239, R114.reuse, R227, 0x2, P0 ;  /* 0x00000072efe37211 */ /* 0x080fe400000f14e3 */
[----:B------:R-:W-:-:S02]  /*f510*/  LEA.HI.X R229, R236, R114, R229, 0x2, P1 ;  /* 0x00000072ece57211 */ /* 0x000fc400008f14e5 */
[-C--:B------:R-:W-:Y:S02]  /*f520*/  LEA.HI.X R231, R237, R114.reuse, R231, 0x2, P2 ;  /* 0x00000072ede77211 */ /* 0x080fe400010f14e7 */
[----:B------:R-:W-:Y:S02]  /*f530*/  LEA.HI.X R233, R235, R114, R233, 0x2, P3 ;  /* 0x00000072ebe97211 */ /* 0x000fe400018f14e9 */
[----:B------:R-:W-:Y:S02]  /*f540*/  SHF.R.S32.HI R235, RZ, 0x1f, R244 ;  /* 0x0000001fffeb7819 */ /* 0x000fe400000114f4 */
[----:B------:R-:W-:Y:S02]  /*f550*/  SHF.R.S32.HI R237, RZ, 0x1f, R243 ;  /* 0x0000001fffed7819 */ /* 0x000fe400000114f3 */
[-C--:B------:R-:W-:Y:S02]  /*f560*/  LEA R236, P0, R244, R113.reuse, 0x2 ;  /* 0x00000071f4ec7211 */ /* 0x080fe400078010ff */
[----:B------:R-:W-:-:S02]  /*f570*/  LEA R238, P1, R243, R113, 0x2 ;  /* 0x00000071f3ee7211 */ /* 0x000fc400078210ff */
[----:B------:R-:W-:Y:S02]  /*f580*/  SHF.R.S32.HI R239, RZ, 0x1f, R249 ;  /* 0x0000001fffef7819 */ /* 0x000fe400000114f9 */
[----:B------:R-:W-:Y:S02]  /*f590*/  SHF.R.S32.HI R241, RZ, 0x1f, R245 ;  /* 0x0000001ffff17819 */ /* 0x000fe400000114f5 */
[-C--:B------:R-:W-:Y:S02]  /*f5a0*/  LEA R240, P2, R249, R113.reuse, 0x2 ;  /* 0x00000071f9f07211 */ /* 0x080fe400078410ff */
[----:B------:R-:W-:Y:S02]  /*f5b0*/  LEA R242, P3, R245, R113, 0x2 ;  /* 0x00000071f5f27211 */ /* 0x000fe400078610ff */
[-C--:B------:R-:W-:Y:S02]  /*f5c0*/  LEA.HI.X R235, R244, R114.reuse, R235, 0x2, P0 ;  /* 0x00000072f4eb7211 */ /* 0x080fe400000f14eb */
[----:B------:R-:W-:-:S02]  /*f5d0*/  LEA.HI.X R237, R243, R114, R237, 0x2, P1 ;  /* 0x00000072f3ed7211 */ /* 0x000fc400008f14ed */
[-C--:B------:R-:W-:Y:S02]  /*f5e0*/  LEA.HI.X R239, R249, R114.reuse, R239, 0x2, P2 ;  /* 0x00000072f9ef7211 */ /* 0x080fe400010f14ef */
[----:B------:R-:W-:Y:S02]  /*f5f0*/  LEA.HI.X R241, R245, R114, R241, 0x2, P3 ;  /* 0x00000072f5f17211 */ /* 0x000fe400018f14f1 */
[----:B------:R-:W-:Y:S02]  /*f600*/  SHF.R.S32.HI R243, RZ, 0x1f, R13 ;  /* 0x0000001ffff37819 */ /* 0x000fe4000001140d */
[----:B------:R-:W-:Y:S02]  /*f610*/  LEA R244, P0, R13, R113, 0x2 ;  /* 0x000000710df47211 */ /* 0x000fe400078010ff */
[----:B------:R-:W-:Y:S02]  /*f620*/  SHF.R.S32.HI R245, RZ, 0x1f, R11 ;  /* 0x0000001ffff57819 */ /* 0x000fe4000001140b */
[----:B------:R-:W-:-:S02]  /*f630*/  SHF.R.S32.HI R247, RZ, 0x1f, R251 ;  /* 0x0000001ffff77819 */ /* 0x000fc400000114fb */
[----:B------:R-:W-:Y:S02]  /*f640*/  SHF.R.S32.HI R249, RZ, 0x1f, R252 ;  /* 0x0000001ffff97819 */ /* 0x000fe400000114fc */
[-C--:B------:R-:W-:Y:S02]  /*f650*/  LEA R246, P1, R11, R113.reuse, 0x2 ;  /* 0x000000710bf67211 */ /* 0x080fe400078210ff */
[-C--:B------:R-:W-:Y:S02]  /*f660*/  LEA R248, P2, R251, R113.reuse, 0x2 ;  /* 0x00000071fbf87211 */ /* 0x080fe400078410ff */
[----:B------:R-:W-:Y:S02]  /*f670*/  LEA R250, P3, R252, R113, 0x2 ;  /* 0x00000071fcfa7211 */ /* 0x000fe400078610ff */
[-C--:B------:R-:W-:Y:S02]  /*f680*/  LEA.HI.X R243, R13, R114.reuse, R243, 0x2, P0 ;  /* 0x000000720df37211 */ /* 0x080fe400000f14f3 */
[-C--:B------:R-:W-:Y:S01]  /*f690*/  LEA.HI.X R245, R11, R114.reuse, R245, 0x2, P1 ;  /* 0x000000720bf57211 */ /* 0x080fe200008f14f5 */
[----:B------:R-:W2:Y:S01]  /*f6a0*/  LDL.LU R13, [R1+0x70c] ;  /* 0x00070c00010d7983 */ /* 0x000ea20000300800 */
[----:B------:R-:W-:-:S02]  /*f6b0*/  LEA.HI.X R247, R251, R114, R247, 0x2, P2 ;  /* 0x00000072fbf77211 */ /* 0x000fc400010f14f7 */
[----:B------:R-:W-:Y:S01]  /*f6c0*/  LEA.HI.X R249, R252, R114, R249, 0x2, P3 ;  /* 0x00000072fcf97211 */ /* 0x000fe200018f14f9 */
[----:B------:R-:W3:Y:S01]  /*f6d0*/  LDL.LU R11, [R1+0x710] ;  /* 0x00071000010b7983 */ /* 0x000ee20000300800 */
[----:B------:R-:W-:Y:S02]  /*f6e0*/  SHF.R.S32.HI R251, RZ, 0x1f, R148 ;  /* 0x0000001ffffb7819 */ /* 0x000fe40000011494 */
[-C--:B------:R-:W-:Y:S02]  /*f6f0*/  LEA R252, P0, R148, R113.reuse, 0x2 ;  /* 0x0000007194fc7211 */ /* 0x080fe400078010ff */
[----:B------:R-:W-:Y:S02]  /*f700*/  SHF.R.S32.HI R105, RZ, 0x1f, R149 ;  /* 0x0000001fff697819 */ /* 0x000fe40000011495 */
[----:B------:R-:W-:Y:S02]  /*f710*/  LEA R112, P1, R149, R113, 0x2 ;  /* 0x0000007195707211 */ /* 0x000fe400078210ff */
[----:B------:R-:W-:-:S02]  /*f720*/  SHF.R.S32.HI R103, RZ, 0x1f, R12 ;  /* 0x0000001fff677819 */ /* 0x000fc4000001140c */
[-C--:B------:R-:W-:Y:S02]  /*f730*/  LEA R111, P2, R12, R113.reuse, 0x2 ;  /* 0x000000710c6f7211 */ /* 0x080fe400078410ff */
[----:B------:R-:W-:Y:S02]  /*f740*/  SHF.R.S32.HI R101, RZ, 0x1f, R16 ;  /* 0x0000001fff657819 */ /* 0x000fe40000011410 */
[----:B------:R-:W-:Y:S02]  /*f750*/  LEA R110, P3, R16, R113, 0x2 ;  /* 0x00000071106e7211 */ /* 0x000fe400078610ff */
[-C--:B------:R-:W-:Y:S02]  /*f760*/  LEA.HI.X R251, R148, R114.reuse, R251, 0x2, P0 ;  /* 0x0000007294fb7211 */ /* 0x080fe400000f14fb */
[----:B------:R-:W-:Y:S01]  /*f770*/  LEA.HI.X R105, R149, R114, R105, 0x2, P1 ;  /* 0x0000007295697211 */ /* 0x000fe200008f1469 */
[----:B------:R-:W4:Y:S01]  /*f780*/  LDL.LU R148, [R1+0x714] ;  /* 0x0007140001947983 */ /* 0x000f220000300800 */
[----:B------:R-:W-:-:S02]  /*f790*/  SHF.R.S32.HI R99, RZ, 0x1f, R150 ;  /* 0x0000001fff637819 */ /* 0x000fc40000011496 */
[-C--:B------:R-:W-:Y:S01]  /*f7a0*/  LEA R109, P0, R150, R113.reuse, 0x2 ;  /* 0x00000071966d7211 */ /* 0x080fe200078010ff */
[----:B------:R-:W4:Y:S01]  /*f7b0*/  LDL.LU R149, [R1+0x718] ;  /* 0x0007180001957983 */ /* 0x000f220000300800 */
[----:B------:R-:W-:Y:S02]  /*f7c0*/  SHF.R.S32.HI R97, RZ, 0x1f, R151 ;  /* 0x0000001fff617819 */ /* 0x000fe40000011497 */
[----:B------:R-:W-:Y:S02]  /*f7d0*/  LEA R108, P1, R151, R113, 0x2 ;  /* 0x00000071976c7211 */ /* 0x000fe400078210ff */
[-C--:B------:R-:W-:Y:S02]  /*f7e0*/  LEA.HI.X R103, R12, R114.reuse, R103, 0x2, P2 ;  /* 0x000000720c677211 */ /* 0x080fe400010f1467 */
[-C--:B------:R-:W-:Y:S01]  /*f7f0*/  LEA.HI.X R101, R16, R114.reuse, R101, 0x2, P3 ;  /* 0x0000007210657211 */ /* 0x080fe200018f1465 */
[----:B------:R-:W4:Y:S01]  /*f800*/  LDL.LU R12, [R1+0x71c] ;  /* 0x00071c00010c7983 */ /* 0x000f220000300800 */
[----:B------:R-:W-:-:S02]  /*f810*/  LEA.HI.X R99, R150, R114, R99, 0x2, P0 ;  /* 0x0000007296637211 */ /* 0x000fc400000f1463 */
[----:B------:R-:W-:Y:S01]  /*f820*/  LEA.HI.X R97, R151, R114, R97, 0x2, P1 ;  /* 0x0000007297617211 */ /* 0x000fe200008f1461 */
[----:B------:R-:W4:Y:S04]  /*f830*/  LDL.LU R16, [R1+0x720] ;  /* 0x0007200001107983 */ /* 0x000f280000300800 */
[----:B------:R-:W4:Y:S04]  /*f840*/  LDL.LU R150, [R1+0x724] ;  /* 0x0007240001967983 */ /* 0x000f280000300800 */
[----:B------:R-:W4:Y:S01]  /*f850*/  LDL.LU R151, [R1+0x728] ;  /* 0x0007280001977983 */ /* 0x000f220000300800 */
[----:B------:R-:W-:-:S02]  /*f860*/  SHF.R.S32.HI R95, RZ, 0x1f, R8 ;  /* 0x0000001fff5f7819 */ /* 0x000fc40000011408 */
[-C--:B------:R-:W-:Y:S02]  /*f870*/  LEA R107, P2, R8, R113.reuse, 0x2 ;  /* 0x00000071086b7211 */ /* 0x080fe400078410ff */
[----:B------:R-:W-:Y:S02]  /*f880*/  SHF.R.S32.HI R93, RZ, 0x1f, R10 ;  /* 0x0000001fff5d7819 */ /* 0x000fe4000001140a */
[-C--:B------:R-:W-:Y:S02]  /*f890*/  LEA R106, P3, R10, R113.reuse, 0x2 ;  /* 0x000000710a6a7211 */ /* 0x080fe400078610ff */
[----:B------:R-:W-:Y:S02]  /*f8a0*/  LEA.HI.X R95, R8, R114, R95, 0x2, P2 ;  /* 0x00000072085f7211 */ /* 0x000fe400010f145f */
[----:B------:R-:W-:Y:S01]  /*f8b0*/  SHF.R.S32.HI R91, RZ, 0x1f, R147 ;  /* 0x0000001fff5b7819 */ /* 0x000fe20000011493 */
[----:B------:R-:W4:Y:S01]  /*f8c0*/  LDL.LU R8, [R1+0x72c] ;  /* 0x00072c0001087983 */ /* 0x000f220000300800 */
[----:B------:R-:W-:-:S02]  /*f8d0*/  LEA R104, P0, R147, R113, 0x2 ;  /* 0x0000007193687211 */ /* 0x000fc400078010ff */
[-C--:B------:R-:W-:Y:S02]  /*f8e0*/  LEA.HI.X R93, R10, R114.reuse, R93, 0x2, P3 ;  /* 0x000000720a5d7211 */ /* 0x080fe400018f145d */
[----:B------:R-:W-:Y:S01]  /*f8f0*/  SHF.R.S32.HI R89, RZ, 0x1f, R9 ;  /* 0x0000001fff597819 */ /* 0x000fe20000011409 */
[----:B------:R-:W4:Y:S01]  /*f900*/  LDL.LU R10, [R1+0x730] ;  /* 0x00073000010a7983 */ /* 0x000f220000300800 */
[----:B------:R-:W-:Y:S02]  /*f910*/  LEA R102, P1, R9, R113, 0x2 ;  /* 0x0000007109667211 */ /* 0x000fe400078210ff */
[-C--:B------:R-:W-:Y:S02]  /*f920*/  LEA.HI.X R91, R147, R114.reuse, R91, 0x2, P0 ;  /* 0x00000072935b7211 */ /* 0x080fe400000f145b */
[----:B------:R-:W-:Y:S01]  /*f930*/  LEA.HI.X R89, R9, R114, R89, 0x2, P1 ;  /* 0x0000007209597211 */ /* 0x000fe200008f1459 */
[----:B------:R-:W4:Y:S04]  /*f940*/  LDL.LU R147, [R1+0x734] ;  /* 0x0007340001937983 */ /* 0x000f280000300800 */
[----:B------:R-:W4:Y:S01]  /*f950*/  LDL.LU R9, [R1+0x738] ;  /* 0x0007380001097983 */ /* 0x000f220000300800 */
[----:B--2---:R-:W-:-:S02]  /*f960*/  SHF.R.S32.HI R87, RZ, 0x1f, R13 ;  /* 0x0000001fff577819 */ /* 0x004fc4000001140d */
[-C--:B------:R-:W-:Y:S02]  /*f970*/  LEA R100, P2, R13, R113.reuse, 0x2 ;  /* 0x000000710d647211 */ /* 0x080fe400078410ff */
[----:B---3--:R-:W-:Y:S02]  /*f980*/  SHF.R.S32.HI R85, RZ, 0x1f, R11 ;  /* 0x0000001fff557819 */ /* 0x008fe4000001140b */
[----:B------:R-:W-:Y:S02]  /*f990*/  LEA R98, P3, R11, R113, 0x2 ;  /* 0x000000710b627211 */ /* 0x000fe400078610ff */
[-C--:B------:R-:W-:Y:S02]  /*f9a0*/  LEA.HI.X R87, R13, R114.reuse, R87, 0x2, P2 ;  /* 0x000000720d577211 */ /* 0x080fe400010f1457 */
[----:B------:R-:W-:Y:S01]  /*f9b0*/  LEA.HI.X R85, R11, R114, R85, 0x2, P3 ;  /* 0x000000720b557211 */ /* 0x000fe200018f1455 */
[----:B------:R-:W2:Y:S04]  /*f9c0*/  LDL.LU R13, [R1+0x73c] ;  /* 0x00073c00010d7983 */ /* 0x000ea80000300800 */
[----:B------:R-:W3:Y:S01]  /*f9d0*/  LDL.LU R11, [R1+0x740] ;  /* 0x00074000010b7983 */ /* 0x000ee20000300800 */
[----:B----4-:R-:W-:-:S02]  /*f9e0*/  SHF.R.S32.HI R83, RZ, 0x1f, R148 ;  /* 0x0000001fff537819 */ /* 0x010fc40000011494 */
[CC--:B------:R-:W-:Y:S02]  /*f9f0*/  LEA R96, P0, R148.reuse, R113.reuse, 0x2 ;  /* 0x0000007194607211 */ /* 0x0c0fe400078010ff */
[----:B------:R-:W-:Y:S02]  /*fa00*/  SHF.R.S32.HI R81, RZ, 0x1f, R149 ;  /* 0x0000001fff517819 */ /* 0x000fe40000011495 */
[C---:B------:R-:W-:Y:S02]  /*fa10*/  LEA R94, P1, R149.reuse, R113, 0x2 ;  /* 0x00000071955e7211 */ /* 0x040fe400078210ff */
[-C--:B------:R-:W-:Y:S02]  /*fa20*/  LEA.HI.X R83, R148, R114.reuse, R83, 0x2, P0 ;  /* 0x0000007294537211 */ /* 0x080fe400000f1453 */
[----:B------:R-:W-:Y:S01]  /*fa30*/  LEA.HI.X R81, R149, R114, R81, 0x2, P1 ;  /* 0x0000007295517211 */ /* 0x000fe200008f1451 */
        /* <DEDUP_REMOVED lines=9> */
[C---:B------:R-:W-:Y:S02]  /*fad0*/  LEA R86, P1, R151.reuse, R113, 0x2 ;  /* 0x0000007197567211 */ /* 0x040fe400078210ff */
        /* <DEDUP_REMOVED lines=38> */
[----:B------:R-:W4:Y:S04]  /*fd40*/  LDL.LU R148, [R1+0x774] ;  /* 0x0007740001947983 */ /* 0x000f280000300800 */
[----:B------:R-:W4:Y:S01]  /*fd50*/  LDL.LU R149, [R1+0x778] ;  /* 0x0007780001957983 */ /* 0x000f220000300800 */
[----:B------:R-:W-:-:S02]  /*fd60*/  SHF.R.S32.HI R55, RZ, 0x1f, R12 ;  /* 0x0000001fff377819 */ /* 0x000fc4000001140c */
[-C--:B------:R-:W-:Y:S02]  /*fd70*/  LEA R68, P2, R12, R113.reuse, 0x2 ;  /* 0x000000710c447211 */ /* 0x080fe400078410ff */
        /* <DEDUP_REMOVED lines=37> */
[----:B------:R-:W3:Y:S04]  /*ffd0*/  LDL.LU R11, [R1+0x7a0] ;  /* 0x0007a000010b7983 */ /* 0x000ee80000300800 */
[----:B------:R-:W3:Y:S04]  /*ffe0*/  LDL.LU R143, [R1+0x7a4] ;  /* 0x0007a400018f7983 */ /* 0x000ee80000300800 */
[----:B------:R-:W3:Y:S01]  /*fff0*/  LDL.LU R145, [R1+0x7a8] ;  /* 0x0007a80001917983 */ /* 0x000ee20000300800 */
[----:B----4-:R-:W-:-:S02]  /*10000*/  SHF.R.S32.HI R35, RZ, 0x1f, R148 ;  /* 0x0000001fff237819 */ /* 0x010fc40000011494 */
[CC--:B------:R-:W-:Y:S01]  /*10010*/  LEA R48, P0, R148.reuse, R113.reuse, 0x2 ;  /* 0x0000007194307211 */ /* 0x0c0fe200078010ff */
[----:B------:R-:W4:Y:S01]  /*10020*/  LDL.LU R146, [R1+0x7ac] ;  /* 0x0007ac0001927983 */ /* 0x000f220000300800 */
[----:B------:R-:W-:Y:S02]  /*10030*/  SHF.R.S32.HI R33, RZ, 0x1f, R149 ;  /* 0x0000001fff217819 */ /* 0x000fe40000011495 */
[C---:B------:R-:W-:Y:S02]  /*10040*/  LEA R46, P1, R149.reuse, R113, 0x2 ;  /* 0x00000071952e7211 */ /* 0x040fe400078210ff */
[-C--:B------:R-:W-:Y:S02]  /*10050*/  LEA.HI.X R35, R148, R114.reuse, R35, 0x2, P0 ;  /* 0x0000007294237211 */ /* 0x080fe400000f1423 */
[----:B------:R-:W-:Y:S02]  /*10060*/  LEA.HI.X R33, R149, R114, R33, 0x2, P1 ;  /* 0x0000007295217211 */ /* 0x000fe400008f1421 */
[----:B------:R-:W4:Y:S04]  /*10070*/  LDL.LU R149, [R1+0x7b0] ;  /* 0x0007b00001957983 */ /* 0x000f280000300800 */
[----:B------:R-:W4:Y:S04]  /*10080*/  LDL.LU R140, [R1+0x7b8] ;  /* 0x0007b800018c7983 */ /* 0x000f280000300800 */
[----:B------:R-:W4:Y:S01]  /*10090*/  LDL.LU R148, [R1+0x7bc] ;  /* 0x0007bc0001947983 */ /* 0x000f220000300800 */
[----:B------:R-:W-:-:S02]  /*100a0*/  SHF.R.S32.HI R27, RZ, 0x1f, R150 ;  /* 0x0000001fff1b7819 */ /* 0x000fc40000011496 */
        /* <DEDUP_REMOVED lines=8> */
[----:B------:R-:W-:Y:S01]  /*10130*/  SHF.R.S32.HI R29, RZ, 0x1f, R16 ;  /* 0x0000001fff1d7819 */ /* 0x000fe20000011410 */
[----:B------:R-:W4:Y:S01]  /*10140*/  LDL.LU R141, [R1+0x7c8] ;  /* 0x0007c800018d7983 */ /* 0x000f220000300800 */
[-C--:B------:R-:W-:Y:S02]  /*10150*/  LEA R44, P2, R12, R113.reuse, 0x2 ;  /* 0x000000710c2c7211 */ /* 0x080fe400078410ff */
[----:B------:R-:W-:Y:S01]  /*10160*/  LEA R42, P3, R16, R113, 0x2 ;  /* 0x00000071102a7211 */ /* 0x000fe200078610ff */
[----:B------:R-:W4:Y:S01]  /*10170*/  LDL.LU R142, [R1+0x7cc] ;  /* 0x0007cc00018e7983 */ /* 0x000f220000300800 */
[-C--:B------:R-:W-:Y:S02]  /*10180*/  LEA.HI.X R31, R12, R114.reuse, R31, 0x2, P2 ;  /* 0x000000720c1f7211 */ /* 0x080fe400010f141f */
[----:B------:R-:W-:Y:S01]  /*10190*/  LEA.HI.X R29, R16, R114, R29, 0x2, P3 ;  /* 0x00000072101d7211 */ /* 0x000fe200018f141d */
[----:B------:R-:W4:Y:S01]  /*101a0*/  LDL.LU R144, [R1+0x7d0] ;  /* 0x0007d00001907983 */ /* 0x000f220000300800 */
[----:B------:R-:W-:-:S02]  /*101b0*/  SHF.R.S32.HI R16, RZ, 0x1f, R8 ;  /* 0x0000001fff107819 */ /* 0x000fc40000011408 */
[----:B------:R-:W-:Y:S02]  /*101c0*/  SHF.R.S32.HI R12, RZ, 0x1f, R10 ;  /* 0x0000001fff0c7819 */ /* 0x000fe4000001140a */
[-C--:B------:R-:W-:Y:S02]  /*101d0*/  LEA R36, P2, R8, R113.reuse, 0x2 ;  /* 0x0000007108247211 */ /* 0x080fe400078410ff */
[----:B------:R-:W-:Y:S02]  /*101e0*/  LEA R34, P3, R10, R113, 0x2 ;  /* 0x000000710a227211 */ /* 0x000fe400078610ff */
[-C--:B------:R-:W-:Y:S02]  /*101f0*/  LEA.HI.X R16, R8, R114.reuse, R16, 0x2, P2 ;  /* 0x0000007208107211 */ /* 0x080fe400010f1410 */
[----:B------:R-:W-:Y:S02]  /*10200*/  LEA.HI.X R12, R10, R114, R12, 0x2, P3 ;  /* 0x000000720a0c7211 */ /* 0x000fe400018f140c */
[----:B------:R-:W-:-:S02]  /*10210*/  SHF.R.S32.HI R10, RZ, 0x1f, R147 ;  /* 0x0000001fff0a7819 */ /* 0x000fc40000011493 */
[----:B------:R-:W-:Y:S02]  /*10220*/  SHF.R.S32.HI R8, RZ, 0x1f, R9 ;  /* 0x0000001fff087819 */ /* 0x000fe40000011409 */
[-C--:B------:R-:W-:Y:S02]  /*10230*/  LEA R32, P0, R147, R113.reuse, 0x2 ;  /* 0x0000007193207211 */ /* 0x080fe400078010ff */
[----:B------:R-:W-:Y:S02]  /*10240*/  LEA R30, P1, R9, R113, 0x2 ;  /* 0x00000071091e7211 */ /* 0x000fe400078210ff */
[-C--:B------:R-:W-:Y:S02]  /*10250*/  LEA.HI.X R10, R147, R114.reuse, R10, 0x2, P0 ;  /* 0x00000072930a7211 */ /* 0x080fe400000f140a */
[----:B------:R-:W-:Y:S01]  /*10260*/  LEA.HI.X R8, R9, R114, R8, 0x2, P1 ;  /* 0x0000007209087211 */ /* 0x000fe200008f1408 */
[----:B------:R-:W4:Y:S01]  /*10270*/  LDL.LU R147, [R1+0x7d4] ;  /* 0x0007d40001937983 */ /* 0x000f220000300800 */
[----:B--2---:R-:W-:-:S02]  /*10280*/  SHF.R.S32.HI R5, RZ, 0x1f, R13 ;  /* 0x0000001fff057819 */ /* 0x004fc4000001140d */
[-C--:B------:R-:W-:Y:S02]  /*10290*/  LEA R28, P2, R13, R113.reuse, 0x2 ;  /* 0x000000710d1c7211 */ /* 0x080fe400078410ff */
[----:B---3--:R-:W-:Y:S02]  /*102a0*/  SHF.R.S32.HI R120, RZ, 0x1f, R11 ;  /* 0x0000001fff787819 */ /* 0x008fe4000001140b */
[----:B------:R-:W-:Y:S02]  /*102b0*/  LEA R26, P3, R11, R113, 0x2 ;  /* 0x000000710b1a7211 */ /* 0x000fe400078610ff */
[-C--:B------:R-:W-:Y:S02]  /*102c0*/  LEA.HI.X R5, R13, R114.reuse, R5, 0x2, P2 ;  /* 0x000000720d057211 */ /* 0x080fe400010f1405 */
[----:B------:R-:W-:Y:S02]  /*102d0*/  LEA.HI.X R120, R11, R114, R120, 0x2, P3 ;  /* 0x000000720b787211 */ /* 0x000fe400018f1478 */
[----:B------:R-:W-:-:S02]  /*102e0*/  SHF.R.S32.HI R121, RZ, 0x1f, R143 ;  /* 0x0000001fff797819 */ /* 0x000fc4000001148f */
[----:B------:R-:W-:Y:S02]  /*102f0*/  SHF.R.S32.HI R122, RZ, 0x1f, R145 ;  /* 0x0000001fff7a7819 */ /* 0x000fe40000011491 */
[-C--:B------:R-:W-:Y:S02]  /*10300*/  LEA R24, P0, R143, R113.reuse, 0x2 ;  /* 0x000000718f187211 */ /* 0x080fe400078010ff */
[-C--:B------:R-:W-:Y:S02]  /*10310*/  LEA R13, P1, R145, R113.reuse, 0x2 ;  /* 0x00000071910d7211 */ /* 0x080fe400078210ff */
[----:B----4-:R-:W-:Y:S02]  /*10320*/  SHF.R.S32.HI R123, RZ, 0x1f, R146 ;  /* 0x0000001fff7b7819 */ /* 0x010fe40000011492 */
[----:B------:R-:W-:Y:S02]  /*10330*/  LEA R11, P2, R146, R113, 0x2 ;  /* 0x00000071920b7211 */ /* 0x000fe400078410ff */
[----:B------:R-:W-:-:S02]  /*10340*/  SHF.R.S32.HI R124, RZ, 0x1f, R149 ;  /* 0x0000001fff7c7819 */ /* 0x000fc40000011495 */
[-C--:B------:R-:W-:Y:S02]  /*10350*/  LEA R9, P3, R149, R113.reuse, 0x2 ;  /* 0x0000007195097211 */ /* 0x080fe400078610ff */
[-C--:B------:R-:W-:Y:S02]  /*10360*/  LEA.HI.X R121, R143, R114.reuse, R121, 0x2, P0 ;  /* 0x000000728f797211 */ /* 0x080fe400000f1479 */
[-C--:B------:R-:W-:Y:S01]  /*10370*/  LEA.HI.X R122, R145, R114.reuse, R122, 0x2, P1 ;  /* 0x00000072917a7211 */ /* 0x080fe200008f147a */
[----:B------:R-:W2:Y:S01]  /*10380*/  LDL.LU R143, [R1+0x7d8] ;  /* 0x0007d800018f7983 */ /* 0x000ea20000300800 */
[----:B------:R-:W-:Y:S02]  /*10390*/  LEA.HI.X R123, R146, R114, R123, 0x2, P2 ;  /* 0x00000072927b7211 */ /* 0x000fe400010f147b */
[----:B------:R-:W-:Y:S01]  /*103a0*/  SHF.R.S32.HI R115, RZ, 0x1f, R148 ;  /* 0x0000001fff737819 */ /* 0x000fe20000011494 */
[----:B------:R-:W3:Y:S01]  /*103b0*/  LDL.LU R145, [R1+0x7dc] ;  /* 0x0007dc0001917983 */ /* 0x000ee20000300800 */
[----:B------:R-:W-:-:S02]  /*103c0*/  LEA R119, P1, R148, R113, 0x2 ;  /* 0x0000007194777211 */ /* 0x000fc400078210ff */
[-C--:B------:R-:W-:Y:S01]  /*103d0*/  LEA.HI.X R124, R149, R114.reuse, R124, 0x2, P3 ;  /* 0x00000072957c7211 */ /* 0x080fe200018f147c */
[----:B------:R-:W4:Y:S01]  /*103e0*/  LDL.LU R146, [R1+0x7e0] ;  /* 0x0007e00001927983 */ /* 0x000f220000300800 */
[----:B------:R-:W-:-:S03]  /*103f0*/  LEA.HI.X R126, R148, R114, R115, 0x2, P1 ;  /* 0x00000072947e7211 */ /* 0x000fc600008f1473 */
[----:B------:R-:W4:Y:S04]  /*10400*/  LDL.LU R149, [R1+0x7e4] ;  /* 0x0007e40001957983 */ /* 0x000f280000300800 */
[----:B------:R-:W4:Y:S01]  /*10410*/  LDL.LU R148, [R1+0x7e8] ;  /* 0x0007e80001947983 */ /* 0x000f220000300800 */
[----:B------:R-:W-:Y:S02]  /*10420*/  SHF.R.S32.HI R116, RZ, 0x1f, R150 ;  /* 0x0000001fff747819 */ /* 0x000fe40000011496 */
[-C--:B------:R-:W-:Y:S02]  /*10430*/  LEA R128, P2, R150, R113.reuse, 0x2 ;  /* 0x0000007196807211 */ /* 0x080fe400078410ff */
[----:B------:R-:W-:Y:S02]  /*10440*/  SHF.R.S32.HI R118, RZ, 0x1f, R151 ;  /* 0x0000001fff767819 */ /* 0x000fe40000011497 */
[----:B------:R-:W-:-:S02]  /*10450*/  LEA R131, P3, R151, R113, 0x2 ;  /* 0x0000007197837211 */ /* 0x000fc400078610ff */
[-C--:B------:R-:W-:Y:S02]  /*10460*/  LEA.HI.X R127, R150, R114.reuse, R116, 0x2, P2 ;  /* 0x00000072967f7211 */ /* 0x080fe400010f1474 */
[----:B------:R-:W-:Y:S01]  /*10470*/  LEA.HI.X R130, R151, R114, R118, 0x2, P3 ;  /* 0x0000007297827211 */ /* 0x000fe200018f1476 */
[----:B------:R-:W4:Y:S04]  /*10480*/  LDL.LU R150, [R1+0x7ec] ;  /* 0x0007ec0001967983 */ /* 0x000f280000300800 */
[----:B------:R-:W4:Y:S04]  /*10490*/  LDL.LU R151, [R1+0x7f0] ;  /* 0x0007f00001977983 */ /* 0x000f280000300800 */
[----:B-1----:R-:W4:Y:S04]  /*104a0*/  LDL.LU R0, [R1+0x7f4] ;  /* 0x0007f40001007983 */ /* 0x002f280000300800 */
        /* <DEDUP_REMOVED lines=8> */
[CC--:B------:R-:W-:Y:S02]  /*10530*/  LEA R7, P0, R140.reuse, R113.reuse, 0x2 ;  /* 0x000000718c077211 */ /* 0x0c0fe400078010ff */
[----:B------:R-:W-:Y:S02]  /*10540*/  SHF.R.S32.HI R115, RZ, 0x1f, R141 ;  /* 0x0000001fff737819 */ /* 0x000fe4000001148d */
[----:B------:R-:W-:Y:S02]  /*10550*/  LEA.HI.X R125, R140, R114, R117, 0x2, P0 ;  /* 0x000000728c7d7211 */ /* 0x000fe400000f1475 */
[-C--:B------:R-:W-:Y:S02]  /*10560*/  LEA R129, P0, R141, R113.reuse, 0x2 ;  /* 0x000000718d817211 */ /* 0x080fe400078010ff */
[----:B------:R-:W-:Y:S02]  /*10570*/  SHF.R.S32.HI R117, RZ, 0x1f, R144 ;  /* 0x0000001fff757819 */ /* 0x000fe40000011490 */
[----:B------:R-:W-:-:S02]  /*10580*/  LEA R136, P2, R144, R113, 0x2 ;  /* 0x0000007190887211 */ /* 0x000fc400078410ff */
[-C--:B------:R-:W-:Y:S02]  /*10590*/  LEA.HI.X R132, R141, R114.reuse, R115, 0x2, P0 ;  /* 0x000000728d847211 */ /* 0x080fe400000f1473 */
[----:B------:R-:W-:Y:S02]  /*105a0*/  SHF.R.S32.HI R116, RZ, 0x1f, R142 ;  /* 0x0000001fff747819 */ /* 0x000fe4000001148e */
[----:B------:R-:W-:Y:S02]  /*105b0*/  SHF.R.S32.HI R118, RZ, 0x1f, R147 ;  /* 0x0000001fff767819 */ /* 0x000fe40000011493 */
[-C--:B------:R-:W-:Y:S02]  /*105c0*/  LEA R133, P1, R142, R113.reuse, 0x2 ;  /* 0x000000718e857211 */ /* 0x080fe400078210ff */
[----:B------:R-:W-:Y:S02]  /*105d0*/  LEA R139, P3, R147, R113, 0x2 ;  /* 0x00000071938b7211 */ /* 0x000fe400078610ff */
[----:B------:R-:W-:-:S02]  /*105e0*/  LEA.HI.X R135, R144, R114, R117, 0x2, P2 ;  /* 0x0000007290877211 */ /* 0x000fc400010f1475 */
[-C--:B------:R-:W-:Y:S02]  /*105f0*/  LEA.HI.X R134, R142, R114.reuse, R116, 0x2, P1 ;  /* 0x000000728e867211 */ /* 0x080fe400008f1474 */
[----:B------:R-:W-:Y:S02]  /*10600*/  LEA.HI.X R138, R147, R114, R118, 0x2, P3 ;  /* 0x00000072938a7211 */ /* 0x000fe400018f1476 */
[----:B--2---:R-:W-:Y:S02]  /*10610*/  SHF.R.S32.HI R115, RZ, 0x1f, R143 ;  /* 0x0000001fff737819 */ /* 0x004fe4000001148f */
[----:B------:R-:W-:Y:S02]  /*10620*/  LEA R137, P0, R143, R113, 0x2 ;  /* 0x000000718f897211 */ /* 0x000fe400078010ff */
[----:B---3--:R-:W-:Y:S02]  /*10630*/  SHF.R.S32.HI R116, RZ, 0x1f, R145 ;  /* 0x0000001fff747819 */ /* 0x008fe40000011491 */
[----:B----4-:R-:W-:-:S02]  /*10640*/  SHF.R.S32.HI R117, RZ, 0x1f, R146 ;  /* 0x0000001fff757819 */ /* 0x010fc40000011492 */
[CC--:B------:R-:W-:Y:S02]  /*10650*/  LEA R144, P2, R146.reuse, R113.reuse, 0x2 ;  /* 0x0000007192907211 */ /* 0x0c0fe400078410ff */
[-C--:B------:R-:W-:Y:S02]  /*10660*/  LEA.HI.X R140, R143, R114.reuse, R115, 0x2, P0 ;  /* 0x000000728f8c7211 */ /* 0x080fe400000f1473 */
[----:B------:R-:W-:Y:S02]  /*10670*/  SHF.R.S32.HI R118, RZ, 0x1f, R149 ;  /* 0x0000001fff767819 */ /* 0x000fe40000011495 */
[-C--:B------:R-:W-:Y:S02]  /*10680*/  LEA R141, P1, R145, R113.reuse, 0x2 ;  /* 0x00000071918d7211 */ /* 0x080fe400078210ff */
[----:B------:R-:W-:Y:S02]  /*10690*/  LEA R147, P3, R149, R113, 0x2 ;  /* 0x0000007195937211 */ /* 0x000fe400078610ff */
[----:B------:R-:W-:-:S02]  /*106a0*/  LEA.HI.X R143, R146, R114, R117, 0x2, P2 ;  /* 0x00000072928f7211 */ /* 0x000fc400010f1475 */
[-C--:B------:R-:W-:Y:S02]  /*106b0*/  LEA.HI.X R142, R145, R114.reuse, R116, 0x2, P1 ;  /* 0x00000072918e7211 */ /* 0x080fe400008f1474 */
[----:B------:R-:W-:Y:S02]  /*106c0*/  LEA.HI.X R146, R149, R114, R118, 0x2, P3 ;  /* 0x0000007295927211 */ /* 0x000fe400018f1476 */
[----:B------:R-:W-:Y:S02]  /*106d0*/  SHF.R.S32.HI R115, RZ, 0x1f, R148 ;  /* 0x0000001fff737819 */ /* 0x000fe40000011494 */
[----:B------:R-:W-:-:S04]  /*106e0*/  LEA R145, P0, R148, R113, 0x2 ;  /* 0x0000007194917211 */ /* 0x000fc800078010ff */
[-C--:B------:R-:W-:Y:S02]  /*106f0*/  LEA.HI.X R148, R148, R114.reuse, R115, 0x2, P0 ;  /* 0x0000007294947211 */ /* 0x080fe400000f1473 */
[----:B------:R-:W-:Y:S02]  /*10700*/  SHF.R.S32.HI R116, RZ, 0x1f, R150 ;  /* 0x0000001fff747819 */ /* 0x000fe40000011496 */
[-C--:B------:R-:W-:Y:S02]  /*10710*/  LEA R2, P2, R151, R113.reuse, 0x2 ;  /* 0x0000007197027211 */ /* 0x080fe400078410ff */
[C---:B------:R-:W-:Y:S02]  /*10720*/  LEA R149, P1, R150.reuse, R113, 0x2 ;  /* 0x0000007196957211 */ /* 0x040fe400078210ff */
[----:B------:R-:W-:Y:S01]  /*10730*/  SHF.R.S32.HI R117, RZ, 0x1f, R151 ;  /* 0x0000001fff757819 */ /* 0x000fe20000011497 */
[----:B------:R1:W-:Y:S01]  /*10740*/  STL [R1+0x4], R2 ;  /* 0x0000040201007387 */ /* 0x0003e20000100800 */
[----:B------:R-:W-:-:S02]  /*10750*/  LEA.HI.X R150, R150, R114, R116, 0x2, P1 ;  /* 0x0000007296967211 */ /* 0x000fc400008f1474 */
[-C--:B------:R-:W-:Y:S02]  /*10760*/  LEA.HI.X R6, R151, R114.reuse, R117, 0x2, P2 ;  /* 0x0000007297067211 */ /* 0x080fe400010f1475 */
[-C--:B------:R-:W-:Y:S01]  /*10770*/  LEA R15, P1, R14, R113.reuse, 0x2 ;  /* 0x000000710e0f7211 */ /* 0x080fe200078210ff */
[----:B-1----:R-:W1:Y:S01]  /*10780*/  LDC R2, c[0x0][0x238] ;  /* 0x00008e00ff027b82 */ /* 0x002e620000000800 */
[----:B------:R-:W-:Y:S02]  /*10790*/  SHF.R.S32.HI R115, RZ, 0x1f, R0 ;  /* 0x0000001fff737819 */ /* 0x000fe40000011400 */
[C---:B------:R-:W-:Y:S01]  /*107a0*/  LEA R151, P0, R0.reuse, R113, 0x2 ;  /* 0x0000007100977211 */ /* 0x040fe200078010ff */
[----:B------:R2:W-:Y:S01]  /*107b0*/  STL [R1], R6 ;  /* 0x0000000601007387 */ /* 0x0005e20000100800 */
[----:B------:R-:W-:Y:S02]  /*107c0*/  SHF.R.S32.HI R118, RZ, 0x1f, R3 ;  /* 0x0000001fff767819 */ /* 0x000fe40000011403 */
[----:B------:R-:W-:Y:S01]  /*107d0*/  LEA.HI.X R0, R0, R114, R115, 0x2, P0 ;  /* 0x0000007200007211 */ /* 0x000fe200000f1473 */
[----:B------:R3:W-:Y:S01]  /*107e0*/  STL [R1+0xc], R15 ;  /* 0x00000c0f01007387 */ /* 0x0007e20000100800 */
[----:B------:R-:W-:-:S02]  /*107f0*/  SHF.R.S32.HI R116, RZ, 0x1f, R14 ;  /* 0x0000001fff747819 */ /* 0x000fc4000001140e */
[----:B------:R-:W-:Y:S02]  /*10800*/  SHF.R.S32.HI R117, RZ, 0x1f, R4 ;  /* 0x0000001fff757819 */ /* 0x000fe40000011404 */
[-C--:B--2---:R-:W-:Y:S02]  /*10810*/  LEA R6, P2, R4, R113.reuse, 0x2 ;  /* 0x0000007104067211 */ /* 0x084fe400078410ff */
[C---:B---3--:R-:W-:Y:S01]  /*10820*/  LEA R15, P3, R3.reuse, R113, 0x2 ;  /* 0x00000071030f7211 */ /* 0x048fe200078610ff */
[----:B------:R2:W-:Y:S01]  /*10830*/  STL [R1+0x8], R0 ;  /* 0x0000080001007387 */ /* 0x0005e20000100800 */
[-C--:B------:R-:W-:Y:S02]  /*10840*/  LEA.HI.X R14, R14, R114.reuse, R116, 0x2, P1 ;  /* 0x000000720e0e7211 */ /* 0x080fe400008f1474 */
[----:B------:R-:W-:Y:S02]  /*10850*/  LEA.HI.X R3, R3, R114, R118, 0x2, P3 ;  /* 0x0000007203037211 */ /* 0x000fe400018f1476 */
[----:B------:R-:W-:-:S02]  /*10860*/  SHF.R.S32.HI R115, RZ, 0x1f, R22 ;  /* 0x0000001fff737819 */ /* 0x000fc40000011416 */
[-C--:B------:R-:W-:Y:S02]  /*10870*/  LEA R118, P0, R22, R113.reuse, 0x2 ;  /* 0x0000007116767211 */ /* 0x080fe400078010ff */
[----:B------:R-:W-:Y:S02]  /*10880*/  LEA.HI.X R4, R4, R114, R117, 0x2, P2 ;  /* 0x0000007204047211 */ /* 0x000fe400010f1475 */
[----:B------:R-:W-:Y:S02]  /*10890*/  SHF.R.S32.HI R116, RZ, 0x1f, R20 ;  /* 0x0000001fff747819 */ /* 0x000fe40000011414 */
[-C--:B--2---:R-:W-:Y:S02]  /*108a0*/  LEA R0, P1, R20, R113.reuse, 0x2 ;  /* 0x0000007114007211 */ /* 0x084fe400078210ff */
[----:B------:R-:W-:Y:S02]  /*108b0*/  SHF.R.S32.HI R117, RZ, 0x1f, R18 ;  /* 0x0000001fff757819 */ /* 0x000fe40000011412 */
[----:B------:R-:W-:-:S02]  /*108c0*/  LEA R113, P2, R18, R113, 0x2 ;  /* 0x0000007112717211 */ /* 0x000fc400078410ff */
[-C--:B------:R-:W-:Y:S02]  /*108d0*/  LEA.HI.X R115, R22, R114.reuse, R115, 0x2, P0 ;  /* 0x0000007216737211 */ /* 0x080fe400000f1473 */
[----:B------:R-:W-:Y:S01]  /*108e0*/  SHF.R.S32.HI R17, RZ, 0x1f, R17 ;  /* 0x0000001fff117819 */ /* 0x000fe20000011411 */
[----:B------:R-:W2:Y:S01]  /*108f0*/  LDL.LU R22, [R1+0x188c] ;  /* 0x00188c0001167983 */ /* 0x000ea20000300800 */
[-C--:B------:R-:W-:Y:S02]  /*10900*/  LEA.HI.X R116, R20, R114.reuse, R116, 0x2, P1 ;  /* 0x0000007214747211 */ /* 0x080fe400008f1474 */
[----:B------:R-:W-:Y:S01]  /*10910*/  LEA.HI.X R117, R18, R114, R117, 0x2, P2 ;  /* 0x0000007212757211 */ /* 0x000fe200010f1475 */
[----:B------:R-:W3:Y:S01]  /*10920*/  LDL.LU R20, [R1+0x1888] ;  /* 0x0018880001147983 */ /* 0x000ee20000300800 */
[----:B-1----:R-:W-:-:S03]  /*10930*/  SHF.L.U64.HI R2, R2, 0x2, R17 ;  /* 0x0000000202027819 */ /* 0x002fc60000010211 */
[----:B------:R-:W4:Y:S04]  /*10940*/  LDL.LU R18, [R1+0x1884] ;  /* 0x0018840001127983 */ /* 0x000f280000300800 */
[----:B------:R-:W2:Y:S01]  /*10950*/  LDL.LU R17, [R1+0x1880] ;  /* 0x0018800001117983 */ /* 0x000ea20000300800 */
[----:B------:R-:W-:Y:S02]  /*10960*/  IADD3 R156, P3, R156, UR12, RZ ;  /* 0x0000000c9c9c7c10 */ /* 0x000fe4000ff7e0ff */
[----:B------:R-:W-:Y:S02]  /*10970*/  IADD3 R158, P2, R158, UR12, RZ ;  /* 0x0000000c9e9e7c10 */ /* 0x000fe4000ff5e0ff */
[----:B------:R-:W-:Y:S02]  /*10980*/  IADD3.X R155, R155, UR13, RZ, P3, !PT ;  /* 0x0000000d9b9b7c10 */ /* 0x000fe40009ffe4ff */
[----:B------:R-:W-:-:S02]  /*10990*/  IADD3 R170, P3, R170, UR12, RZ ;  /* 0x0000000caaaa7c10 */ /* 0x000fc4000ff7e0ff */
[----:B------:R-:W-:Y:S02]  /*109a0*/  IADD3.X R157, R157, UR13, RZ, P2, !PT ;  /* 0x0000000d9d9d7c10 */ /* 0x000fe400097fe4ff */
[----:B------:R-:W-:Y:S02]  /*109b0*/  IADD3 R172, P2, R172, UR12, RZ ;  /* 0x0000000cacac7c10 */ /* 0x000fe4000ff5e0ff */
[----:B------:R-:W-:Y:S02]  /*109c0*/  IADD3 R152, P0, R152, UR12, RZ ;  /* 0x0000000c98987c10 */ /* 0x000fe4000ff1e0ff */
[----:B------:R-:W-:Y:S02]  /*109d0*/  IADD3.X R169, R169, UR13, RZ, P3, !PT ;  /* 0x0000000da9a97c10 */ /* 0x000fe40009ffe4ff */
[----:B------:R-:W-:Y:S02]  /*109e0*/  IADD3 R184, P3, R184, UR12, RZ ;  /* 0x0000000cb8b87c10 */ /* 0x000fe4000ff7e0ff */
[----:B------:R-:W-:-:S02]  /*109f0*/  IADD3.X R171, R171, UR13, RZ, P2, !PT ;  /* 0x0000000dabab7c10 */ /* 0x000fc400097fe4ff */
[----:B------:R-:W-:Y:S02]  /*10a00*/  IADD3 R186, P2, R186, UR12, RZ ;  /* 0x0000000cbaba7c10 */ /* 0x000fe4000ff5e0ff */
[----:B------:R-:W-:Y:S02]  /*10a10*/  IADD3.X R23, R23, UR13, RZ, P0, !PT ;  /* 0x0000000d17177c10 */ /* 0x000fe400087fe4ff */
[----:B------:R-:W-:Y:S02]  /*10a20*/  IADD3 R154, P4, R154, UR12, RZ ;  /* 0x0000000c9a9a7c10 */ /* 0x000fe4000ff9e0ff */
[----:B------:R-:W-:Y:S02]  /*10a30*/  IADD3 R166, P0, R166, UR12, RZ ;  /* 0x0000000ca6a67c10 */ /* 0x000fe4000ff1e0ff */
[----:B------:R-:W-:Y:S02]  /*10a40*/  IADD3.X R183, R183, UR13, RZ, P3, !PT ;  /* 0x0000000db7b77c10 */ /* 0x000fe40009ffe4ff */
[----:B------:R-:W-:-:S02]  /*10a50*/  IADD3 R198, P3, R198, UR12, RZ ;  /* 0x0000000cc6c67c10 */ /* 0x000fc4000ff7e0ff */
[----:B------:R-:W-:Y:S02]  /*10a60*/  IADD3.X R185, R185, UR13, RZ, P2, !PT ;  /* 0x0000000db9b97c10 */ /* 0x000fe400097fe4ff */
[----:B------:R-:W-:Y:S02]  /*10a70*/  IADD3 R200, P2, R200, UR12, RZ ;  /* 0x0000000cc8c87c10 */ /* 0x000fe4000ff5e0ff */
[----:B------:R-:W-:Y:S02]  /*10a80*/  IADD3.X R153, R153, UR13, RZ, P4, !PT ;  /* 0x0000000d99997c10 */ /* 0x000fe4000a7fe4ff */
[----:B------:R-:W-:Y:S02]  /*10a90*/  IADD3.X R165, R165, UR13, RZ, P0, !PT ;  /* 0x0000000da5a57c10 */ /* 0x000fe400087fe4ff */
[----:B------:R-:W-:Y:S02]  /*10aa0*/  IADD3 R168, P4, R168, UR12, RZ ;  /* 0x0000000ca8a87c10 */ /* 0x000fe4000ff9e0ff */
[----:B------:R-:W-:-:S02]  /*10ab0*/  IADD3 R180, P0, R180, UR12, RZ ;  /* 0x0000000cb4b47c10 */ /* 0x000fc4000ff1e0ff */
[----:B------:R-:W-:Y:S02]  /*10ac0*/  IADD3.X R197, R197, UR13, RZ, P3, !PT ;  /* 0x0000000dc5c57c10 */ /* 0x000fe40009ffe4ff */
[----:B------:R-:W-:Y:S02]  /*10ad0*/  IADD3 R212, P3, R212, UR12, RZ ;  /* 0x0000000cd4d47c10 */ /* 0x000fe4000ff7e0ff */
[----:B------:R-:W-:Y:S02]  /*10ae0*/  IADD3.X R199, R199, UR13, RZ, P2, !PT ;  /* 0x0000000dc7c77c10 */ /* 0x000fe400097fe4ff */
[----:B------:R-:W-:Y:S02]  /*10af0*/  IADD3 R214, P2, R214, UR12, RZ ;  /* 0x0000000cd6d67c10 */ /* 0x000fe4000ff5e0ff */
[----:B------:R-:W-:Y:S02]  /*10b00*/  IADD3.X R167, R167, UR13, RZ, P4, !PT ;  /* 0x0000000da7a77c10 */ /* 0x000fe4000a7fe4ff */
[----:B------:R-:W-:-:S02]  /*10b10*/  IADD3.X R179, R179, UR13, RZ, P0, !PT ;  /* 0x0000000db3b37c10 */ /* 0x000fc400087fe4ff */
[----:B------:R-:W-:Y:S02]  /*10b20*/  IADD3 R182, P4, R182, UR12, RZ ;  /* 0x0000000cb6b67c10 */ /* 0x000fe4000ff9e0ff */
[----:B------:R-:W-:Y:S02]  /*10b30*/  IADD3 R194, P0, R194, UR12, RZ ;  /* 0x0000000cc2c27c10 */ /* 0x000fe4000ff1e0ff */
[----:B------:R-:W-:Y:S02]  /*10b40*/  IADD3.X R211, R211, UR13, RZ, P3, !PT ;  /* 0x0000000dd3d37c10 */ /* 0x000fe40009ffe4ff */
[----:B------:R-:W-:Y:S02]  /*10b50*/  IADD3 R226, P3, R226, UR12, RZ ;  /* 0x0000000ce2e27c10 */ /* 0x000fe4000ff7e0ff */
[----:B------:R-:W-:Y:S02]  /*10b60*/  IADD3.X R213, R213, UR13, RZ, P2, !PT ;  /* 0x0000000dd5d57c10 */ /* 0x000fe400097fe4ff */
[----:B------:R-:W-:-:S02]  /*10b70*/  IADD3 R228, P2, R228, UR12, RZ ;  /* 0x0000000ce4e47c10 */ /* 0x000fc4000ff5e0ff */
[----:B------:R-:W-:Y:S02]  /*10b80*/  IADD3.X R181, R181, UR13, RZ, P4, !PT ;  /* 0x0000000db5b57c10 */ /* 0x000fe4000a7fe4ff */
[----:B------:R-:W-:Y:S02]  /*10b90*/  IADD3.X R193, R193, UR13, RZ, P0, !PT ;  /* 0x0000000dc1c17c10 */ /* 0x000fe400087fe4ff */
[----:B------:R-:W-:Y:S02]  /*10ba0*/  IADD3 R196, P4, R196, UR12, RZ ;  /* 0x0000000cc4c47c10 */ /* 0x000fe4000ff9e0ff */
[----:B------:R-:W-:Y:S02]  /*10bb0*/  IADD3 R208, P0, R208, UR12, RZ ;  /* 0x0000000cd0d07c10 */ /* 0x000fe4000ff1e0ff */
[----:B------:R-:W-:Y:S02]  /*10bc0*/  IADD3.X R225, R225, UR13, RZ, P3, !PT ;  /* 0x0000000de1e17c10 */ /* 0x000fe40009ffe4ff */
[----:B------:R-:W-:-:S02]  /*10bd0*/  IADD3 R240, P3, R240, UR12, RZ ;  /* 0x0000000cf0f07c10 */ /* 0x000fc4000ff7e0ff */
[----:B------:R-:W-:Y:S02]  /*10be0*/  IADD3.X R227, R227, UR13, RZ, P2, !PT ;  /* 0x0000000de3e37c10 */ /* 0x000fe400097fe4ff */
[----:B------:R-:W-:Y:S01]  /*10bf0*/  IADD3 R242, P2, R242, UR12, RZ ;  /* 0x0000000cf2f27c10 */ /* 0x000fe2000ff5e0ff */
[----:B------:R1:W-:Y:S01]  /*10c00*/  STL [R1+0x8d0], R2 ;  /* 0x0008d00201007387 */ /* 0x0003e20000100800 */
[----:B------:R-:W-:Y:S02]  /*10c10*/  IADD3.X R195, R195, UR13, RZ, P4, !PT ;  /* 0x0000000dc3c37c10 */ /* 0x000fe4000a7fe4ff */
[----:B------:R-:W-:Y:S02]  /*10c20*/  IADD3.X R207, R207, UR13, RZ, P0, !PT ;  /* 0x0000000dcfcf7c10 */ /* 0x000fe400087fe4ff */
[----:B------:R-:W-:Y:S02]  /*10c30*/  IADD3 R210, P4, R210, UR12, RZ ;  /* 0x0000000cd2d27c10 */ /* 0x000fe4000ff9e0ff */
[----:B------:R-:W-:-:S02]  /*10c40*/  IADD3 R222, P0, R222, UR12, RZ ;  /* 0x0000000cdede7c10 */ /* 0x000fc4000ff1e0ff */
[----:B------:R-:W-:Y:S02]  /*10c50*/  IADD3.X R239, R239, UR13, RZ, P3, !PT ;  /* 0x0000000defef7c10 */ /* 0x000fe40009ffe4ff */
[----:B------:R-:W-:Y:S02]  /*10c60*/  IADD3.X R241, R241, UR13, RZ, P2, !PT ;  /* 0x0000000df1f17c10 */ /* 0x000fe400097fe4ff */
[----:B-1----:R-:W-:Y:S02]  /*10c70*/  IADD3 R2, P2, R111, UR12, RZ ;  /* 0x0000000c6f027c10 */ /* 0x002fe4000ff5e0ff */
[----:B------:R-:W-:Y:S02]  /*10c80*/  IADD3.X R209, R209, UR13, RZ, P4, !PT ;  /* 0x0000000dd1d17c10 */ /* 0x000fe4000a7fe4ff */
[----:B------:R-:W-:Y:S02]  /*10c90*/  IADD3.X R221, R221, UR13, RZ, P0, !PT ;  /* 0x0000000ddddd7c10 */ /* 0x000fe400087fe4ff */
[----:B------:R-:W-:-:S02]  /*10ca0*/  IADD3 R224, P4, R224, UR12, RZ ;  /* 0x0000000ce0e07c10 */ /* 0x000fc4000ff9e0ff */
[----:B------:R-:W-:Y:S02]  /*10cb0*/  IADD3 R236, P0, R236, UR12, RZ ;  /* 0x0000000cecec7c10 */ /* 0x000fe4000ff1e0ff */
[----:B------:R-:W-:Y:S02]  /*10cc0*/  IADD3.X R223, R223, UR13, RZ, P4, !PT ;  /* 0x0000000ddfdf7c10 */ /* 0x000fe4000a7fe4ff */
[----:B------:R-:W-:Y:S02]  /*10cd0*/  IADD3.X R235, R235, UR13, RZ, P0, !PT ;  /* 0x0000000debeb7c10 */ /* 0x000fe400087fe4ff */
[----:B------:R-:W-:Y:S02]  /*10ce0*/  IADD3 R238, P4, R238, UR12, RZ ;  /* 0x0000000ceeee7c10 */ /* 0x000fe4000ff9e0ff */
[----:B------:R-:W-:Y:S02]  /*10cf0*/  IADD3 R250, P0, R250, UR12, RZ ;  /* 0x0000000cfafa7c10 */ /* 0x000fe4000ff1e0ff */
[----:B------:R-:W-:-:S02]  /*10d00*/  IADD3.X R237, R237, UR13, RZ, P4, !PT ;  /* 0x0000000deded7c10 */ /* 0x000fc4000a7fe4ff */
[----:B------:R-:W-:Y:S02]  /*10d10*/  IADD3.X R249, R249, UR13, RZ, P0, !PT ;  /* 0x0000000df9f97c10 */ /* 0x000fe400087fe4ff */
[----:B------:R-:W-:-:S04]  /*10d20*/  IADD3 R252, P4, R252, UR12, RZ ;  /* 0x0000000cfcfc7c10 */ /* 0x000fc8000ff9e0ff */
[----:B------:R-:W-:Y:S02]  /*10d30*/  IADD3.X R251, R251, UR13, RZ, P4, !PT ;  /* 0x0000000dfbfb7c10 */ /* 0x000fe4000a7fe4ff */
[----:B---3--:R-:W-:Y:S02]  /*10d40*/  IADD3 R20, P6, R20, UR12, RZ ;  /* 0x0000000c14147c10 */ /* 0x008fe4000ffde0ff */
[----:B----4-:R-:W-:Y:S02]  /*10d50*/  IADD3 R18, P1, R18, UR12, RZ ;  /* 0x0000000c12127c10 */ /* 0x010fe4000ff3e0ff */
[----:B------:R-:W-:Y:S02]  /*10d60*/  IADD3.X R19, R19, UR13, RZ, P6, !PT ;  /* 0x0000000d13137c10 */ /* 0x000fe4000b7fe4ff */
[----:B--2---:R-:W-:Y:S02]  /*10d70*/  IADD3.X R17, R17, UR13, RZ, P1, !PT ;  /* 0x0000000d11117c10 */ /* 0x004fe40008ffe4ff */
[----:B------:R-:W-:-:S02]  /*10d80*/  IADD3 R160, P1, R160, UR12, RZ ;  /* 0x0000000ca0a07c10 */ /* 0x000fc4000ff3e0ff */
[----:B------:R-:W-:Y:S02]  /*10d90*/  IADD3 R22, P5, R22, UR12, RZ ;  /* 0x0000000c16167c10 */ /* 0x000fe4000ffbe0ff */
[----:B------:R-:W-:Y:S02]  /*10da0*/  IADD3 R162, P6, R162, UR12, RZ ;  /* 0x0000000ca2a27c10 */ /* 0x000fe4000ffde0ff */
[----:B------:R-:W-:Y:S02]  /*10db0*/  IADD3.X R159, R159, UR13, RZ, P1, !PT ;  /* 0x0000000d9f9f7c10 */ /* 0x000fe40008ffe4ff */
[----:B------:R-:W-:Y:S02]  /*10dc0*/  IADD3.X R21, R21, UR13, RZ, P5, !PT ;  /* 0x0000000d15157c10 */ /* 0x000fe4000affe4ff */
[----:B------:R-:W-:Y:S02]  /*10dd0*/  IADD3 R174, P1, R174, UR12, RZ ;  /* 0x0000000caeae7c10 */ /* 0x000fe4000ff3e0ff */
[----:B------:R-:W-:-:S02]  /*10de0*/  IADD3.X R161, R161, UR13, RZ, P6, !PT ;  /* 0x0000000da1a17c10 */ /* 0x000fc4000b7fe4ff */
        /* <DEDUP_REMOVED lines=25> */
[----:B------:R-:W-:Y:S01]  /*10f80*/  IADD3 R232, P6, R232, UR12, RZ ;  /* 0x0000000ce8e87c10 */ /* 0x000fe2000ffde0ff */
[----:B------:R1:W-:Y:S01]  /*10f90*/  STL [R1+0x1868], R18 ;  /* 0x0018681201007387 */ /* 0x0003e20000100800 */
[----:B------:R-:W-:Y:S02]  /*10fa0*/  IADD3.X R229, R229, UR13, RZ, P1, !PT ;  /* 0x0000000de5e57c10 */ /* 0x000fe40008ffe4ff */
[----:B------:R-:W-:Y:S02]  /*10fb0*/  IADD3.X R219, R219, UR13, RZ, P5, !PT ;  /* 0x0000000ddbdb7c10 */ /* 0x000fe4000affe4ff */
[----:B------:R-:W-:Y:S02]  /*10fc0*/  IADD3 R244, P1, R244, UR12, RZ ;  /* 0x0000000cf4f47c10 */ /* 0x000fe4000ff3e0ff */
[----:B------:R-:W-:-:S02]  /*10fd0*/  IADD3.X R231, R231, UR13, RZ, P6, !PT ;  /* 0x0000000de7e77c10 */ /* 0x000fc4000b7fe4ff */
[----:B-1----:R-:W-:Y:S02]  /*10fe0*/  IADD3 R18, P3, R112, UR12, RZ ;  /* 0x0000000c70127c10 */ /* 0x002fe4000ff7e0ff */
[----:B------:R-:W-:Y:S02]  /*10ff0*/  IADD3 R234, P5, R234, UR12, RZ ;  /* 0x0000000ceaea7c10 */ /* 0x000fe4000ffbe0ff */
[----:B------:R-:W-:Y:S01]  /*11000*/  IADD3 R246, P6, R246, UR12, RZ ;  /* 0x0000000cf6f67c10 */ /* 0x000fe2000ffde0ff */
[----:B------:R1:W-:Y:S01]  /*11010*/  STL [R1+0x604], R18 ;  /* 0x0006041201007387 */ /* 0x0003e20000100800 */
[----:B------:R-:W-:Y:S02]  /*11020*/  IADD3.X R243, R243, UR13, RZ, P1, !PT ;  /* 0x0000000df3f37c10 */ /* 0x000fe40008ffe4ff */
[----:B------:R-:W-:Y:S01]  /*11030*/  IADD3.X R233, R233, UR13, RZ, P5, !PT ;  /* 0x0000000de9e97c10 */ /* 0x000fe2000affe4ff */
[----:B------:R2:W-:Y:S01]  /*11040*/  STL [R1+0x60c], R2 ;  /* 0x00060c0201007387 */ /* 0x0005e20000100800 */
[----:B------:R-:W-:-:S02]  /*11050*/  IADD3.X R245, R245, UR13, RZ, P6, !PT ;  /* 0x0000000df5f57c10 */ /* 0x000fc4000b7fe4ff */
[----:B------:R-:W-:Y:S02]  /*11060*/  IADD3 R248, P5, R248, UR12, RZ ;  /* 0x0000000cf8f87c10 */ /* 0x000fe4000ffbe0ff */
[----:B-1----:R-:W-:Y:S02]  /*11070*/  IADD3 R18, P1, R110, UR12, RZ ;  /* 0x0000000c6e127c10 */ /* 0x002fe4000ff3e0ff */
[----:B--2---:R-:W-:-:S03]  /*11080*/  IADD3 R2, P6, R109, UR12, RZ ;  /* 0x0000000c6d027c10 */ /* 0x004fc6000ffde0ff */
[----:B------:R1:W-:Y:S01]  /*11090*/  STL [R1+0x614], R18 ;  /* 0x0006141201007387 */ /* 0x0003e20000100800 */
[----:B------:R-:W-:-:S03]  /*110a0*/  IADD3.X R247, R247, UR13, RZ, P5, !PT ;  /* 0x0000000df7f77c10 */ /* 0x000fc6000affe4ff */
[----:B------:R2:W-:Y:S01]  /*110b0*/  STL [R1+0x61c], R2 ;  /* 0x00061c0201007387 */ /* 0x0005e20000100800 */
[----:B-1----:R-:W-:Y:S02]  /*110c0*/  IADD3 R18, P5, R108, UR12, RZ ;  /* 0x0000000c6c127c10 */ /* 0x002fe4000ffbe0ff */
[----:B--2---:R-:W-:-:S03]  /*110d0*/  IADD3 R2, P0, R107, UR12, RZ ;  /* 0x0000000c6b027c10 */ /* 0x004fc6000ff1e0ff */
[----:B------:R1:W-:Y:S04]  /*110e0*/  STL [R1+0x624], R18 ;  /* 0x0006241201007387 */ /* 0x0003e80000100800 */
[----:B------:R2:W-:Y:S01]  /*110f0*/  STL [R1+0x62c], R2 ;  /* 0x00062c0201007387 */ /* 0x0005e20000100800 */
[----:B-1----:R-:W-:Y:S02]  /*11100*/  IADD3 R18, P4, R106, UR12, RZ ;  /* 0x0000000c6a127c10 */ /* 0x002fe4000ff9e0ff */
[----:B--2---:R-:W-:-:S03]  /*11110*/  IADD3.X R2, R105, UR13, RZ, P3, !PT ;  /* 0x0000000d69027c10 */ /* 0x004fc60009ffe4ff */
[----:B------:R1:W-:Y:S01]  /*11120*/  STL [R1+0x634], R18 ;  /* 0x0006341201007387 */ /* 0x0003e20000100800 */
[----:B------:R-:W-:-:S03]  /*11130*/  IADD3 R104, P3, R104, UR12, RZ ;  /* 0x0000000c68687c10 */ /* 0x000fc6000ff7e0ff */
[----:B------:R2:W-:Y:S01]  /*11140*/  STL [R1+0x600], R2 ;  /* 0x0006000201007387 */ /* 0x0005e20000100800 */
[----:B------:R-:W-:Y:S02]  /*11150*/  IADD3.X R101, R101, UR13, RZ, P1, !PT ;  /* 0x0000000d65657c10 */ /* 0x000fe40008ffe4ff */
[----:B-1----:R-:W-:Y:S01]  /*11160*/  IADD3.X R18, R103, UR13, RZ, P2, !PT ;  /* 0x0000000d67127c10 */ /* 0x002fe200097fe4ff */
[----:B------:R-:W-:Y:S01]  /*11170*/  STL [R1+0x63c], R104 ;  /* 0x00063c6801007387 */ /* 0x000fe20000100800 */
[----:B--2---:R-:W-:-:S03]  /*11180*/  IADD3 R2, P2, R102, UR12, RZ ;  /* 0x0000000c66027c10 */ /* 0x004fc6000ff5e0ff */
[----:B------:R1:W-:Y:S04]  /*11190*/  STL [R1+0x608], R18 ;  /* 0x0006081201007387 */ /* 0x0003e80000100800 */
[----:B------:R2:W-:Y:S01]  /*111a0*/  STL [R1+0x644], R2 ;  /* 0x0006440201007387 */ /* 0x0005e20000100800 */
[----:B-1----:R-:W-:-:S03]  /*111b0*/  IADD3 R18, P1, R100, UR12, RZ ;  /* 0x0000000c64127c10 */ /* 0x002fc6000ff3e0ff */
[----:B------:R-:W-:Y:S01]  /*111c0*/  STL [R1+0x610], R101 ;  /* 0x0006106501007387 */ /* 0x000fe20000100800 */
        /* <DEDUP_REMOVED lines=152> */
[----:B------:R-:W-:Y:S01]  /*11b50*/  STL [R1+0x740], R18 ;  /* 0x0007401201007387 */ /* 0x000fe20000100800 */
[----:B------:R-:W-:-:S03]  /*11b60*/  IADD3 R13, P4, R13, UR12, RZ ;  /* 0x0000000c0d0d7c10 */ /* 0x000fc6000ff9e0ff */
[----:B------:R1:W-:Y:S01]  /*11b70*/  STL [R1+0x77c], R2 ;  /* 0x00077c0201007387 */ /* 0x0003e20000100800 */
[----:B------:R-:W-:-:S03]  /*11b80*/  IADD3.X R10, R10, UR13, RZ, P2, !PT ;  /* 0x0000000d0a0a7c10 */ /* 0x000fc600097fe4ff */
[----:B------:R-:W-:Y:S01]  /*11b90*/  STL [R1+0x748], R16 ;  /* 0x0007481001007387 */ /* 0x000fe20000100800 */
[----:B-1----:R-:W-:-:S03]  /*11ba0*/  IADD3.X R2, R12, UR13, RZ, P3, !PT ;  /* 0x0000000d0c027c10 */ /* 0x002fc60009ffe4ff */
[----:B------:R-:W-:Y:S01]  /*11bb0*/  STL [R1+0x784], R13 ;  /* 0x0007840d01007387 */ /* 0x000fe20000100800 */
[----:B------:R-:W-:-:S03]  /*11bc0*/  IADD3 R11, P3, R11, UR12, RZ ;  /* 0x0000000c0b0b7c10 */ /* 0x000fc6000ff7e0ff */
[----:B------:R1:W-:Y:S04]  /*11bd0*/  STL [R1+0x750], R2 ;  /* 0x0007500201007387 */ /* 0x0003e80000100800 */
[----:B------:R-:W-:Y:S01]  /*11be0*/  STL [R1+0x78c], R11 ;  /* 0x00078c0b01007387 */ /* 0x000fe20000100800 */
[----:B-1----:R-:W-:-:S03]  /*11bf0*/  IADD3 R2, P2, R9, UR12, RZ ;  /* 0x0000000c09027c10 */ /* 0x002fc6000ff5e0ff */
[----:B------:R-:W-:Y:S01]  /*11c00*/  STL [R1+0x758], R10 ;  /* 0x0007580a01007387 */ /* 0x000fe20000100800 */
[----:B------:R-:W-:Y:S02]  /*11c10*/  IADD3.X R9, R8, UR13, RZ, P1, !PT ;  /* 0x0000000d08097c10 */ /* 0x000fe40008ffe4ff */
[----:B------:R-:W-:Y:S01]  /*11c20*/  IADD3 R8, P1, R7, UR12, RZ ;  /* 0x0000000c07087c10 */ /* 0x000fe2000ff3e0ff */
[----:B------:R1:W-:Y:S04]  /*11c30*/  STL [R1+0x794], R2 ;  /* 0x0007940201007387 */ /* 0x0003e80000100800 */
[----:B------:R-:W-:Y:S01]  /*11c40*/  STL [R1+0x760], R9 ;  /* 0x0007600901007387 */ /* 0x000fe20000100800 */
[----:B-1----:R-:W-:-:S03]  /*11c50*/  IADD3.X R2, R5, UR13, RZ, P6, !PT ;  /* 0x0000000d05027c10 */ /* 0x002fc6000b7fe4ff */
[----:B------:R-:W-:Y:S01]  /*11c60*/  STL [R1+0x79c], R8 ;  /* 0x00079c0801007387 */ /* 0x000fe20000100800 */
[----:B------:R-:W-:Y:S02]  /*11c70*/  IADD3 R7, P6, R119, UR12, RZ ;  /* 0x0000000c77077c10 */ /* 0x000fe4000ffde0ff */
[----:B------:R-:W-:Y:S01]  /*11c80*/  IADD3.X R5, R120, UR13, RZ, P5, !PT ;  /* 0x0000000d78057c10 */ /* 0x000fe2000affe4ff */
[----:B------:R1:W-:Y:S04]  /*11c90*/  STL [R1+0x768], R2 ;  /* 0x0007680201007387 */ /* 0x0003e80000100800 */
[----:B------:R2:W-:Y:S01]  /*11ca0*/  STL [R1+0x7a4], R7 ;  /* 0x0007a40701007387 */ /* 0x0005e20000100800 */
[----:B-1----:R-:W-:-:S03]  /*11cb0*/  IADD3.X R2, R121, UR13, RZ, P0, !PT ;  /* 0x0000000d79027c10 */ /* 0x002fc600087fe4ff */
[----:B------:R1:W-:Y:S01]  /*11cc0*/  STL [R1+0x770], R5 ;  /* 0x0007700501007387 */ /* 0x0003e20000100800 */
[----:B--2---:R-:W-:-:S03]  /*11cd0*/  IADD3.X R7, R122, UR13, RZ, P4, !PT ;  /* 0x0000000d7a077c10 */ /* 0x004fc6000a7fe4ff */
[----:B------:R2:W-:Y:S01]  /*11ce0*/  STL [R1+0x778], R2 ;  /* 0x0007780201007387 */ /* 0x0005e20000100800 */
[----:B-1----:R-:W-:-:S03]  /*11cf0*/  IADD3.X R5, R123, UR13, RZ, P3, !PT ;  /* 0x0000000d7b057c10 */ /* 0x002fc60009ffe4ff */
[----:B------:R1:W-:Y:S01]  /*11d00*/  STL [R1+0x780], R7 ;  /* 0x0007800701007387 */ /* 0x0003e20000100800 */
[----:B--2---:R-:W-:-:S03]  /*11d10*/  IADD3.X R2, R124, UR13, RZ, P2, !PT ;  /* 0x0000000d7c027c10 */ /* 0x004fc600097fe4ff */
[----:B------:R2:W-:Y:S04]  /*11d20*/  STL [R1+0x788], R5 ;  /* 0x0007880501007387 */ /* 0x0005e80000100800 */
[----:B------:R3:W-:Y:S01]  /*11d30*/  STL [R1+0x790], R2 ;  /* 0x0007900201007387 */ /* 0x0007e20000100800 */
[----:B-1----:R-:W-:Y:S01]  /*11d40*/  IADD3.X R7, R125, UR13, RZ, P1, !PT ;  /* 0x0000000d7d077c10 */ /* 0x002fe20008ffe4ff */
[----:B------:R-:W-:Y:S01]  /*11d50*/  ULDC.64 UR12, c[0x0][0x218] ;  /* 0x00008600000c7ab9 */ /* 0x000fe20000000a00 */
[----:B--2---:R-:W-:-:S03]  /*11d60*/  IADD3 R5, P0, R128, UR14, RZ ;  /* 0x0000000e80057c10 */ /* 0x004fc6000ff1e0ff */
[----:B------:R1:W-:Y:S01]  /*11d70*/  STL [R1+0x798], R7 ;  /* 0x0007980701007387 */ /* 0x0003e20000100800 */
[----:B---3--:R-:W-:-:S03]  /*11d80*/  IADD3.X R2, R126, UR15, RZ, P6, !PT ;  /* 0x0000000f7e027c10 */ /* 0x008fc6000b7fe4ff */
[----:B------:R-:W-:Y:S01]  /*11d90*/  STL [R1+0x7ac], R5 ;  /* 0x0007ac0501007387 */ /* 0x000fe20000100800 */
[----:B------:R-:W-:-:S03]  /*11da0*/  ULDC.64 UR14, c[0x0][0x218] ;  /* 0x00008600000e7ab9 */ /* 0x000fc60000000a00 */
[----:B------:R2:W-:Y:S01]  /*11db0*/  STL [R1+0x7a0], R2 ;  /* 0x0007a00201007387 */ /* 0x0005e20000100800 */
[----:B-1----:R-:W-:Y:S02]  /*11dc0*/  IADD3 R7, P1, R131, UR12, RZ ;  /* 0x0000000c83077c10 */ /* 0x002fe4000ff3e0ff */
[----:B--2---:R-:W-:-:S03]  /*11dd0*/  IADD3.X R2, R127, UR13, RZ, P0, !PT ;  /* 0x0000000d7f027c10 */ /* 0x004fc600087fe4ff */
[----:B------:R-:W-:Y:S01]  /*11de0*/  STL [R1+0x7b4], R7 ;  /* 0x0007b40701007387 */ /* 0x000fe20000100800 */
[----:B------:R-:W-:Y:S01]  /*11df0*/  IADD3 R5, P0, R129, UR14, RZ ;  /* 0x0000000e81057c10 */ /* 0x000fe2000ff1e0ff */
[----:B------:R-:W-:Y:S02]  /*11e00*/  ULDC.64 UR12, c[0x0][0x218] ;  /* 0x00008600000c7ab9 */ /* 0x000fe40000000a00 */
[----:B------:R1:W-:Y:S04]  /*11e10*/  STL [R1+0x7a8], R2 ;  /* 0x0007a80201007387 */ /* 0x0003e80000100800 */
[----:B------:R2:W-:Y:S04]  /*11e20*/  STL [R1+0x7bc], R5 ;  /* 0x0007bc0501007387 */ /* 0x0005e80000100800 */
[----:B------:R-:W3:Y:S01]  /*11e30*/  LDL.LU R111, [R1+0x4] ;  /* 0x00000400016f7983 */ /* 0x000ee20000300800 */
[----:B-1----:R-:W-:Y:S01]  /*11e40*/  IADD3.X R2, R130, UR15, RZ, P1, !PT ;  /* 0x0000000f82027c10 */ /* 0x002fe20008ffe4ff */
[----:B------:R-:W-:Y:S01]  /*11e50*/  ULDC.64 UR14, c[0x0][0x218] ;  /* 0x00008600000e7ab9 */ /* 0x000fe20000000a00 */
[----:B--2---:R-:W-:-:S03]  /*11e60*/  IADD3 R5, P1, R133, UR12, RZ ;  /* 0x0000000c85057c10 */ /* 0x004fc6000ff3e0ff */
[----:B------:R1:W-:Y:S04]  /*11e70*/  STL [R1+0x7b0], R2 ;  /* 0x0007b00201007387 */ /* 0x0003e80000100800 */
[----:B------:R-:W-:Y:S01]  /*11e80*/  STL [R1+0x7c4], R5 ;  /* 0x0007c40501007387 */ /* 0x000fe20000100800 */
[----:B-1----:R-:W-:Y:S01]  /*11e90*/  IADD3.X R2, R132, UR13, RZ, P0, !PT ;  /* 0x0000000d84027c10 */ /* 0x002fe200087fe4ff */
[----:B------:R-:W-:-:S04]  /*11ea0*/  ULDC.64 UR12, c[0x0][0x218] ;  /* 0x00008600000c7ab9 */ /* 0x000fc80000000a00 */
[----:B------:R1:W-:Y:S04]  /*11eb0*/  STL [R1+0x7b8], R2 ;  /* 0x0007b80201007387 */ /* 0x0003e80000100800 */
[----:B------:R-:W2:Y:S04]  /*11ec0*/  LDL.LU R112, [R1] ;  /* 0x0000000001707983 */ /* 0x000ea80000300800 */
[----:B------:R-:W4:Y:S01]  /*11ed0*/  LDL.LU R18, [R1+0xc] ;  /* 0x00000c0001127983 */ /* 0x000f220000300800 */
[----:B-1----:R-:W-:-:S05]  /*11ee0*/  IADD3 R2, P0, R136, UR12, RZ ;  /* 0x0000000c88027c10 */ /* 0x002fca000ff1e0ff */
[----:B------:R1:W-:Y:S04]  /*11ef0*/  STL [R1+0x7cc], R2 ;  /* 0x0007cc0201007387 */ /* 0x0003e80000100800 */
[----:B------:R-:W4:Y:S01]  /*11f00*/  LDL.LU R114, [R1+0x8] ;  /* 0x0000080001727983 */ /* 0x000f220000300800 */
[----:B------:R-:W-:Y:S01]  /*11f10*/  IADD3.X R5, R134, UR13, RZ, P1, !PT ;  /* 0x0000000d86057c10 */ /* 0x000fe20008ffe4ff */
[----:B------:R-:W-:Y:S01]  /*11f20*/  ULDC.64 UR12, c[0x0][0x218] ;  /* 0x00008600000c7ab9 */ /* 0x000fe20000000a00 */
[----:B-1----:R-:W-:-:S03]  /*11f30*/  IADD3 R2, P1, R139, UR14, RZ ;  /* 0x0000000e8b027c10 */ /* 0x002fc6000ff3e0ff */
[----:B------:R1:W-:Y:S01]  /*11f40*/  STL [R1+0x7c0], R5 ;  /* 0x0007c00501007387 */ /* 0x0003e20000100800 */
[----:B------:R-:W-:Y:S01]  /*11f50*/  IADD3.X R7, R135, UR15, RZ, P0, !PT ;  /* 0x0000000f87077c10 */ /* 0x000fe200087fe4ff */
[----:B------:R-:W-:Y:S02]  /*11f60*/  ULDC.64 UR14, c[0x0][0x218] ;  /* 0x00008600000e7ab9 */ /* 0x000fe40000000a00 */
[----:B------:R1:W-:Y:S02]  /*11f70*/  STL [R1+0x7d4], R2 ;  /* 0x0007d40201007387 */ /* 0x0003e40000100800 */
[----:B-1----:R-:W-:Y:S02]  /*11f80*/  IADD3 R5, P0, R137, UR12, RZ ;  /* 0x0000000c89057c10 */ /* 0x002fe4000ff1e0ff */
[----:B------:R1:W-:Y:S01]  /*11f90*/  STL [R1+0x7c8], R7 ;  /* 0x0007c80701007387 */ /* 0x0003e20000100800 */
[----:B------:R-:W-:Y:S01]  /*11fa0*/  IADD3.X R2, R138, UR13, RZ, P1, !PT ;  /* 0x0000000d8a027c10 */ /* 0x000fe20008ffe4ff */
[----:B------:R-:W-:-:S02]  /*11fb0*/  ULDC.64 UR12, c[0x0][0x218] ;  /* 0x00008600000c7ab9 */ /* 0x000fc40000000a00 */
[----:B------:R1:W-:Y:S04]  /*11fc0*/  STL [R1+0x7dc], R5 ;  /* 0x0007dc0501007387 */ /* 0x0003e80000100800 */
[----:B------:R1:W-:Y:S02]  /*11fd0*/  STL [R1+0x7d0], R2 ;  /* 0x0007d00201007387 */ /* 0x0003e40000100800 */
[----:B-1----:R-:W-:Y:S02]  /*11fe0*/  IADD3.X R7, R140, UR13, RZ, P0, !PT ;  /* 0x0000000d8c077c10 */ /* 0x002fe400087fe4ff */
[----:B------:R-:W-:Y:S02]  /*11ff0*/  IADD3 R5, P0, R144, UR14, RZ ;  /* 0x0000000e90057c10 */ /* 0x000fe4000ff1e0ff */
[----:B------:R-:W-:Y:S01]  /*12000*/  IADD3 R2, P1, R141, UR12, RZ ;  /* 0x0000000c8d027c10 */ /* 0x000fe2000ff3e0ff */
[----:B------:R-:W-:-:S04]  /*12010*/  ULDC.64 UR12, c[0x0][0x218] ;  /* 0x00008600000c7ab9 */ /* 0x000fc80000000a00 */
[----:B------:R1:W-:Y:S01]  /*12020*/  STL [R1+0x7e4], R2 ;  /* 0x0007e40201007387 */ /* 0x0003e20000100800 */
[----:B------:R-:W-:Y:S01]  /*12030*/  IADD3.X R8, R142, UR15, RZ, P1, !PT ;  /* 0x0000000f8e087c10 */ /* 0x000fe20008ffe4ff */
[----:B------:R-:W-:Y:S02]  /*12040*/  ULDC.64 UR14, c[0x0][0x218] ;  /* 0x00008600000e7ab9 */ /* 0x000fe40000000a00 */
[----:B-1----:R-:W4:Y:S04]  /*12050*/  LDL.LU R2, [R1+0x838] ;  /* 0x0008380001027983 */ /* 0x002f280000300800 */
[----:B------:R1:W-:Y:S04]  /*12060*/  STL [R1+0x7d8], R7 ;  /* 0x0007d80701007387 */ /* 0x0003e80000100800 */
[----:B------:R1:W-:Y:S02]  /*12070*/  STL [R1+0x7ec], R5 ;  /* 0x0007ec0501007387 */ /* 0x0003e40000100800 */
[----:B-1----:R-:W-:-:S02]  /*12080*/  IADD3 R7, P1, R147, UR12, RZ ;  /* 0x0000000c93077c10 */ /* 0x002fc4000ff3e0ff */
[----:B------:R1:W-:Y:S01]  /*12090*/  STL [R1+0x7e0], R8 ;  /* 0x0007e00801007387 */ /* 0x0003e20000100800 */
[----:B------:R-:W-:Y:S01]  /*120a0*/  IADD3.X R5, R143, UR13, RZ, P0, !PT ;  /* 0x0000000d8f057c10 */ /* 0x000fe200087fe4ff */
[----:B------:R-:W-:Y:S02]  /*120b0*/  ULDC.64 UR12, c[0x0][0x218] ;  /* 0x00008600000c7ab9 */ /* 0x000fe40000000a00 */
[----:B------:R1:W-:Y:S04]  /*120c0*/  STL [R1+0x7f4], R7 ;  /* 0x0007f40701007387 */ /* 0x0003e80000100800 */
[----:B------:R1:W-:Y:S02]  /*120d0*/  STL [R1+0x7e8], R5 ;  /* 0x0007e80501007387 */ /* 0x0003e40000100800 */
[----:B-1----:R-:W-:-:S02]  /*120e0*/  IADD3 R8, P0, R145, UR12, RZ ;  /* 0x0000000c91087c10 */ /* 0x002fc4000ff1e0ff */
[----:B------:R-:W-:-:S03]  /*120f0*/  IADD3.X R7, R146, UR13, RZ, P1, !PT ;  /* 0x0000000d92077c10 */ /* 0x000fc60008ffe4ff */
[----:B------:R1:W-:Y:S01]  /*12100*/  STL [R1+0x7fc], R8 ;  /* 0x0007fc0801007387 */ /* 0x0003e20000100800 */
[----:B------:R-:W-:Y:S01]  /*12110*/  ULDC.64 UR12, c[0x0][0x218] ;  /* 0x00008600000c7ab9 */ /* 0x000fe20000000a00 */
[----:B------:R-:W-:Y:S02]  /*12120*/  IADD3 R5, P1, R149, UR14, RZ ;  /* 0x0000000e95057c10 */ /* 0x000fe4000ff3e0ff */
[----:B------:R-:W-:Y:S04]  /*12130*/  STL [R1+0x7f0], R7 ;  /* 0x0007f00701007387 */ /* 0x000fe80000100800 */
[----:B------:R1:W-:Y:S02]  /*12140*/  STL [R1+0x804], R5 ;  /* 0x0008040501007387 */ /* 0x0003e40000100800 */
[----:B-1----:R-:W-:Y:S01]  /*12150*/  IADD3.X R8, R148, UR15, RZ, P0, !PT ;  /* 0x0000000f94087c10 */ /* 0x002fe200087fe4ff */
[----:B------:R-:W-:-:S04]  /*12160*/  ULDC.64 UR14, c[0x0][0x218] ;  /* 0x00008600000e7ab9 */ /* 0x000fc80000000a00 */
[----:B------:R1:W-:Y:S01]  /*12170*/  STL [R1+0x7f8], R8 ;  /* 0x0007f80801007387 */ /* 0x0003e20000100800 */
[----:B------:R-:W-:Y:S02]  /*12180*/  IADD3.X R5, R150, UR13, RZ, P1, !PT ;  /* 0x0000000d96057c10 */ /* 0x000fe40008ffe4ff */
[----:B---3--:R-:W-:Y:S01]  /*12190*/  IADD3 R7, P0, R111, UR12, RZ ;  /* 0x0000000c6f077c10 */ /* 0x008fe2000ff1e0ff */
[----:B------:R-:W-:Y:S02]  /*121a0*/  ULDC.64 UR12, c[0x0][0x218] ;  /* 0x00008600000c7ab9 */ /* 0x000fe40000000a00 */
[----:B-1----:R-:W-:Y:S02]  /*121b0*/  IADD3 R8, P1, R151, UR12, RZ ;  /* 0x0000000c97087c10 */ /* 0x002fe4000ff3e0ff */
[----:B------:R-:W-:Y:S04]  /*121c0*/  STL [R1+0x80c], R7 ;  /* 0x00080c0701007387 */ /* 0x000fe80000100800 */
[----:B------:R2:W-:Y:S04]  /*121d0*/  STL [R1+0x800], R5 ;  /* 0x0008000501007387 */ /* 0x0005e80000100800 */
[----:B------:R-:W-:Y:S01]  /*121e0*/  STL [R1+0x814], R8 ;  /* 0x0008140801007387 */ /* 0x000fe20000100800 */
[----:B--2---:R-:W-:Y:S01]  /*121f0*/  IADD3.X R5, R112, UR13, RZ, P0, !PT ;  /* 0x0000000d70057c10 */ /* 0x004fe200087fe4ff */
[----:B------:R-:W-:Y:S01]  /*12200*/  ULDC.64 UR12, c[0x0][0x218] ;  /* 0x00008600000c7ab9 */ /* 0x000fe20000000a00 */
[----:B----4-:R-:W-:-:S03]  /*12210*/  IADD3 R7, P0, R18, UR14, RZ ;  /* 0x0000000e12077c10 */ /* 0x010fc6000ff1e0ff */
[----:B------:R1:W-:Y:S04]  /*12220*/  STL [R1+0x808], R5 ;  /* 0x0008080501007387 */ /* 0x0003e80000100800 */
[----:B------:R2:W-:Y:S01]  /*12230*/  STL [R1+0x81c], R7 ;  /* 0x00081c0701007387 */ /* 0x0005e20000100800 */
[----:B-1----:R-:W-:Y:S01]  /*12240*/  IADD3.X R5, R114, UR15, RZ, P1, !PT ;  /* 0x0000000f72057c10 */ /* 0x002fe20008ffe4ff */
[----:B------:R-:W-:Y:S01]  /*12250*/  ULDC.64 UR14, c[0x0][0x218] ;  /* 0x00008600000e7ab9 */ /* 0x000fe20000000a00 */
[----:B--2---:R-:W-:Y:S02]  /*12260*/  IADD3 R7, P1, R6, UR12, RZ ;  /* 0x0000000c06077c10 */ /* 0x004fe4000ff3e0ff */
[----:B------:R-:W2:Y:S04]  /*12270*/  LDL.LU R6, [R1+0x187c] ;  /* 0x00187c0001067983 */ /* 0x000ea80000300800 */
[----:B------:R1:W-:Y:S02]  /*12280*/  STL [R1+0x810], R5 ;  /* 0x0008100501007387 */ /* 0x0003e40000100800 */
[----:B-1----:R-:W-:Y:S01]  /*12290*/  IADD3.X R5, R14, UR13, RZ, P0, !PT ;  /* 0x0000000d0e057c10 */ /* 0x002fe200087fe4ff */
[----:B------:R-:W-:Y:S01]  /*122a0*/  ULDC.64 UR12, c[0x0][0x218] ;  /* 0x00008600000c7ab9 */ /* 0x000fe20000000a00 */
[----:B------:R-:W3:Y:S04]  /*122b0*/  LDL.LU R14, [R1+0x1878] ;  /* 0x00187800010e7983 */ /* 0x000ee80000300800 */
[----:B------:R-:W-:Y:S04]  /*122c0*/  STL [R1+0x824], R7 ;  /* 0x0008240701007387 */ /* 0x000fe80000100800 */
[----:B------:R1:W-:Y:S02]  /*122d0*/  STL [R1+0x818], R5 ;  /* 0x0008180501007387 */ /* 0x0003e40000100800 */
[----:B-1----:R-:W-:-:S02]  /*122e0*/  IADD3 R5, P0, R15, UR12, RZ ;  /* 0x0000000c0f057c10 */ /* 0x002fc4000ff1e0ff */
[----:B------:R-:W4:Y:S01]  /*122f0*/  LDL.LU R15, [R1+0x1874] ;  /* 0x00187400010f7983 */ /* 0x000f220000300800 */
[----:B------:R-:W-:Y:S01]  /*12300*/  IADD3.X R7, R4, UR13, RZ, P1, !PT ;  /* 0x0000000d04077c10 */ /* 0x000fe20008ffe4ff */
[----:B------:R-:W-:Y:S02]  /*12310*/  ULDC.64 UR12, c[0x0][0x218] ;  /* 0x00008600000c7ab9 */ /* 0x000fe40000000a00 */
[----:B------:R-:W2:Y:S04]  /*12320*/  LDL.LU R4, [R1+0x1870] ;  /* 0x0018700001047983 */ /* 0x000ea80000300800 */
[----:B------:R1:W-:Y:S04]  /*12330*/  STL [R1+0x82c], R5 ;  /* 0x00082c0501007387 */ /* 0x0003e80000100800 */
[----:B------:R1:W-:Y:S02]  /*12340*/  STL [R1+0x820], R7 ;  /* 0x0008200701007387 */ /* 0x0003e40000100800 */
[----:B-1----:R-:W-:-:S02]  /*12350*/  IADD3 R5, P1, R118, UR14, RZ ;  /* 0x0000000e76057c10 */ /* 0x002fc4000ff3e0ff */
[----:B------:R-:W-:-:S03]  /*12360*/  IADD3.X R7, R3, UR15, RZ, P0, !PT ;  /* 0x0000000f03077c10 */ /* 0x000fc600087fe4ff */
[----:B------:R1:W-:Y:S04]  /*12370*/  STL [R1+0x834], R5 ;  /* 0x0008340501007387 */ /* 0x0003e80000100800 */
[----:B------:R-:W2:Y:S01]  /*12380*/  LDL.LU R3, [R1+0x186c] ;  /* 0x00186c0001037983 */ /* 0x000ea20000300800 */
[----:B-1----:R-:W-:Y:S02]  /*12390*/  IADD3 R5, P0, R0, UR12, RZ ;  /* 0x0000000c00057c10 */ /* 0x002fe4000ff1e0ff */
[----:B------:R-:W-:Y:S01]  /*123a0*/  IADD3.X R0, R115, UR13, RZ, P1, !PT ;  /* 0x0000000d73007c10 */ /* 0x000fe20008ffe4ff */
[----:B------:R-:W-:Y:S01]  /*123b0*/  STL [R1+0x828], R7 ;  /* 0x0008280701007387 */ /* 0x000fe20000100800 */
[----:B------:R-:W-:-:S03]  /*123c0*/  ULDC.64 UR12, c[0x0][0x218] ;  /* 0x00008600000c7ab9 */ /* 0x000fc60000000a00 */
[----:B------:R-:W-:Y:S04]  /*123d0*/  STL [R1+0x83c], R5 ;  /* 0x00083c0501007387 */ /* 0x000fe80000100800 */
[----:B------:R1:W-:Y:S02]  /*123e0*/  STL [R1+0x830], R0 ;  /* 0x0008300001007387 */ /* 0x0003e40000100800 */
[----:B-1----:R-:W-:Y:S02]  /*123f0*/  IADD3.X R0, R116, UR13, RZ, P0, !PT ;  /* 0x0000000d74007c10 */ /* 0x002fe400087fe4ff */
[----:B----4-:R-:W-:Y:S02]  /*12400*/  LEA R8, P2, R15, R2, 0x3 ;  /* 0x000000020f087211 */ /* 0x010fe400078418ff */
[----:B------:R-:W-:Y:S01]  /*12410*/  IADD3 R2, P1, R113, UR12, RZ ;  /* 0x0000000c71027c10 */ /* 0x000fe2000ff3e0ff */
[----:B------:R-:W-:-:S04]  /*12420*/  ULDC.64 UR12, c[0x0][0x218] ;  /* 0x00008600000c7ab9 */ /* 0x000fc80000000a00 */
[----:B------:R1:W-:Y:S04]  /*12430*/  STL [R1+0x844], R2 ;  /* 0x0008440201007387 */ /* 0x0003e80000100800 */
[----:B------:R3:W-:Y:S01]  /*12440*/  STL [R1+0x838], R0 ;  /* 0x0008380001007387 */ /* 0x0007e20000100800 */
[----:B------:R-:W-:-:S03]  /*12450*/  SHF.R.S32.HI R5, RZ, 0x1f, R15 ;  /* 0x0000001fff057819 */ /* 0x000fc6000001140f */
[----:B------:R-:W4:Y:S01]  /*12460*/  LDL R18, [R1+0x8e0] ;  /* 0x0008e00001127983 */ /* 0x000f220000100800 */
[----:B-1----:R-:W-:Y:S02]  /*12470*/  IADD3.X R2, R117, UR13, RZ, P1, !PT ;  /* 0x0000000d75027c10 */ /* 0x002fe40008ffe4ff */
[----:B---3--:R-:W-:Y:S01]  /*12480*/  IADD3 R0, P0, R14, UR12, RZ ;  /* 0x0000000c0e007c10 */ /* 0x008fe2000ff1e0ff */
[----:B------:R-:W-:Y:S01]  /*12490*/  ULDC UR12, c[0x0][0x21c] ;  /* 0x00008700000c7ab9 */ /* 0x000fe20000000800 */
[----:B--2---:R-:W-:-:S03]  /*124a0*/  LEA.HI.X R7, R15, R6, R5, 0x3, P2 ;  /* 0x000000060f077211 */ /* 0x004fc600010f1c05 */
[----:B------:R1:W-:Y:S04]  /*124b0*/  STL [R1+0x848], R0 ;  /* 0x0008480001007387 */ /* 0x0003e80000100800 */
[----:B-1----:R-:W2:Y:S04]  /*124c0*/  LDL R0, [R1+0x8e4] ;  /* 0x0008e40001007983 */ /* 0x002ea80000100800 */
[----:B------:R1:W-:Y:S04]  /*124d0*/  STL [R1+0x840], R2 ;  /* 0x0008400201007387 */ /* 0x0003e80000100800 */
[----:B------:R-:W3:Y:S04]  /*124e0*/  LDL R14, [R1+0x8d4] ;  /* 0x0008d400010e7983 */ /* 0x000ee80000100800 */
[----:B------:R-:W3:Y:S04]  /*124f0*/  LDL R6, [R1+0x8ec] ;  /* 0x0008ec0001067983 */ /* 0x000ee80000100800 */
[----:B-1----:R-:W3:Y:S04]  /*12500*/  LDL R2, [R1+0x8e8] ;  /* 0x0008e80001027983 */ /* 0x002ee80000100800 */
[----:B------:R-:W3:Y:S04]  /*12510*/  LDL R151, [R1+0x8f0] ;  /* 0x0008f00001977983 */ /* 0x000ee80000100800 */
        /* <DEDUP_REMOVED lines=24> */
[----:B------:R-:W-:Y:S04]  /*126a0*/  STL [R1+0x400], RZ ;  /* 0x000400ff01007387 */ /* 0x000fe80000100800 */
        /* <DEDUP_REMOVED lines=255> */
[----:B------:R-:W-:Y:S04]  /*136a0*/  STL [R1], RZ ;  /* 0x000000ff01007387 */ /* 0x000fe80000100800 */
        /* <DEDUP_REMOVED lines=118> */
[----:B------:R-:W-:Y:S01]  /*13e10*/  STL [R1+0x1dc], RZ ;  /* 0x0001dcff01007387 */ /* 0x000fe20000100800 */
[----:B----4-:R-:W-:-:S03]  /*13e20*/  SHF.R.S32.HI R9, RZ, 0x1f, R18 ;  /* 0x0000001fff097819 */ /* 0x010fc60000011412 */
[----:B------:R-:W-:Y:S01]  /*13e30*/  STL [R1+0x1e0], RZ ;  /* 0x0001e0ff01007387 */ /* 0x000fe20000100800 */
[----:B--2---:R-:W-:-:S03]  /*13e40*/  SHF.R.S32.HI R10, RZ, 0x1f, R0 ;  /* 0x0000001fff0a7819 */ /* 0x004fc60000011400 */
[----:B------:R-:W-:Y:S04]  /*13e50*/  STL [R1+0x1e4], RZ ;  /* 0x0001e4ff01007387 */ /* 0x000fe80000100800 */
[----:B------:R-:W-:Y:S04]  /*13e60*/  STL [R1+0x1e8], RZ ;  /* 0x0001e8ff01007387 */ /* 0x000fe80000100800 */
[----:B------:R-:W-:Y:S01]  /*13e70*/  STL [R1+0x1ec], RZ ;  /* 0x0001ecff01007387 */ /* 0x000fe20000100800 */
[----:B------:R-:W-:-:S03]  /*13e80*/  SHF.L.U64.HI R5, R15, 0x2, R5 ;  /* 0x000000020f057819 */ /* 0x000fc60000010205 */
[----:B------:R-:W-:Y:S01]  /*13e90*/  STL [R1+0x1f0], RZ ;  /* 0x0001f0ff01007387 */ /* 0x000fe20000100800 */
[----:B------:R-:W-:-:S03]  /*13ea0*/  SHF.L.U64.HI R9, R18, 0x2, R9 ;  /* 0x0000000212097819 */ /* 0x000fc60000010209 */
[----:B------:R-:W-:Y:S01]  /*13eb0*/  STL [R1+0x1f4], RZ ;  /* 0x0001f4ff01007387 */ /* 0x000fe20000100800 */
[----:B------:R-:W-:-:S03]  /*13ec0*/  SHF.L.U64.HI R5, R0, 0x2, R10 ;  /* 0x0000000200057819 */ /* 0x000fc6000001020a */
[----:B------:R-:W-:Y:S04]  /*13ed0*/  STL [R1+0x1f8], RZ ;  /* 0x0001f8ff01007387 */ /* 0x000fe80000100800 */
[----:B------:R-:W-:Y:S04]  /*13ee0*/  STL [R1+0x1fc], RZ ;  /* 0x0001fcff01007387 */ /* 0x000fe80000100800 */
[----:B------:R1:W5:Y:S04]  /*13ef0*/  LDL.LU R18, [R1+0x1868] ;  /* 0x0018680001127983 */ /* 0x0003680000300800 */
[----:B------:R-:W2:Y:S01]  /*13f00*/  LDL.LU R0, [R1+0x1864] ;  /* 0x0018640001007983 */ /* 0x000ea20000300800 */
[----:B---3--:R-:W-:-:S02]  /*13f10*/  SHF.R.S32.HI R11, RZ, 0x1f, R2 ;  /* 0x0000001fff0b7819 */ /* 0x008fc40000011402 */
[----:B------:R-:W-:Y:S01]  /*13f20*/  SHF.R.S32.HI R12, RZ, 0x1f, R14 ;  /* 0x0000001fff0c7819 */ /* 0x000fe2000001140e */
[----:B------:R3:W-:Y:S01]  /*13f30*/  STL [R1+0x854], R9 ;  /* 0x0008540901007387 */ /* 0x0007e20000100800 */
[----:B------:R-:W-:Y:S02]  /*13f40*/  SHF.R.S32.HI R13, RZ, 0x1f, R6 ;  /* 0x0000001fff0d7819 */ /* 0x000fe40000011406 */
[----:B------:R-:W-:Y:S02]  /*13f50*/  SHF.R.S32.HI R16, RZ, 0x1f, R151 ;  /* 0x0000001fff107819 */ /* 0x000fe40000011497 */
[----:B---3--:R-:W-:Y:S02]  /*13f60*/  SHF.L.U64.HI R9, R2, 0x2, R11 ;  /* 0x0000000202097819 */ /* 0x008fe4000001020b */
[----:B------:R1:W5:Y:S04]  /*13f70*/  LDL.LU R2, [R1+0x1860] ;  /* 0x0018600001027983 */ /* 0x0003680000300800 */
[----:B------:R3:W-:Y:S01]  /*13f80*/  STL [R1+0x85c], R5 ;  /* 0x00085c0501007387 */ /* 0x0007e20000100800 */
[----:B------:R-:W-:-:S02]  /*13f90*/  SHF.R.S32.HI R103, RZ, 0x1f, R150 ;  /* 0x0000001fff677819 */ /* 0x000fc40000011496 */
[----:B------:R-:W-:Y:S02]  /*13fa0*/  SHF.R.S32.HI R104, RZ, 0x1f, R148 ;  /* 0x0000001fff687819 */ /* 0x000fe40000011494 */
[----:B---3--:R-:W-:Y:S02]  /*13fb0*/  SHF.L.U64.HI R5, R14, 0x2, R12 ;  /* 0x000000020e057819 */ /* 0x008fe4000001020c */
[----:B------:R1:W5:Y:S04]  /*13fc0*/  LDL.LU R14, [R1+0x185c] ;  /* 0x00185c00010e7983 */ /* 0x0003680000300800 */
[----:B------:R3:W-:Y:S01]  /*13fd0*/  STL [R1+0x860], R9 ;  /* 0x0008600901007387 */ /* 0x0007e20000100800 */
[----:B------:R-:W-:Y:S02]  /*13fe0*/  SHF.R.S32.HI R105, RZ, 0x1f, R149 ;  /* 0x0000001fff697819 */ /* 0x000fe40000011495 */
[----:B------:R-:W-:-:S02]  /*13ff0*/  SHF.L.U64.HI R10, R150, 0x2, R103 ;  /* 0x00000002960a7819 */ /* 0x000fc40000010267 */
[----:B---3--:R-:W-:Y:S02]  /*14000*/  SHF.L.U64.HI R9, R6, 0x2, R13 ;  /* 0x0000000206097819 */ /* 0x008fe4000001020d */
[----:B------:R1:W5:Y:S04]  /*14010*/  LDL.LU R6, [R1+0x1858] ;  /* 0x0018580001067983 */ /* 0x0003680000300800 */
[----:B------:R3:W-:Y:S01]  /*14020*/  STL [R1+0x864], R5 ;  /* 0x0008640501007387 */ /* 0x0007e20000100800 */
[----:B------:R-:W-:-:S03]  /*14030*/  SHF.R.S32.HI R106, RZ, 0x1f, R146 ;  /* 0x0000001fff6a7819 */ /* 0x000fc60000011492 */
[----:B------:R4:W-:Y:S01]  /*14040*/  STL [R1+0x868], R9 ;  /* 0x0008680901007387 */ /* 0x0009e20000100800 */
[----:B---3--:R-:W-:Y:S02]  /*14050*/  SHF.L.U64.HI R5, R151, 0x2, R16 ;  /* 0x0000000297057819 */ /* 0x008fe40000010210 */
[----:B------:R-:W-:Y:S02]  /*14060*/  SHF.R.S32.HI R107, RZ, 0x1f, R145 ;  /* 0x0000001fff6b7819 */ /* 0x000fe40000011491 */
[----:B----4-:R-:W-:Y:S01]  /*14070*/  SHF.L.U64.HI R9, R148, 0x2, R104 ;  /* 0x0000000294097819 */ /* 0x010fe20000010268 */
[----:B------:R3:W-:Y:S01]  /*14080*/  STL [R1+0x86c], R5 ;  /* 0x00086c0501007387 */ /* 0x0007e20000100800 */
[----:B------:R-:W-:-:S03]  /*14090*/  SHF.R.S32.HI R108, RZ, 0x1f, R143 ;  /* 0x0000001fff6c7819 */ /* 0x000fc6000001148f */
[----:B------:R4:W-:Y:S01]  /*140a0*/  STL [R1+0x870], R10 ;  /* 0x0008700a01007387 */ /* 0x0009e20000100800 */
[----:B---3--:R-:W-:-:S03]  /*140b0*/  SHF.L.U64.HI R5, R149, 0x2, R105 ;  /* 0x0000000295057819 */ /* 0x008fc60000010269 */
[----:B------:R3:W-:Y:S01]  /*140c0*/  STL [R1+0x874], R9 ;  /* 0x0008740901007387 */ /* 0x0007e20000100800 */
[----:B------:R-:W-:Y:S02]  /*140d0*/  SHF.R.S32.HI R109, RZ, 0x1f, R147 ;  /* 0x0000001fff6d7819 */ /* 0x000fe40000011493 */
[----:B----4-:R-:W-:Y:S01]  /*140e0*/  SHF.L.U64.HI R10, R146, 0x2, R106 ;  /* 0x00000002920a7819 */ /* 0x010fe2000001026a */
[----:B------:R4:W-:Y:S01]  /*140f0*/  STL [R1+0x878], R5 ;  /* 0x0008780501007387 */ /* 0x0009e20000100800 */
[----:B------:R-:W-:Y:S02]  /*14100*/  SHF.R.S32.HI R110, RZ, 0x1f, R142 ;  /* 0x0000001fff6e7819 */ /* 0x000fe4000001148e */
[----:B------:R-:W-:Y:S02]  /*14110*/  SHF.R.S32.HI R111, RZ, 0x1f, R144 ;  /* 0x0000001fff6f7819 */ /* 0x000fe40000011490 */
[----:B---3--:R-:W-:Y:S01]  /*14120*/  SHF.L.U64.HI R9, R145, 0x2, R107 ;  /* 0x0000000291097819 */ /* 0x008fe2000001026b */
[----:B------:R3:W-:Y:S01]  /*14130*/  STL [R1+0x87c], R10 ;  /* 0x00087c0a01007387 */ /* 0x0007e20000100800 */
[----:B----4-:R-:W-:-:S03]  /*14140*/  SHF.L.U64.HI R5, R143, 0x2, R108 ;  /* 0x000000028f057819 */ /* 0x010fc6000001026c */
[----:B------:R4:W-:Y:S01]  /*14150*/  STL [R1+0x880], R9 ;  /* 0x0008800901007387 */ /* 0x0009e20000100800 */
[----:B------:R-:W-:-:S03]  /*14160*/  SHF.R.S32.HI R112, RZ, 0x1f, R140 ;  /* 0x0000001fff707819 */ /* 0x000fc6000001148c */
[----:B------:R1:W-:Y:S01]  /*14170*/  STL [R1+0x884], R5 ;  /* 0x0008840501007387 */ /* 0x0003e20000100800 */
[----:B---3--:R-:W-:Y:S02]  /*14180*/  SHF.L.U64.HI R10, R147, 0x2, R109 ;  /* 0x00000002930a7819 */ /* 0x008fe4000001026d */
[----:B------:R-:W-:Y:S02]  /*14190*/  SHF.R.S32.HI R113, RZ, 0x1f, R141 ;  /* 0x0000001fff717819 */ /* 0x000fe4000001148d */
[----:B----4-:R-:W-:Y:S01]  /*141a0*/  SHF.L.U64.HI R9, R142, 0x2, R110 ;  /* 0x000000028e097819 */ /* 0x010fe2000001026e */
[----:B------:R3:W-:Y:S01]  /*141b0*/  STL [R1+0x888], R10 ;  /* 0x0008880a01007387 */ /* 0x0007e20000100800 */
[----:B------:R-:W-:Y:S02]  /*141c0*/  SHF.R.S32.HI R114, RZ, 0x1f, R138 ;  /* 0x0000001fff727819 */ /* 0x000fe4000001148a */
[----:B-1----:R-:W-:Y:S01]  /*141d0*/  SHF.L.U64.HI R5, R144, 0x2, R111 ;  /* 0x0000000290057819 */ /* 0x002fe2000001026f */
[----:B------:R1:W-:Y:S01]  /*141e0*/  STL [R1+0x88c], R9 ;  /* 0x00088c0901007387 */ /* 0x0003e20000100800 */
[----:B------:R-:W-:-:S03]  /*141f0*/  SHF.R.S32.HI R115, RZ, 0x1f, R137 ;  /* 0x0000001fff737819 */ /* 0x000fc60000011489 */
[----:B------:R4:W-:Y:S01]  /*14200*/  STL [R1+0x890], R5 ;  /* 0x0008900501007387 */ /* 0x0009e20000100800 */
[----:B---3--:R-:W-:Y:S02]  /*14210*/  SHF.L.U64.HI R10, R140, 0x2, R112 ;  /* 0x000000028c0a7819 */ /* 0x008fe40000010270 */
[----:B------:R-:W-:Y:S02]  /*14220*/  SHF.R.S32.HI R116, RZ, 0x1f, R135 ;  /* 0x0000001fff747819 */ /* 0x000fe40000011487 */
[----:B-1----:R-:W-:Y:S01]  /*14230*/  SHF.L.U64.HI R9, R141, 0x2, R113 ;  /* 0x000000028d097819 */ /* 0x002fe20000010271 */
[----:B------:R1:W-:Y:S01]  /*14240*/  STL [R1+0x894], R10 ;  /* 0x0008940a01007387 */ /* 0x0003e20000100800 */
[----:B------:R-:W-:Y:S02]  /*14250*/  SHF.R.S32.HI R117, RZ, 0x1f, R139 ;  /* 0x0000001fff757819 */ /* 0x000fe4000001148b */
[----:B----4-:R-:W-:Y:S01]  /*14260*/  SHF.L.U64.HI R5, R138, 0x2, R114 ;  /* 0x000000028a057819 */ /* 0x010fe20000010272 */
[----:B------:R3:W-:Y:S01]  /*14270*/  STL [R1+0x898], R9 ;  /* 0x0008980901007387 */ /* 0x0007e20000100800 */
[----:B------:R-:W-:-:S03]  /*14280*/  SHF.R.S32.HI R118, RZ, 0x1f, R134 ;  /* 0x0000001fff767819 */ /* 0x000fc60000011486 */
[----:B------:R4:W-:Y:S01]  /*14290*/  STL [R1+0x89c], R5 ;  /* 0x00089c0501007387 */ /* 0x0009e20000100800 */
[----:B-1----:R-:W-:Y:S02]  /*142a0*/  SHF.L.U64.HI R10, R137, 0x2, R115 ;  /* 0x00000002890a7819 */ /* 0x002fe40000010273 */
[----:B------:R-:W-:Y:S02]  /*142b0*/  SHF.R.S32.HI R119, RZ, 0x1f, R136 ;  /* 0x0000001fff777819 */ /* 0x000fe40000011488 */
[----:B---3--:R-:W-:Y:S01]  /*142c0*/  SHF.L.U64.HI R9, R135, 0x2, R116 ;  /* 0x0000000287097819 */ /* 0x008fe20000010274 */
        /* <DEDUP_REMOVED lines=21> */
[----:B------:R3:W-:Y:S04]  /*14420*/  STL [R1+0x8bc], R9 ;  /* 0x0008bc0901007387 */ /* 0x0007e80000100800 */
[----:B------:R4:W-:Y:S01]  /*14430*/  STL [R1+0x8c0], R5 ;  /* 0x0008c00501007387 */ /* 0x0009e20000100800 */
[----:B-1----:R-:W-:-:S02]  /*14440*/  SHF.L.U64.HI R10, R127, 0x2, R124 ;  /* 0x000000027f0a7819 */ /* 0x002fc4000001027c */
[----:B---3--:R-:W-:-:S03]  /*14450*/  SHF.L.U64.HI R9, R131, 0x2, R125 ;  /* 0x0000000283097819 */ /* 0x008fc6000001027d */
[----:B------:R1:W-:Y:S01]  /*14460*/  STL [R1+0x8c4], R10 ;  /* 0x0008c40a01007387 */ /* 0x0003e20000100800 */
[----:B----4-:R-:W-:-:S03]  /*14470*/  SHF.L.U64.HI R5, R128, 0x2, R126 ;  /* 0x0000000280057819 */ /* 0x010fc6000001027e */
[----:B------:R1:W-:Y:S04]  /*14480*/  STL [R1+0x8c8], R9 ;  /* 0x0008c80901007387 */ /* 0x0003e80000100800 */
[----:B------:R1:W-:Y:S01]  /*14490*/  STL [R1+0x8cc], R5 ;  /* 0x0008cc0501007387 */ /* 0x0003e20000100800 */
[----:B--2---:R-:W-:-:S03]  /*144a0*/  IADD3.X R16, R0, UR12, RZ, P0, !PT ;  /* 0x0000000c00107c10 */ /* 0x004fc600087fe4ff */
[----:B------:R1:W5:Y:S01]  /*144b0*/  LDL.LU R0, [R1+0x1854] ;  /* 0x0018540001007983 */ /* 0x0003620000300800 */
[----:B------:R-:W-:Y:S01]  /*144c0*/  IADD3 R8, P3, R8, UR8, RZ ;  /* 0x0000000808087c10 */ /* 0x000fe2000ff7e0ff */
[----:B------:R-:W-:-:S04]  /*144d0*/  USHF.R.S32.HI UR8, URZ, 0x1f, UR4 ;  /* 0x0000001f3f087899 */ /* 0x000fc80008011404 */
[----:B------:R-:W-:Y:S01]  /*144e0*/  ULEA.HI UR8, UR8, UR4, URZ, 0x5 ;  /* 0x0000000408087291 */ /* 0x000fe2000f8f283f */
[C---:B------:R-:W-:Y:S01]  /*144f0*/  SHF.L.U64.HI R3, R4.reuse, 0x2, R3 ;  /* 0x0000000204037819 */ /* 0x040fe20000010203 */
[----:B------:R-:W-:Y:S01]  /*14500*/  IMAD.SHL.U32 R4, R4, 0x4, RZ ;  /* 0x0000000404047824 */ /* 0x000fe200078e00ff */
[----:B------:R-:W-:Y:S01]  /*14510*/  CS2R R24, SRZ ;  /* 0x0000000000187805 */ /* 0x000fe2000001ff00 */
[----:B------:R-:W-:Y:S01]  /*14520*/  USHF.R.S32.HI UR8, URZ, 0x5, UR8 ;  /* 0x000000053f087899 */ /* 0x000fe20008011408 */
        /* <DEDUP_REMOVED lines=63> */
[----:B------:R-:W-:Y:S01]  /*14920*/  IADD3.X R7, R7, UR9, RZ, P3, !PT ;  /* 0x0000000907077c10 */ /* 0x000fe20009ffe4ff */
[----:B------:R-:W-:Y:S01]  /*14930*/  UMOV UR9, 0x1 ;  /* 0x0000000100097882 */ /* 0x000fe20000000000 */
[----:B------:R-:W-:Y:S01]  /*14940*/  UMOV UR7, 0xffffffff ;  /* 0xffffffff00077882 */ /* 0x000fe20000000000 */
[----:B------:R-:W-:Y:S01]  /*14950*/  UIADD3 UR48, UR8, -0x2, URZ ;  /* 0xfffffffe08307890 */ /* 0x000fe2000fffe03f */
[----:B-1----:R-:W-:-:S11]  /*14960*/  UMOV UR4, URZ ;  /* 0x0000003f00047c82 */ /* 0x002fd60008000000 */
.L_x_1:
[----:B------:R-:W-:Y:S01]  /*14970*/  STL.64 [R1+0x1c88], R250 ;  /* 0x001c88fa01007387 */ /* 0x000fe20000100a00 */
[----:B------:R-:W-:Y:S01]  /*14980*/  UIADD3 UR7, UR7, 0x1, URZ ;  /* 0x0000000107077890 */ /* 0x000fe2000fffe03f */
[----:B------:R-:W-:-:S04]  /*14990*/  DEPBAR.LE SB0, 0x2 ;  /* 0x000080800000791a */ /* 0x000fc80000000000 */
[----:B------:R-:W-:Y:S04]  /*149a0*/  STL.64 [R1+0x1c80], R248 ;  /* 0x001c80f801007387 */ /* 0x000fe80000100a00 */
        /* <DEDUP_REMOVED lines=48> */
[----:B-----5:R-:W-:Y:S04]  /*14cb0*/  STL.64 [R1+0x1af8], R150 ;  /* 0x001af89601007387 */ /* 0x020fe80000100a00 */
        /* <DEDUP_REMOVED lines=12> */
[----:B------:R1:W-:Y:S04]  /*14d80*/  STL.64 [R1+0x1a90], R124 ;  /* 0x001a907c01007387 */ /* 0x0003e80000100a00 */
[----:B-1----:R-:W2:Y:S04]  /*14d90*/  LDL.LU.64 R124, [R1] ;  /* 0x00000000017c7983 */ /* 0x002ea80000300a00 */
[----:B------:R-:W3:Y:S04]  /*14da0*/  LDL.LU.64 R126, [R1+0x8] ;  /* 0x00000800017e7983 */ /* 0x000ee80000300a00 */
[----:B------:R-:W4:Y:S04]  /*14db0*/  LDL.LU.64 R128, [R1+0x10] ;  /* 0x0000100001807983 */ /* 0x000f280000300a00 */
[----:B------:R-:W2:Y:S04]  /*14dc0*/  LDL.LU.64 R130, [R1+0x18] ;  /* 0x0000180001827983 */ /* 0x000ea80000300a00 */
        /* <DEDUP_REMOVED lines=9> */
[----:B------:R-:W3:Y:S01]  /*14e60*/  LDL.LU.64 R150, [R1+0x68] ;  /* 0x0000680001967983 */ /* 0x000ee20000300a00 */
[----:B------:R-:W-:Y:S01]  /*14e70*/  UISETP.GT.AND UP0, UPT, UR7, 0x2, UPT ;  /* 0x000000020700788c */ /* 0x000fe2000bf04270 */
[----:B------:R-:W-:Y:S01]  /*14e80*/  UMOV UR39, 0x40000040 ;  /* 0x4000004000277882 */ /* 0x000fe20000000000 */
[----:B------:R-:W-:Y:S01]  /*14e90*/  UMOV UR37, 0x40000040 ;  /* 0x4000004000257882 */ /* 0x000fe20000000000 */
[----:B------:R-:W-:Y:S06]  /*14ea0*/  BAR.SYNC.DEFER_BLOCKING 0x0 ;  /* 0x0000000000007b1d */ /* 0x000fec0000010000 */
[----:B---3--:R-:W-:Y:S04]  /*14eb0*/  STL.64 [R1+0x1e88], R150 ;  /* 0x001e889601007387 */ /* 0x008fe80000100a00 */
[----:B--2---:R-:W-:Y:S04]  /*14ec0*/  STL.64 [R1+0x1e80], R148 ;  /* 0x001e809401007387 */ /* 0x004fe80000100a00 */
[----:B----4-:R-:W-:Y:S04]  /*14ed0*/  STL.64 [R1+0x1e78], R146 ;  /* 0x001e789201007387 */ /* 0x010fe80000100a00 */
        /* <DEDUP_REMOVED lines=61> */
[----:B-1----:R-:W2:Y:S04]  /*152b0*/  LDL.LU.64 R24, [R1+0x200] ;  /* 0x0002000001187983 */ /* 0x002ea80000300a00 */
        /* <DEDUP_REMOVED lines=63> */
[----:B--2---:R-:W-:Y:S04]  /*156b0*/  STL.64 [R1+0x2088], R150 ;  /* 0x0020889601007387 */ /* 0x004fe80000100a00 */
[----:B----4-:R-:W-:Y:S04]  /*156c0*/  STL.64 [R1+0x2080], R148 ;  /* 0x0020809401007387 */ /* 0x010fe80000100a00 */
[----:B---3--:R-:W-:Y:S04]  /*156d0*/  STL.64 [R1+0x2078], R146 ;  /* 0x0020789201007387 */ /* 0x008fe80000100a00 */
        /* <DEDUP_REMOVED lines=62> */
[----:B------:R-:W2:Y:S04]  /*15ac0*/  LDL.LU.64 R26, [R1+0x408] ;  /* 0x00040800011a7983 */ /* 0x000ea80000300a00 */
        /* <DEDUP_REMOVED lines=61> */
[----:B------:R-:W2:Y:S01]  /*15ea0*/  LDL.LU.64 R150, [R1+0x5f8] ;  /* 0x0005f80001967983 */ /* 0x000ea20000300a00 */
[----:B------:R-:W-:-:S03]  /*15eb0*/  USEL UR7, UR7, URZ, !UP0 ;  /* 0x0000003f07077287 */ /* 0x000fc6000c000000 */
[----:B------:R-:W3:Y:S01]  /*15ec0*/  LDL.LU.64 R152, [R1+0x70] ;  /* 0x0000700001987983 */ /* 0x000ee20000300a00 */
[----:B------:R-:W-:Y:S02]  /*15ed0*/  ULEA UR12, UR7, UR5, 0xe ;  /* 0x00000005070c7291 */ /* 0x000fe4000f8e703f */
[----:B------:R-:W-:Y:S01]  /*15ee0*/  ULEA UR13, UR7, UR5, 0x10 ;  /* 0x00000005070d7291 */ /* 0x000fe2000f8e803f */
[----:B------:R-:W3:Y:S01]  /*15ef0*/  LDL.LU.64 R154, [R1+0x78] ;  /* 0x00007800019a7983 */ /* 0x000ee20000300a00 */
[----:B------:R-:W-:Y:S02]  /*15f00*/  UIADD3 UR12, UR12, 0x30000, URZ ;  /* 0x000300000c0c7890 */ /* 0x000fe4000fffe03f */
[----:B------:R-:W-:Y:S01]  /*15f10*/  USHF.R.U32.HI UR13, URZ, 0x4, UR13 ;  /* 0x000000043f0d7899 */ /* 0x000fe2000801160d */
[----:B------:R-:W3:Y:S01]  /*15f20*/  LDL.LU.64 R156, [R1+0x80] ;  /* 0x00008000019c7983 */ /* 0x000ee20000300a00 */
[----:B------:R-:W-:Y:S02]  /*15f30*/  USHF.R.U32.HI UR12, URZ, 0x4, UR12 ;  /* 0x000000043f0c7899 */ /* 0x000fe4000801160c */
[----:B------:R-:W-:Y:S01]  /*15f40*/  USGXT.U32 UR38, UR13, 0xe ;  /* 0x0000000e0d26789a */ /* 0x000fe20008000000 */
[----:B------:R-:W3:Y:S01]  /*15f50*/  LDL.LU.64 R158, [R1+0x88] ;  /* 0x00008800019e7983 */ /* 0x000ee20000300a00 */
[----:B------:R-:W-:-:S02]  /*15f60*/  USGXT.U32 UR36, UR12, 0xe ;  /* 0x0000000e0c24789a */ /* 0x000fc40008000000 */
[----:B------:R-:W-:Y:S01]  /*15f70*/  UIADD3 UR42, UP1, UR38, 0x2, URZ ;  /* 0x00000002262a7890 */ /* 0x000fe2000ff3e03f */
[----:B------:R-:W3:Y:S01]  /*15f80*/  LDL.LU.64 R160, [R1+0x90] ;  /* 0x0000900001a07983 */ /* 0x000ee20000300a00 */
[----:B------:R-:W-:Y:S01]  /*15f90*/  UIADD3 UR40, UP0, UR36, 0x2, URZ ;  /* 0x0000000224287890 */ /* 0x000fe2000ff1e03f */
[----:B------:R-:W-:Y:S01]  /*15fa0*/  UMOV UR12, URZ ;  /* 0x0000003f000c7c82 */ /* 0x000fe20008000000 */
[----:B------:R-:W-:Y:S02]  /*15fb0*/  UMOV UR13, URZ ;  /* 0x0000003f000d7c82 */ /* 0x000fe40008000000 */
[----:B------:R-:W-:Y:S01]  /*15fc0*/  UIADD3.X UR41, UR12, 0x40000040, URZ, UP0, !UPT ;  /* 0x400000400c297890 */ /* 0x000fe200087fe43f */
[----:B------:R-:W3:Y:S01]  /*15fd0*/  LDL.LU.64 R162, [R1+0x98] ;  /* 0x0000980001a27983 */ /* 0x000ee20000300a00 */
[----:B------:R-:W-:Y:S01]  /*15fe0*/  UIADD3.X UR43, UR13, 0x40000040, URZ, UP1, !UPT ;  /* 0x400000400d2b7890 */ /* 0x000fe20008ffe43f */
[----:B--2---:R-:W-:Y:S01]  /*15ff0*/  WARPGROUP.ARRIVE ;  /* 0x00000000000079c5 */ /* 0x004fe20000000000 */
[----:B------:R-:W-:Y:S01]  /*16000*/  UIADD3.64 UR44, UR40, 0x2, URZ ;  /* 0x00000002282c7897 */ /* 0x000fe2000fffe03f */
[----:B------:R-:W3:Y:S04]  /*16010*/  LDL.LU.64 R164, [R1+0xa0] ;  /* 0x0000a00001a47983 */ /* 0x000ee80000300a00 */
[----:B------:R-:W-:Y:S01]  /*16020*/  HGMMA.64x256x8.F32.TF32 R24, gdesc[UR36], R24, gsb0 ;  /* 0x07e00000241879f0 */ /* 0x000fe20008002818 */
[----:B------:R-:W-:Y:S01]  /*16030*/  UIADD3.64 UR46, UR42, 0x2, URZ ;  /* 0x000000022a2e7897 */ /* 0x000fe2000fffe03f */
[----:B------:R-:W3:Y:S01]  /*16040*/  LDL.LU.64 R166, [R1+0xa8] ;  /* 0x0000a80001a67983 */ /* 0x000ee20000300a00 */
[----:B------:R-:W-:-:S02]  /*16050*/  UIADD3.64 UR14, UR42, 0x4, URZ ;  /* 0x000000042a0e7897 */ /* 0x000fc4000fffe03f */
[----:B------:R-:W-:Y:S01]  /*16060*/  UIADD3.64 UR12, UR40, 0x4, URZ ;  /* 0x00000004280c7897 */ /* 0x000fe2000fffe03f */
[----:B------:R-:W3:Y:S04]  /*16070*/  LDL.LU.64 R168, [R1+0xb0] ;  /* 0x0000b00001a87983 */ /* 0x000ee80000300a00 */
        /* <DEDUP_REMOVED lines=41> */
[----:B------:R-:W-:Y:S04]  /*16310*/  STL [R1+0x1868], R15 ;  /* 0x0018680f01007387 */ /* 0x000fe80000100800 */
[----:B-----5:R-:W-:Y:S01]  /*16320*/  STL [R1+0x1854], R6 ;  /* 0x0018540601007387 */ /* 0x020fe20000100800 */
[----:B------:R-:W-:-:S02]  /*16330*/  WARPGROUP.DEPBAR.LE gsb0, 0x0 ;  /* 0x00008000000079c5 */ /* 0x000fc40000010000 */
[----:B------:R-:W-:-:S06]  /*16340*/  WARPGROUP.ARRIVE ;  /* 0x00000000000079c5 */ /* 0x000fcc0000000000 */
[----:B------:R-:W-:Y:S03]  /*16350*/  HGMMA.64x256x8.F32.TF32 R24, gdesc[UR40], R24, gsb0 ;  /* 0x07e00000281879f0 */ /* 0x000fe60008002818 */
[----:B------:R-:W-:Y:S02]  /*16360*/  WARPGROUP.DEPBAR.LE gsb0, 0x0 ;  /* 0x00008000000079c5 */ /* 0x000fe40000010000 */
[----:B------:R-:W-:-:S15]  /*16370*/  WARPGROUP.ARRIVE ;  /* 0x00000000000079c5 */ /* 0x000fde0000000000 */
[----:B------:R-:W-:-:S08]  /*16380*/  NOP ;  /* 0x0000000000007918 */ /* 0x000fd00000000000 */
[----:B------:R-:W-:Y:S03]  /*16390*/  HGMMA.64x256x8.F32.TF32 R24, gdesc[UR44], R24, gsb0 ;  /* 0x07e000002c1879f0 */ /* 0x000fe60008002818 */
[----:B------:R-:W-:Y:S02]  /*163a0*/  WARPGROUP.DEPBAR.LE gsb0, 0x0 ;  /* 0x00008000000079c5 */ /* 0x000fe40000010000 */
[----:B------:R-:W-:-:S15]  /*163b0*/  WARPGROUP.ARRIVE ;  /* 0x00000000000079c5 */ /* 0x000fde0000000000 */
[----:B------:R-:W-:-:S08]  /*163c0*/  NOP ;  /* 0x0000000000007918 */ /* 0x000fd00000000000 */
[----:B------:R-:W-:Y:S03]  /*163d0*/  HGMMA.64x256x8.F32.TF32 R24, gdesc[UR12], R24, gsb0 ;  /* 0x07e000000c1879f0 */ /* 0x000fe60008002818 */
[----:B------:R-:W-:Y:S02]  /*163e0*/  WARPGROUP.DEPBAR.LE gsb0, 0x0 ;  /* 0x00008000000079c5 */ /* 0x000fe40000010000 */
        /* <DEDUP_REMOVED lines=128> */
[----:B------:R-:W-:Y:S01]  /*16bf0*/  UIADD3.64 UR30, UR42, 0x7fe, URZ ;  /* 0x000007fe2a1e7897 */ /* 0x000fe2000fffe03f */
[----:B------:R-:W-:Y:S01]  /*16c00*/  UMOV UR28, UR36 ;  /* 0x00000024001c7c82 */ /* 0x000fe20008000000 */
[----:B------:R-:W-:Y:S01]  /*16c10*/  UMOV UR29, UR37 ;  /* 0x00000025001d7c82 */ /* 0x000fe20008000000 */
        /* <DEDUP_REMOVED lines=9> */
[----:B--2---:R-:W-:-:S06]  /*16cb0*/  WARPGROUP.ARRIVE ;  /* 0x00000000000079c5 */ /* 0x004fcc0000000000 */
        /* <DEDUP_REMOVED lines=78> */
[----:B-1----:R-:W3:Y:S04]  /*171a0*/  LDL.LU.64 R150, [R1+0x1e88] ;  /* 0x001e880001967983 */ /* 0x002ee80000300a00 */
        /* <DEDUP_REMOVED lines=12> */
[----:B------:R-:W3:Y:S01]  /*17270*/  LDL.LU.64 R124, [R1+0x1e20] ;  /* 0x001e2000017c7983 */ /* 0x000ee20000300a00 */
[----:B------:R-:W-:-:S02]  /*17280*/  UIADD3.64 UR36, UR40, 0x1fe, URZ ;  /* 0x000001fe28247897 */ /* 0x000fc4000fffe03f */
[----:B------:R-:W-:Y:S01]  /*17290*/  UIADD3.64 UR32, UR40, 0x200, URZ ;  /* 0x0000020028207897 */ /* 0x000fe2000fffe03f */
[----:B------:R-:W2:Y:S01]  /*172a0*/  LDL.LU.64 R122, [R1+0x1e18] ;  /* 0x001e1800017a7983 */ /* 0x000ea20000300a00 */
[----:B------:R-:W-:Y:S01]  /*172b0*/  UMOV UR34, UR42 ;  /* 0x0000002a00227c82 */ /* 0x000fe20008000000 */
[----:B------:R-:W-:Y:S01]  /*172c0*/  UMOV UR35, UR43 ;  /* 0x0000002b00237c82 */ /* 0x000fe20008000000 */
[----:B------:R-:W-:Y:S01]  /*172d0*/  UIADD3.64 UR44, UR40, 0x202, URZ ;  /* 0x00000202282c7897 */ /* 0x000fe2000fffe03f */
[----:B------:R-:W2:Y:S01]  /*172e0*/  LDL.LU.64 R120, [R1+0x1e10] ;  /* 0x001e100001787983 */ /* 0x000ea20000300a00 */
[----:B------:R-:W-:-:S03]  /*172f0*/  UIADD3.64 UR12, UR40, 0x204, URZ ;  /* 0x00000204280c7897 */ /* 0x000fc6000fffe03f */
        /* <DEDUP_REMOVED lines=48> */
[----:B---3--:R-:W-:-:S06]  /*17600*/  WARPGROUP.ARRIVE ;  /* 0x00000000000079c5 */ /* 0x008fcc0000000000 */
        /* <DEDUP_REMOVED lines=14> */
[----:B------:R-:W-:Y:S04]  /*176f0*/  STL.64 [R1], R124 ;  /* 0x0000007c01007387 */ /* 0x000fe80000100a00 */
        /* <DEDUP_REMOVED lines=64> */
[----:B------:R-:W4:Y:S04]  /*17b00*/  LDL.LU.64 R248, [R1+0x1c80] ;  /* 0x001c800001f87983 */ /* 0x000f280000300a00 */
        /* <DEDUP_REMOVED lines=62> */
[----:B------:R-:W-:Y:S01]  /*17ef0*/  UMOV UR28, UR36 ;  /* 0x00000024001c7c82 */ /* 0x000fe20008000000 */
[----:B------:R-:W-:Y:S01]  /*17f00*/  UMOV UR29, UR37 ;  /* 0x00000025001d7c82 */ /* 0x000fe20008000000 */
[----:B------:R-:W-:Y:S01]  /*17f10*/  UMOV UR24, UR32 ;  /* 0x0000002000187c82 */ /* 0x000fe20008000000 */
[----:B------:R-:W-:Y:S01]  /*17f20*/  UMOV UR25, UR33 ;  /* 0x0000002100197c82 */ /* 0x000fe20008000000 */
[----:B------:R-:W-:Y:S01]  /*17f30*/  UMOV UR20, UR44 ;  /* 0x0000002c00147c82 */ /* 0x000fe20008000000 */
[----:B------:R-:W-:Y:S01]  /*17f40*/  UMOV UR21, UR45 ;  /* 0x0000002d00157c82 */ /* 0x000fe20008000000 */
[----:B------:R-:W-:Y:S01]  /*17f50*/  UISETP.GT.AND UP1, UPT, UR6, URZ, UPT ;  /* 0x0000003f0600728c */ /* 0x000fe2000bf24270 */
[----:B------:R-:W3:Y:S01]  /*17f60*/  LDL R15, [R1+0x8d0] ;  /* 0x0008d000010f7983 */ /* 0x000ee20000100800 */
[----:B--2---:R-:W-:Y:S01]  /*17f70*/  WARPGROUP.ARRIVE ;  /* 0x00000000000079c5 */ /* 0x004fe20000000000 */
[----:B------:R-:W-:-:S02]  /*17f80*/  UISETP.GE.AND UP0, UPT, UR4, UR48, UPT ;  /* 0x000000300400728c */ /* 0x000fc4000bf06270 */
[----:B------:R-:W2:Y:S03]  /*17f90*/  LDL R13, [R1+0x8cc] ;  /* 0x0008cc00010d7983 */ /* 0x000ea60000100800 */
[----:B------:R-:W-:Y:S01]  /*17fa0*/  HGMMA.64x256x8.F32.TF32 R24, gdesc[UR28], R24, gsb0 ;  /* 0x07e000001c1879f0 */ /* 0x000fe20008002818 */
[----:B------:R-:W-:Y:S01]  /*17fb0*/  UISETP.GT.AND UP2, UPT, UR6, 0x1, UPT ;  /* 0x000000010600788c */ /* 0x000fe2000bf44270 */
[----:B------:R-:W4:Y:S01]  /*17fc0*/  LDL R12, [R1+0x944] ;  /* 0x00094400010c7983 */ /* 0x000f220000100800 */
[----:B------:R-:W-:-:S03]  /*17fd0*/  UIADD3 UR9, UR9, 0x1, URZ ;  /* 0x0000000109097890 */ /* 0x000fc6000fffe03f */
[----:B------:R-:W4:Y:S01]  /*17fe0*/  LDL R6, [R1+0x8c8] ;  /* 0x0008c80001067983 */ /* 0x000f220000100800 */
[----:B------:R-:W-:Y:S02]  /*17ff0*/  USEL UR14, URZ, 0x4, !UP1 ;  /* 0x000000043f0e7887 */ /* 0x000fe4000c800000 */
[----:B------:R-:W-:Y:S01]  /*18000*/  USEL UR15, URZ, 0x4, !UP2 ;  /* 0x000000043f0f7887 */ /* 0x000fe2000d000000 */
[----:B------:R1:W-:Y:S01]  /*18010*/  STL [R1+0x1858], R14 ;  /* 0x0018580e01007387 */ /* 0x0003e20000100800 */
[----:B------:R-:W-:Y:S02]  /*18020*/  USEL UR14, UR14, URZ, !UP0 ;  /* 0x0000003f0e0e7287 */ /* 0x000fe4000c000000 */
[----:B------:R-:W-:Y:S02]  /*18030*/  USEL UR16, UR15, URZ, !UP0 ;  /* 0x0000003f0f107287 */ /* 0x000fe4000c000000 */
[----:B------:R-:W-:Y:S02]  /*18040*/  UISETP.GT.AND UP1, UPT, UR9, 0x2, UPT ;  /* 0x000000020900788c */ /* 0x000fe4000bf24270 */
[----:B------:R-:W-:Y:S01]  /*18050*/  ISETP.NE.U32.AND P0, PT, RZ, UR14, PT ;  /* 0x0000000eff007c0c */ /* 0x000fe2000bf05070 */
[----:B------:R-:W-:Y:S01]  /*18060*/  UMOV UR14, UR18 ;  /* 0x00000012000e7c82 */ /* 0x000fe20008000000 */
[----:B------:R-:W-:Y:S01]  /*18070*/  UMOV UR15, UR19 ;  /* 0x00000013000f7c82 */ /* 0x000fe20008000000 */
[----:B------:R-:W-:-:S04]  /*18080*/  USEL UR9, UR9, URZ, !UP1 ;  /* 0x0000003f09097287 */ /* 0x000fc8000c800000 */
[----:B------:R-:W-:-:S06]  /*18090*/  ULEA UR17, UR9, UR5, 0xe ;  /* 0x0000000509117291 */ /* 0x000fcc000f8e703f */
[----:B------:R-:W-:Y:S02]  /*180a0*/  VIADD R5, R14, UR17 ;  /* 0x000000110e057c36 */ /* 0x000fe40008000000 */
[----:B-1----:R-:W2:Y:S01]  /*180b0*/  LDL R14, [R1+0x948] ;  /* 0x00094800010e7983 */ /* 0x002ea20000100800 */
[----:B------:R-:W-:Y:S02]  /*180c0*/  WARPGROUP.DEPBAR.LE gsb0, 0x0 ;  /* 0x00008000000079c5 */ /* 0x000fe40000010000 */
        /* <DEDUP_REMOVED lines=11> */
[----:B------:R-:W-:Y:S04]  /*18180*/  STL [R1+0x1a5c], R24 ;  /* 0x001a5c1801007387 */ /* 0x000fe80000100800 */
[----:B------:R-:W-:Y:S04]  /*18190*/  STL [R1+0x1a58], R25 ;  /* 0x001a581901007387 */ /* 0x000fe80000100800 */
[----:B------:R1:W-:Y:S04]  /*181a0*/  STL [R1+0x1a54], R26 ;  /* 0x001a541a01007387 */ /* 0x0003e80000100800 */
[----:B-1----:R-:W3:Y:S04]  /*181b0*/  LDL R26, [R1+0x84c] ;  /* 0x00084c00011a7983 */ /* 0x002ee80000100800 */
        /* <DEDUP_REMOVED lines=121> */
[----:B------:R-:W-:Y:S01]  /*18950*/  STL [R1+0x186c], R148 ;  /* 0x00186c9401007387 */ /* 0x000fe20000100800 */
[----:B------:R-:W-:Y:S01]  /*18960*/  BAR.SYNC.DEFER_BLOCKING 0x0 ;  /* 0x0000000000007b1d */ /* 0x000fe20000010000 */
[----:B---3--:R-:W-:-:S05]  /*18970*/  IADD3 R10, P1, R26, R8, RZ ;  /* 0x000000081a0a7210 */ /* 0x008fca0007f3e0ff */
[----:B------:R-:W-:Y:S04]  /*18980*/  STL [R1+0x1864], R149 ;  /* 0x0018649501007387 */ /* 0x000fe80000100800 */
[----:B------:R3:W-:Y:S04]  /*18990*/  STL [R1+0x1860], R150 ;  /* 0x0018609601007387 */ /* 0x0007e80000100800 */
[----:B------:R3:W-:Y:S04]  /*189a0*/  STL [R1+0x185c], R151 ;  /* 0x00185c9701007387 */ /* 0x0007e80000100800 */
[----:B------:R-:W3:Y:S01]  /*189b0*/  LDL R25, [R1+0x8c4] ;  /* 0x0008c40001197983 */ /* 0x000ee20000100800 */
[----:B------:R-:W-:-:S02]  /*189c0*/  IMAD.MOV.U32 R9, RZ, RZ, R7 ;  /* 0x000000ffff097224 */ /* 0x000fc400078e0007 */
[----:B------:R-:W-:Y:S02]  /*189d0*/  IMAD.X R11, R7, 0x1, R15, P1 ;  /* 0x00000001070b7824 */ /* 0x000fe400008e060f */
[----:B------:R-:W3:Y:S04]  /*189e0*/  LDL R15, [R1+0x940] ;  /* 0x00094000010f7983 */ /* 0x000ee80000100800 */
[----:B------:R-:W-:Y:S01]  /*189f0*/  @!PT LDS RZ, [RZ] ;  /* 0x00000000fffff984 */ /* 0x000fe20000000800 */
[----:B------:R-:W-:Y:S01]  /*18a00*/  @!PT LDS RZ, [RZ] ;  /* 0x00000000fffff984 */ /* 0x000fe20000000800 */
[----:B------:R-:W-:Y:S01]  /*18a10*/  @!PT LDS RZ, [RZ] ;  /* 0x00000000fffff984 */ /* 0x000fe20000000800 */
[----:B------:R-:W-:Y:S04]  /*18a20*/  LDGSTS.E [R5+0x30000], desc[UR10][R8.64], P0 ;  /* 0x3000000008057fae */ /* 0x000fe8000812184a */
[----:B------:R-:W3:Y:S01]  /*18a30*/  LDL R9, [R1+0x8c0] ;  /* 0x0008c00001097983 */ /* 0x000ee20000100800 */
[----:B------:R-:W-:Y:S01]  /*18a40*/  ISETP.NE.U32.AND P0, PT, RZ, UR16, PT ;  /* 0x00000010ff007c0c */ /* 0x000fe2000bf05070 */
[----:B------:R-:W-:Y:S01]  /*18a50*/  UISETP.GT.AND UP1, UPT, UR6, 0x2, UPT ;  /* 0x000000020600788c */ /* 0x000fe2000bf24270 */
[----:B-1----:R-:W1:Y:S03]  /*18a60*/  S2R R27, SR_TID.X ;  /* 0x00000000001b7919 */ /* 0x002e660000002100 */
[----:B------:R-:W-:-:S04]  /*18a70*/  USEL UR12, URZ, 0x4, !UP1 ;  /* 0x000000043f0c7887 */ /* 0x000fc8000c800000 */
[----:B------:R-:W-:-:S04]  /*18a80*/  USEL UR12, UR12, URZ, !UP0 ;  /* 0x0000003f0c0c7287 */ /* 0x000fc8000c000000 */
[----:B------:R2:W-:Y:S01]  /*18a90*/  LDGSTS.E [R5+0x30004], desc[UR10][R10.64], P0 ;  /* 0x300040000a057fae */ /* 0x0005e2000812184a */
[----:B------:R-:W-:Y:S01]  /*18aa0*/  UISETP.GT.AND UP1, UPT, UR6, 0x3, UPT ;  /* 0x000000030600788c */ /* 0x000fe2000bf24270 */
[----:B------:R-:W-:-:S03]  /*18ab0*/  ISETP.NE.U32.AND P0, PT, RZ, UR12, PT ;  /* 0x0000000cff007c0c */ /* 0x000fc6000bf05070 */
[----:B------:R-:W-:Y:S01]  /*18ac0*/  USEL UR12, URZ, 0x4, !UP1 ;  /* 0x000000043f0c7887 */ /* 0x000fe2000c800000 */
[----:B--2---:R-:W-:Y:S02]  /*18ad0*/  LEA R10, P1, R14, R8, 0x2 ;  /* 0x000000080e0a7211 */ /* 0x004fe400078210ff */
[----:B------:R-:W2:Y:S03]  /*18ae0*/  LDL R14, [R1+0x93c] ;  /* 0x00093c00010e7983 */ /* 0x000ea60000100800 */
[----:B------:R-:W-:Y:S02]  /*18af0*/  IMAD.X R11, R7, 0x1, R13, P1 ;  /* 0x00000001070b7824 */ /* 0x000fe400008e060d */
[----:B------:R-:W2:Y:S01]  /*18b00*/  LDL R13, [R1+0x8bc] ;  /* 0x0008bc00010d7983 */ /* 0x000ea20000100800 */
[----:B------:R-:W-:Y:S02]  /*18b10*/  USEL UR12, UR12, URZ, !UP0 ;  /* 0x0000003f0c0c7287 */ /* 0x000fe4000c000000 */
[----:B------:R-:W-:Y:S01]  /*18b20*/  UISETP.GT.AND UP1, UPT, UR6, 0x4, UPT ;  /* 0x000000040600788c */ /* 0x000fe2000bf24270 */
[----:B------:R4:W-:Y:S01]  /*18b30*/  LDGSTS.E [R5+0x30008], desc[UR10][R10.64], P0 ;  /* 0x300080000a057fae */ /* 0x0009e2000812184a */
[----:B-1----:R-:W-:-:S02]  /*18b40*/  IMAD.SHL.U32 R24, R27, 0x10, RZ ;  /* 0x000000101b187824 */ /* 0x002fc400078e00ff */
[----:B------:R-:W-:Y:S01]  /*18b50*/  ISETP.NE.U32.AND P0, PT, RZ, UR12, PT ;  /* 0x0000000cff007c0c */ /* 0x000fe2000bf05070 */
[----:B------:R-:W-:Y:S01]  /*18b60*/  USEL UR12, URZ, 0x4, !UP1 ;  /* 0x000000043f0c7887 */ /* 0x000fe2000c800000 */
[----:B------:R-:W-:Y:S02]  /*18b70*/  LOP3.LUT R27, R27, 0x7f, RZ, 0xc0, !PT ;  /* 0x0000007f1b1b7812 */ /* 0x000fe400078ec0ff */
[----:B------:R-:W-:Y:S02]  /*18b80*/  LOP3.LUT R24, R24, 0x70, RZ, 0xc0, !PT ;  /* 0x0000007018187812 */ /* 0x000fe400078ec0ff */
[----:B----4-:R-:W-:Y:S02]  /*18b90*/  LEA R10, P1, R12, R8, 0x2 ;  /* 0x000000080c0a7211 */ /* 0x010fe400078210ff */
[----:B------:R-:W4:Y:S01]  /*18ba0*/  LDL R12, [R1+0x938] ;  /* 0x00093800010c7983 */ /* 0x000f220000100800 */
[----:B------:R-:W-:Y:S02]  /*18bb0*/  USEL UR12, UR12, URZ, !UP0 ;  /* 0x0000003f0c0c7287 */ /* 0x000fe4000c000000 */
[----:B------:R-:W-:-:S02]  /*18bc0*/  IMAD.X R11, R7, 0x1, R6, P1 ;  /* 0x00000001070b7824 */ /* 0x000fc400008e0606 */
[----:B------:R-:W4:Y:S01]  /*18bd0*/  LDL R6, [R1+0x8b8] ;  /* 0x0008b80001067983 */ /* 0x000f220000100800 */
[----:B------:R-:W-:-:S03]  /*18be0*/  IMAD R24, R27, 0x80, R24 ;  /* 0x000000801b187824 */ /* 0x000fc600078e0218 */
[----:B------:R1:W-:Y:S01]  /*18bf0*/  LDGSTS.E [R5+0x3000c], desc[UR10][R10.64], P0 ;  /* 0x3000c0000a057fae */ /* 0x0003e2000812184a */
[----:B------:R-:W-:Y:S02]  /*18c00*/  ISETP.NE.U32.AND P0, PT, RZ, UR12, PT ;  /* 0x0000000cff007c0c */ /* 0x000fe4000bf05070 */
[----:B------:R-:W-:Y:S02]  /*18c10*/  LOP3.LUT R24, R24, 0x10, RZ, 0x3c, !PT ;  /* 0x0000001018187812 */ /* 0x000fe400078e3cff */
[----:B-1----:R-:W-:Y:S02]  /*18c20*/  LEA R10, P1, R26, R8, 0x2 ;  /* 0x000000081a0a7211 */ /* 0x002fe400078210ff */
[----:B------:R-:W4:Y:S01]  /*18c30*/  LDL R26, [R1+0x934] ;  /* 0x00093400011a7983 */ /* 0x000f220000100800 */
[----:B------:R-:W-:Y:S02]  /*18c40*/  VIADD R5, R24, UR17 ;  /* 0x0000001118057c36 */ /* 0x000fe40008000000 */
[----:B---3--:R-:W-:-:S02]  /*18c50*/  IMAD.X R11, R7, 0x1, R25, P1 ;  /* 0x00000001070b7824 */ /* 0x008fc400008e0619 */
[----:B------:R-:W3:Y:S04]  /*18c60*/  LDL R25, [R1+0x8b4] ;  /* 0x0008b40001197983 */ /* 0x000ee80000100800 */
[----:B------:R1:W-:Y:S02]  /*18c70*/  LDGSTS.E [R5+0x30000], desc[UR10][R10.64], P0 ;  /* 0x300000000a057fae */ /* 0x0003e4000812184a */
[----:B-1----:R-:W-:Y:S02]  /*18c80*/  LEA R10, P1, R15, R8, 0x2 ;  /* 0x000000080f0a7211 */ /* 0x002fe400078210ff */
[----:B------:R-:W3:Y:S03]  /*18c90*/  LDL R15, [R1+0x930] ;  /* 0x00093000010f7983 */ /* 0x000ee60000100800 */
[----:B------:R-:W-:-:S02]  /*18ca0*/  IMAD.X R11, R7, 0x1, R9, P1 ;  /* 0x00000001070b7824 */ /* 0x000fc400008e0609 */
[----:B------:R-:W3:Y:S01]  /*18cb0*/  LDL R9, [R1+0x8b0] ;  /* 0x0008b00001097983 */ /* 0x000ee20000100800 */
[----:B------:R-:W-:-:S04]  /*18cc0*/  UISETP.GT.AND UP1, UPT, UR6, 0x5, UPT ;  /* 0x000000050600788c */ /* 0x000fc8000bf24270 */
[----:B------:R-:W-:-:S04]  /*18cd0*/  USEL UR12, URZ, 0x4, !UP1 ;  /* 0x000000043f0c7887 */ /* 0x000fc8000c800000 */
[----:B------:R-:W-:Y:S01]  /*18ce0*/  USEL UR12, UR12, URZ, !UP0 ;  /* 0x0000003f0c0c7287 */ /* 0x000fe2000c000000 */
[----:B------:R-:W1:Y:S01]  /*18cf0*/  S2R R27, SR_TID.X ;  /* 0x00000000001b7919 */ /* 0x000e620000002100 */
[----:B------:R-:W-:-:S04]  /*18d00*/  UISETP.GT.AND UP1, UPT, UR6, 0x6, UPT ;  /* 0x000000060600788c */ /* 0x000fc8000bf24270 */
[----:B------:R-:W-:Y:S01]  /*18d10*/  ISETP.NE.U32.AND P0, PT, RZ, UR12, PT ;  /* 0x0000000cff007c0c */ /* 0x000fe2000bf05070 */
[----:B------:R-:W-:-:S04]  /*18d20*/  USEL UR12, URZ, 0x4, !UP1 ;  /* 0x000000043f0c7887 */ /* 0x000fc8000c800000 */
[----:B------:R-:W-:Y:S02]  /*18d30*/  USEL UR12, UR12, URZ, !UP0 ;  /* 0x0000003f0c0c7287 */ /* 0x000fe4000c000000 */
[----:B------:R-:W-:-:S06]  /*18d40*/  UISETP.GT.AND UP1, UPT, UR6, 0x7, UPT ;  /* 0x000000070600788c */ /* 0x000fcc000bf24270 */
[----:B------:R2:W-:Y:S01]  /*18d50*/  LDGSTS.E [R5+0x30004], desc[UR10][R10.64], P0 ;  /* 0x300040000a057fae */ /* 0x0005e2000812184a */
[----:B------:R-:W-:Y:S01]  /*18d60*/  ISETP.NE.U32.AND P0, PT, RZ, UR12, PT ;  /* 0x0000000cff007c0c */ /* 0x000fe2000bf05070 */
[----:B------:R-:W-:Y:S01]  /*18d70*/  USEL UR12, URZ, 0x4, !UP1 ;  /* 0x000000043f0c7887 */ /* 0x000fe2000c800000 */
[----:B--2---:R-:W-:Y:S02]  /*18d80*/  LEA R10, P1, R14, R8, 0x2 ;  /* 0x000000080e0a7211 */ /* 0x004fe400078210ff */
[----:B------:R-:W2:Y:S03]  /*18d90*/  LDL R14, [R1+0x92c] ;  /* 0x00092c00010e7983 */ /* 0x000ea60000100800 */
[----:B------:R-:W-:Y:S02]  /*18da0*/  IMAD.X R11, R7, 0x1, R13, P1 ;  /* 0x00000001070b7824 */ /* 0x000fe400008e060d */
[----:B------:R-:W2:Y:S01]  /*18db0*/  LDL R13, [R1+0x8ac] ;  /* 0x0008ac00010d7983 */ /* 0x000ea20000100800 */
[----:B------:R-:W-:-:S02]  /*18dc0*/  USEL UR12, UR12, URZ, !UP0 ;  /* 0x0000003f0c0c7287 */ /* 0x000fc4000c000000 */
[----:B------:R-:W-:Y:S01]  /*18dd0*/  UISETP.GT.AND UP1, UPT, UR6, 0x8, UPT ;  /* 0x000000080600788c */ /* 0x000fe2000bf24270 */
[----:B------:R4:W-:Y:S01]  /*18de0*/  LDGSTS.E [R5+0x30008], desc[UR10][R10.64], P0 ;  /* 0x300080000a057fae */ /* 0x0009e2000812184a */
[C---:B-1----:R-:W-:Y:S02]  /*18df0*/  IMAD.SHL.U32 R24, R27.reuse, 0x10, RZ ;  /* 0x000000101b187824 */ /* 0x042fe400078e00ff */
[----:B------:R-:W-:Y:S01]  /*18e00*/  ISETP.NE.U32.AND P0, PT, RZ, UR12, PT ;  /* 0x0000000cff007c0c */ /* 0x000fe2000bf05070 */
[----:B------:R-:W-:Y:S01]  /*18e10*/  USEL UR12, URZ, 0x4, !UP1 ;  /* 0x000000043f0c7887 */ /* 0x000fe2000c800000 */
[----:B------:R-:W-:Y:S02]  /*18e20*/  LOP3.LUT R27, R27, 0x7f, RZ, 0xc0, !PT ;  /* 0x0000007f1b1b7812 */ /* 0x000fe400078ec0ff */
[----:B------:R-:W-:Y:S02]  /*18e30*/  LOP3.LUT R24, R24, 0x70, RZ, 0xc0, !PT ;  /* 0x0000007018187812 */ /* 0x000fe400078ec0ff */
[----:B----4-:R-:W-:-:S02]  /*18e40*/  LEA R10, P1, R12, R8, 0x2 ;  /* 0x000000080c0a7211 */ /* 0x010fc400078210ff */
[----:B------:R-:W4:Y:S01]  /*18e50*/  LDL R12, [R1+0x928] ;  /* 0x00092800010c7983 */ /* 0x000f220000100800 */
[----:B------:R-:W-:Y:S02]  /*18e60*/  USEL UR12, UR12, URZ, !UP0 ;  /* 0x0000003f0c0c7287 */ /* 0x000fe4000c000000 */
[----:B------:R-:W-:Y:S02]  /*18e70*/  IMAD.X R11, R7, 0x1, R6, P1 ;  /* 0x00000001070b7824 */ /* 0x000fe400008e0606 */
        /* <DEDUP_REMOVED lines=211> */
[----:B----4-:R-:W-:Y:S01]  /*19bb0*/  LEA R10, P1, R12, R8, 0x2 ;  /* 0x000000080c0a7211 */ /* 0x010fe200078210ff */
[----:B------:R-:W-:-:S02]  /*19bc0*/  USEL UR12, UR12, URZ, !UP0 ;  /* 0x0000003f0c0c7287 */ /* 0x000fc4000c000000 */
[----:B------:R-:W-:Y:S01]  /*19bd0*/  IMAD R24, R27, 0x80, R24 ;  /* 0x000000801b187824 */ /* 0x000fe200078e0218 */
[----:B------:R-:W4:Y:S01]  /*19be0*/  LDL R12, [R1+0x854] ;  /* 0x00085400010c7983 */ /* 0x000f220000100800 */
[----:B------:R-:W-:-:S03]  /*19bf0*/  IMAD.X R11, R7, 0x1, R6, P1 ;  /* 0x00000001070b7824 */ /* 0x000fc600008e0606 */
[----:B------:R-:W4:Y:S04]  /*19c00*/  LDL R6, [R1+0x8e0] ;  /* 0x0008e00001067983 */ /* 0x000f280000100800 */
[----:B------:R1:W-:Y:S01]  /*19c10*/  LDGSTS.E [R5+0x3000c], desc[UR10][R10.64], P0 ;  /* 0x3000c0000a057fae */ /* 0x0003e2000812184a */
[----:B------:R-:W-:Y:S02]  /*19c20*/  ISETP.NE.U32.AND P0, PT, RZ, UR12, PT ;  /* 0x0000000cff007c0c */ /* 0x000fe4000bf05070 */
[----:B------:R-:W-:Y:S02]  /*19c30*/  LOP3.LUT R24, R24, 0x70, RZ, 0x3c, !PT ;  /* 0x0000007018187812 */ /* 0x000fe400078e3cff */
[----:B-1----:R-:W-:-:S03]  /*19c40*/  LEA R10, P1, R26, R8, 0x2 ;  /* 0x000000081a0a7211 */ /* 0x002fc600078210ff */
[----:B------:R-:W-:Y:S02]  /*19c50*/  VIADD R5, R24, UR17 ;  /* 0x0000001118057c36 */ /* 0x000fe40008000000 */
[----:B---3--:R-:W-:-:S05]  /*19c60*/  IMAD.X R11, R7, 0x1, R25, P1 ;  /* 0x00000001070b7824 */ /* 0x008fca00008e0619 */
[----:B------:R1:W-:Y:S02]  /*19c70*/  LDGSTS.E [R5+0x30000], desc[UR10][R10.64], P0 ;  /* 0x300000000a057fae */ /* 0x0003e4000812184a */
[----:B-1----:R-:W-:-:S05]  /*19c80*/  LEA R10, P1, R15, R8, 0x2 ;  /* 0x000000080f0a7211 */ /* 0x002fca00078210ff */
[----:B------:R-:W-:Y:S02]  /*19c90*/  IMAD.X R11, R7, 0x1, R9, P1 ;  /* 0x00000001070b7824 */ /* 0x000fe400008e0609 */
[----:B------:R-:W3:Y:S04]  /*19ca0*/  LDL R9, [R1+0x850] ;  /* 0x0008500001097983 */ /* 0x000ee80000100800 */
[----:B------:R-:W3:Y:S01]  /*19cb0*/  LDL.LU R150, [R1+0x848] ;  /* 0x0008480001967983 */ /* 0x000ee20000300800 */
[----:B------:R-:W-:-:S04]  /*19cc0*/  UISETP.GT.AND UP1, UPT, UR6, 0x1d, UPT ;  /* 0x0000001d0600788c */ /* 0x000fc8000bf24270 */
[----:B------:R-:W-:-:S04]  /*19cd0*/  USEL UR12, URZ, 0x4, !UP1 ;  /* 0x000000043f0c7887 */ /* 0x000fc8000c800000 */
[----:B------:R-:W-:-:S06]  /*19ce0*/  USEL UR12, UR12, URZ, !UP0 ;  /* 0x0000003f0c0c7287 */ /* 0x000fcc000c000000 */
[----:B------:R-:W-:Y:S01]  /*19cf0*/  ISETP.NE.U32.AND P0, PT, RZ, UR12, PT ;  /* 0x0000000cff007c0c */ /* 0x000fe2000bf05070 */
[----:B------:R-:W-:-:S04]  /*19d00*/  UISETP.GT.AND UP1, UPT, UR6, 0x1e, UPT ;  /* 0x0000001e0600788c */ /* 0x000fc8000bf24270 */
[----:B------:R-:W-:-:S08]  /*19d10*/  USEL UR12, URZ, 0x4, !UP1 ;  /* 0x000000043f0c7887 */ /* 0x000fd0000c800000 */
[----:B------:R2:W-:Y:S01]  /*19d20*/  LDGSTS.E [R5+0x30004], desc[UR10][R10.64], P0 ;  /* 0x300040000a057fae */ /* 0x0005e2000812184a */
[----:B------:R-:W-:Y:S01]  /*19d30*/  USEL UR12, UR12, URZ, !UP0 ;  /* 0x0000003f0c0c7287 */ /* 0x000fe2000c000000 */
[----:B--2---:R-:W-:-:S05]  /*19d40*/  LEA R10, P1, R14, R8, 0x2 ;  /* 0x000000080e0a7211 */ /* 0x004fca00078210ff */
[----:B------:R-:W-:Y:S02]  /*19d50*/  IMAD.X R11, R7, 0x1, R13, P1 ;  /* 0x00000001070b7824 */ /* 0x000fe400008e060d */
[----:B------:R-:W1:Y:S01]  /*19d60*/  S2R R13, SR_TID.X ;  /* 0x00000000000d7919 */ /* 0x000e620000002100 */
[----:B------:R-:W-:Y:S01]  /*19d70*/  UISETP.GT.AND UP1, UPT, UR6, 0x1f, UPT ;  /* 0x0000001f0600788c */ /* 0x000fe2000bf24270 */
[----:B------:R-:W-:-:S03]  /*19d80*/  ISETP.NE.U32.AND P0, PT, RZ, UR12, PT ;  /* 0x0000000cff007c0c */ /* 0x000fc6000bf05070 */
[----:B------:R-:W-:-:S04]  /*19d90*/  USEL UR12, URZ, 0x4, !UP1 ;  /* 0x000000043f0c7887 */ /* 0x000fc8000c800000 */
[----:B------:R-:W-:-:S06]  /*19da0*/  USEL UR12, UR12, URZ, !UP0 ;  /* 0x0000003f0c0c7287 */ /* 0x000fcc000c000000 */
[----:B------:R4:W-:Y:S01]  /*19db0*/  LDGSTS.E [R5+0x30008], desc[UR10][R10.64], P0 ;  /* 0x300080000a057fae */ /* 0x0009e2000812184a */
[----:B------:R-:W-:Y:S02]  /*19dc0*/  ISETP.NE.U32.AND P0, PT, RZ, UR12, PT ;  /* 0x0000000cff007c0c */ /* 0x000fe4000bf05070 */
[----:B----4-:R-:W-:-:S05]  /*19dd0*/  LEA R10, P1, R6, R8, 0x2 ;  /* 0x00000008060a7211 */ /* 0x010fca00078210ff */
[----:B------:R-:W-:Y:S01]  /*19de0*/  IMAD.X R11, R7, 0x1, R12, P1 ;  /* 0x00000001070b7824 */ /* 0x000fe200008e060c */
[----:B-1----:R-:W-:-:S05]  /*19df0*/  LOP3.LUT R6, R13, 0x1f, RZ, 0xc0, !PT ;  /* 0x0000001f0d067812 */ /* 0x002fca00078ec0ff */
[----:B------:R1:W-:Y:S01]  /*19e00*/  LDGSTS.E [R5+0x3000c], desc[UR10][R10.64], P0 ;  /* 0x3000c0000a057fae */ /* 0x0003e2000812184a */
[----:B------:R-:W-:Y:S02]  /*19e10*/  ISETP.GE.AND P0, PT, R6, UR6, PT ;  /* 0x0000000606007c0c */ /* 0x000fe4000bf06270 */
[----:B------:R-:W-:Y:S01]  /*19e20*/  PLOP3.LUT P1, PT, PT, PT, UP0, 0x40, 0x0 ;  /* 0x000000000000781c */ /* 0x000fe20003f2e808 */
[----:B------:R-:W-:Y:S04]  /*19e30*/  STL [R1+0x1a60], R8 ;  /* 0x001a600801007387 */ /* 0x000fe80000100800 */
[----:B------:R2:W-:Y:S01]  /*19e40*/  STL [R1+0x1a64], R7 ;  /* 0x001a640701007387 */ /* 0x0005e20000100800 */
[----:B-1----:R-:W-:-:S03]  /*19e50*/  SEL R5, RZ, 0x4, P0 ;  /* 0x00000004ff057807 */ /* 0x002fc60000000000 */
[----:B------:R-:W4:Y:S01]  /*19e60*/  LDL.LU R147, [R1+0x83c] ;  /* 0x00083c0001937983 */ /* 0x000f220000300800 */
[----:B------:R-:W-:-:S03]  /*19e70*/  SEL R5, R5, RZ, P1 ;  /* 0x000000ff05057207 */ /* 0x000fc60000800000 */
[----:B------:R-:W4:Y:S04]  /*19e80*/  LDL.LU R151, [R1+0x818] ;  /* 0x0008180001977983 */ /* 0x000f280000300800 */
[----:B------:R-:W4:Y:S01]  /*19e90*/  LDL.LU R6, [R1+0x828] ;  /* 0x0008280001067983 */ /* 0x000f220000300800 */
[----:B------:R-:W-:Y:S01]  /*19ea0*/  ISETP.NE.U32.AND P0, PT, R5, RZ, PT ;  /* 0x000000ff0500720c */ /* 0x000fe20003f05070 */
[----:B------:R-:W-:Y:S02]  /*19eb0*/  ULEA UR12, UR9, UR5, 0x10 ;  /* 0x00000005090c7291 */ /* 0x000fe4000f8e803f */
[----:B------:R-:W0:Y:S01]  /*19ec0*/  LDGDEPBAR ;  /* 0x00000000000079af */ /* 0x000e220000000000 */
[----:B---3--:R-:W-:-:S03]  /*19ed0*/  IADD3 R12, P1, R0, R150, RZ ;  /* 0x00000096000c7210 */ /* 0x008fc60007f3e0ff */
[----:B------:R-:W-:Y:S04]  /*19ee0*/  STL [R1+0x1a68], R150 ;  /* 0x001a689601007387 */ /* 0x000fe80000100800 */
[----:B------:R1:W-:Y:S01]  /*19ef0*/  STL [R1+0x1a6c], R16 ;  /* 0x001a6c1001007387 */ /* 0x0003e20000100800 */
[----:B------:R-:W-:-:S03]  /*19f00*/  IMAD.X R13, R16, 0x1, R2, P1 ;  /* 0x00000001100d7824 */ /* 0x000fc600008e0602 */
[----:B--2---:R-:W2:Y:S04]  /*19f10*/  LDL R7, [R1+0x63c] ;  /* 0x00063c0001077983 */ /* 0x004ea80000100800 */
[----:B-1----:R-:W3:Y:S04]  /*19f20*/  LDL.LU R16, [R1+0x608] ;  /* 0x0006080001107983 */ /* 0x002ee80000300800 */
[----:B------:R-:W2:Y:S04]  /*19f30*/  LDL.LU R8, [R1+0x64c] ;  /* 0x00064c0001087983 */ /* 0x000ea80000300800 */
[----:B------:R-:W3:Y:S04]  /*19f40*/  LDL.LU R24, [R1+0x618] ;  /* 0x0006180001187983 */ /* 0x000ee80000300800 */
        /* <DEDUP_REMOVED lines=54> */
[----:B------:R-:W3:Y:S04]  /*1a2b0*/  LDL.LU R133, [R1+0x804] ;  /* 0x0008040001857983 */ /* 0x000ee80000300800 */
[----:B------:R-:W2:Y:S04]  /*1a2c0*/  LDL.LU R135, [R1+0x80c] ;  /* 0x00080c0001877983 */ /* 0x000ea80000300800 */
[----:B------:R-:W3:Y:S04]  /*1a2d0*/  LDL.LU R136, [R1+0x7d8] ;  /* 0x0007d80001887983 */ /* 0x000ee80000300800 */
[----:B------:R-:W3:Y:S04]  /*1a2e0*/  LDL.LU R137, [R1+0x814] ;  /* 0x0008140001897983 */ /* 0x000ee80000300800 */
[----:B------:R-:W2:Y:S04]  /*1a2f0*/  LDL.LU R139, [R1+0x81c] ;  /* 0x00081c00018b7983 */ /* 0x000ea80000300800 */
[----:B------:R-:W3:Y:S04]  /*1a300*/  LDL.LU R140, [R1+0x7e8] ;  /* 0x0007e800018c7983 */ /* 0x000ee80000300800 */
[----:B------:R-:W3:Y:S04]  /*1a310*/  LDL.LU R141, [R1+0x824] ;  /* 0x00082400018d7983 */ /* 0x000ee80000300800 */
[----:B------:R-:W3:Y:S01]  /*1a320*/  LDL.LU R142, [R1+0x7f0] ;  /* 0x0007f000018e7983 */ /* 0x000ee20000300800 */
[----:B------:R-:W-:-:S03]  /*1a330*/  VIADD R5, R9, UR12 ;  /* 0x0000000c09057c36 */ /* 0x000fc60008000000 */
[----:B------:R-:W2:Y:S04]  /*1a340*/  LDL.LU R143, [R1+0x82c] ;  /* 0x00082c00018f7983 */ /* 0x000ea80000300800 */
[----:B------:R-:W3:Y:S04]  /*1a350*/  LDL.LU R144, [R1+0x7f8] ;  /* 0x0007f80001907983 */ /* 0x000ee80000300800 */
[----:B------:R-:W3:Y:S04]  /*1a360*/  LDL.LU R145, [R1+0x834] ;  /* 0x0008340001917983 */ /* 0x000ee80000300800 */
[----:B------:R-:W3:Y:S04]  /*1a370*/  LDL.LU R146, [R1+0x800] ;  /* 0x0008000001927983 */ /* 0x000ee80000300800 */
[----:B------:R-:W3:Y:S04]  /*1a380*/  LDL.LU R148, [R1+0x808] ;  /* 0x0008080001947983 */ /* 0x000ee80000300800 */
[----:B------:R-:W3:Y:S04]  /*1a390*/  LDL.LU R15, [R1+0x844] ;  /* 0x00084400010f7983 */ /* 0x000ee80000300800 */
[----:B------:R-:W3:Y:S04]  /*1a3a0*/  LDL.LU R149, [R1+0x810] ;  /* 0x0008100001957983 */ /* 0x000ee80000300800 */
[----:B------:R-:W3:Y:S04]  /*1a3b0*/  LDL.LU R14, [R1+0x820] ;  /* 0x00082000010e7983 */ /* 0x000ee80000300800 */
[----:B------:R-:W3:Y:S04]  /*1a3c0*/  LDL.LU R9, [R1+0x840] ;  /* 0x0008400001097983 */ /* 0x000ee80000300800 */
[----:B------:R-:W-:Y:S04]  /*1a3d0*/  LDGSTS.E [R5], desc[UR10][R12.64], P0 ;  /* 0x000000000c057fae */ /* 0x000fe8000812184a */
[----:B------:R-:W3:Y:S04]  /*1a3e0*/  LDL.LU R12, [R1+0x830] ;  /* 0x00083000010c7983 */ /* 0x000ee80000300800 */
[----:B------:R-:W2:Y:S01]  /*1a3f0*/  LDL.LU R13, [R1+0x838] ;  /* 0x00083800010d7983 */ /* 0x000ea20000300800 */
[----:B----4-:R-:W-:-:S03]  /*1a400*/  IADD3 R10, P1, R0, R147, RZ ;  /* 0x00000093000a7210 */ /* 0x010fc60007f3e0ff */
[----:B------:R-:W-:Y:S02]  /*1a410*/  STL [R1+0x1a70], R147 ;  /* 0x001a709301007387 */ /* 0x000fe40000100800 */
[----:B--2---:R-:W-:-:S05]  /*1a420*/  IMAD.X R11, R13, 0x1, R2, P1 ;  /* 0x000000010d0b7824 */ /* 0x004fca00008e0602 */
[----:B------:R1:W-:Y:S02]  /*1a430*/  LDGSTS.E [R5+0x400], desc[UR10][R10.64], P0 ;  /* 0x004000000a057fae */ /* 0x0003e4000812184a */
[----:B-1----:R-:W-:-:S05]  /*1a440*/  IADD3 R10, P1, R0, R143, RZ ;  /* 0x0000008f000a7210 */ /* 0x002fca0007f3e0ff */
[----:B------:R-:W-:-:S05]  /*1a450*/  IMAD.X R11, R6, 0x1, R2, P1 ;  /* 0x00000001060b7824 */ /* 0x000fca00008e0602 */
[----:B------:R1:W-:Y:S02]  /*1a460*/  LDGSTS.E [R5+0x800], desc[UR10][R10.64], P0 ;  /* 0x008000000a057fae */ /* 0x0003e4000812184a */
[----:B-1----:R-:W-:-:S05]  /*1a470*/  IADD3 R10, P1, R0, R139, RZ ;  /* 0x0000008b000a7210 */ /* 0x002fca0007f3e0ff */
[----:B------:R-:W-:-:S05]  /*1a480*/  IMAD.X R11, R151, 0x1, R2, P1 ;  /* 0x00000001970b7824 */ /* 0x000fca00008e0602 */
[----:B------:R1:W-:Y:S02]  /*1a490*/  LDGSTS.E [R5+0xc00], desc[UR10][R10.64], P0 ;  /* 0x00c000000a057fae */ /* 0x0003e4000812184a */
[----:B-1----:R-:W-:-:S05]  /*1a4a0*/  IADD3 R10, P1, R0, R135, RZ ;  /* 0x00000087000a7210 */ /* 0x002fca0007f3e0ff */
[----:B---3--:R-:W-:-:S05]  /*1a4b0*/  IMAD.X R11, R148, 0x1, R2, P1 ;  /* 0x00000001940b7824 */ /* 0x008fca00008e0602 */
[----:B------:R1:W-:Y:S02]  /*1a4c0*/  LDGSTS.E [R5+0x1000], desc[UR10][R10.64], P0 ;  /* 0x010000000a057fae */ /* 0x0003e4000812184a */
[----:B-1----:R-:W-:-:S05]  /*1a4d0*/  IADD3 R10, P1, R0, R131, RZ ;  /* 0x00000083000a7210 */ /* 0x002fca0007f3e0ff */
[----:B------:R-:W-:-:S05]  /*1a4e0*/  IMAD.X R11, R144, 0x1, R2, P1 ;  /* 0x00000001900b7824 */ /* 0x000fca00008e0602 */
[----:B------:R1:W-:Y:S04]  /*1a4f0*/  LDGSTS.E [R5+0x1400], desc[UR10][R10.64], P0 ;  /* 0x014000000a057fae */ /* 0x0003e8000812184a */
[----:B------:R-:W-:Y:S01]  /*1a500*/  STL [R1+0x1a74], R13 ;  /* 0x001a740d01007387 */ /* 0x000fe20000100800 */
[----:B-1----:R-:W-:-:S03]  /*1a510*/  IADD3 R10, P1, R0, R127, RZ ;  /* 0x0000007f000a7210 */ /* 0x002fc60007f3e0ff */
[----:B------:R1:W-:Y:S02]  /*1a520*/  STL [R1+0x1a78], R143 ;  /* 0x001a788f01007387 */ /* 0x0003e40000100800 */
[----:B------:R-:W-:-:S05]  /*1a530*/  IMAD.X R11, R140, 0x1, R2, P1 ;  /* 0x000000018c0b7824 */ /* 0x000fca00008e0602 */
[----:B------:R2:W-:Y:S04]  /*1a540*/  LDGSTS.E [R5+0x1800], desc[UR10][R10.64], P0 ;  /* 0x018000000a057fae */ /* 0x0005e8000812184a */
[----:B-1----:R-:W3:Y:S01]  /*1a550*/  LDL.LU R143, [R1+0x62c] ;  /* 0x00062c00018f7983 */ /* 0x002ee20000300800 */
[----:B--2---:R-:W-:-:S03]  /*1a560*/  IADD3 R10, P1, R0, R123, RZ ;  /* 0x0000007b000a7210 */ /* 0x004fc60007f3e0ff */
[----:B------:R-:W-:Y:S02]  /*1a570*/  STL [R1+0x1a7c], R6 ;  /* 0x001a7c0601007387 */ /* 0x000fe40000100800 */
[----:B------:R-:W-:Y:S02]  /*1a580*/  IMAD.X R11, R136, 0x1, R2, P1 ;  /* 0x00000001880b7824 */ /* 0x000fe400008e0602 */
[----:B------:R1:W-:Y:S04]  /*1a590*/  STL [R1+0x1a80], R139 ;  /* 0x001a808b01007387 */ /* 0x0003e80000100800 */
[----:B------:R2:W-:Y:S04]  /*1a5a0*/  LDGSTS.E [R5+0x1c00], desc[UR10][R10.64], P0 ;  /* 0x01c000000a057fae */ /* 0x0005e8000812184a */
[----:B-1----:R-:W4:Y:S01]  /*1a5b0*/  LDL.LU R139, [R1+0x61c] ;  /* 0x00061c00018b7983 */ /* 0x002f220000300800 */
[----:B--2---:R-:W-:-:S03]  /*1a5c0*/  IADD3 R10, P1, R0, R119, RZ ;  /* 0x00000077000a7210 */ /* 0x004fc60007f3e0ff */
[----:B------:R-:W-:Y:S02]  /*1a5d0*/  STL [R1+0x1a84], R151 ;  /* 0x001a849701007387 */ /* 0x000fe40000100800 */
[----:B------:R-:W-:Y:S02]  /*1a5e0*/  IMAD.X R11, R132, 0x1, R2, P1 ;  /* 0x00000001840b7824 */ /* 0x000fe400008e0602 */
[----:B------:R1:W-:Y:S04]  /*1a5f0*/  STL [R1+0x1a88], R135 ;  /* 0x001a888701007387 */ /* 0x0003e80000100800 */
[----:B------:R2:W-:Y:S04]  /*1a600*/  LDGSTS.E [R5+0x2000], desc[UR10][R10.64], P0 ;  /* 0x020000000a057fae */ /* 0x0005e8000812184a */
[----:B-1----:R-:W4:Y:S01]  /*1a610*/  LDL.LU R135, [R1+0x60c] ;  /* 0x00060c0001877983 */ /* 0x002f220000300800 */
[----:B--2---:R-:W-:-:S05]  /*1a620*/  IADD3 R10, P1, R0, R115, RZ ;  /* 0x00000073000a7210 */ /* 0x004fca0007f3e0ff */
[----:B------:R-:W-:-:S05]  /*1a630*/  IMAD.X R11, R128, 0x1, R2, P1 ;  /* 0x00000001800b7824 */ /* 0x000fca00008e0602 */
        /* <DEDUP_REMOVED lines=73> */
[----:B---3--:R-:W-:-:S05]  /*1aad0*/  IADD3 R10, P1, R0, R143, RZ ;  /* 0x0000008f000a7210 */ /* 0x008fca0007f3e0ff */
[----:B------:R-:W-:-:S05]  /*1aae0*/  IMAD.X R11, R28, 0x1, R2, P1 ;  /* 0x000000011c0b7824 */ /* 0x000fca00008e0602 */
[----:B------:R4:W-:Y:S02]  /*1aaf0*/  LDGSTS.E [R5+0x8800], desc[UR10][R10.64], P0 ;  /* 0x088000000a057fae */ /* 0x0009e4000812184a */
[----:B----4-:R-:W-:-:S05]  /*1ab00*/  IADD3 R10, P1, R0, R139, RZ ;  /* 0x0000008b000a7210 */ /* 0x010fca0007f3e0ff */
[----:B------:R-:W-:-:S05]  /*1ab10*/  IMAD.X R11, R24, 0x1, R2, P1 ;  /* 0x00000001180b7824 */ /* 0x000fca00008e0602 */
[----:B------:R1:W-:Y:S04]  /*1ab20*/  LDGSTS.E [R5+0x8c00], desc[UR10][R10.64], P0 ;  /* 0x08c000000a057fae */ /* 0x0003e8000812184a */
[----:B------:R2:W-:Y:S04]  /*1ab30*/  STL [R1+0x1a8c], R148 ;  /* 0x001a8c9401007387 */ /* 0x0005e80000100800 */
[----:B------:R-:W3:Y:S01]  /*1ab40*/  LDL R6, [R1+0x95c] ;  /* 0x00095c0001067983 */ /* 0x000ee20000100800 */
[----:B-1----:R-:W-:-:S03]  /*1ab50*/  IADD3 R10, P1, R0, R135, RZ ;  /* 0x00000087000a7210 */ /* 0x002fc60007f3e0ff */
[----:B--2---:R-:W2:Y:S02]  /*1ab60*/  LDL.LU R148, [R1+0x604] ;  /* 0x0006040001947983 */ /* 0x004ea40000300800 */
[----:B------:R-:W-:Y:S02]  /*1ab70*/  IMAD.X R11, R16, 0x1, R2, P1 ;  /* 0x00000001100b7824 */ /* 0x000fe400008e0602 */
[----:B------:R-:W4:Y:S04]  /*1ab80*/  LDL.LU R151, [R1+0x614] ;  /* 0x0006140001977983 */ /* 0x000f280000300800 */
        /* <DEDUP_REMOVED lines=82> */
[----:B---3--:R-:W-:Y:S02]  /*1b0b0*/  VIADD R5, R6, UR12 ;  /* 0x0000000c06057c36 */ /* 0x008fe40008000000 */
[----:B------:R-:W3:Y:S04]  /*1b0c0*/  LDL.LU R6, [R1+0x624] ;  /* 0x0006240001067983 */ /* 0x000ee80000300800 */
[----:B------:R-:W2:Y:S04]  /*1b0d0*/  LDL.LU R13, [R1+0x634] ;  /* 0x00063400010d7983 */ /* 0x000ea80000300800 */
[----:B------:R-:W4:Y:S04]  /*1b0e0*/  LDL.LU R147, [R1+0x600] ;  /* 0x0006000001937983 */ /* 0x000f280000300800 */
[----:B------:R-:W3:Y:S04]  /*1b0f0*/  LDL.LU R150, [R1+0x644] ;  /* 0x0006440001967983 */ /* 0x000ee80000300800 */
[----:B------:R-:W4:Y:S04]  /*1b100*/  LDL.LU R7, [R1+0x610] ;  /* 0x0006100001077983 */ /* 0x000f280000300800 */
        /* <DEDUP_REMOVED lines=54> */
[----:B------:R-:W4:Y:S04]  /*1b470*/  LDL.LU R134, [R1+0x7d0] ;  /* 0x0007d00001867983 */ /* 0x000f280000300800 */
[----:B------:R-:W4:Y:S01]  /*1b480*/  LDL.LU R138, [R1+0x7e0] ;  /* 0x0007e000018a7983 */ /* 0x000f220000300800 */
[----:B------:R-:W-:-:S05]  /*1b490*/  IADD3 R10, P1, R0, R15, RZ ;  /* 0x0000000f000a7210 */ /* 0x000fca0007f3e0ff */
        /* <DEDUP_REMOVED lines=14> */
[----:B--2---:R-:W-:-:S05]  /*1b580*/  IADD3 R10, P1, R0, R129, RZ ;  /* 0x00000081000a7210 */ /* 0x004fca0007f3e0ff */
[----:B------:R-:W-:-:S05]  /*1b590*/  IMAD.X R11, R142, 0x1, R2, P1 ;  /* 0x000000018e0b7824 */ /* 0x000fca00008e0602 */
[----:B------:R3:W-:Y:S02]  /*1b5a0*/  LDGSTS.E [R5+0x1600], desc[UR10][R10.64], P0 ;  /* 0x016000000a057fae */ /* 0x0007e4000812184a */
[----:B---3--:R-:W-:-:S05]  /*1b5b0*/  IADD3 R10, P1, R0, R125, RZ ;  /* 0x0000007d000a7210 */ /* 0x008fca0007f3e0ff */
[----:B----4-:R-:W-:-:S05]  /*1b5c0*/  IMAD.X R11, R138, 0x1, R2, P1 ;  /* 0x000000018a0b7824 */ /* 0x010fca00008e0602 */
        /* <DEDUP_REMOVED lines=171> */
[----:B------:R1:W-:Y:S04]  /*1c080*/  LDGSTS.E [R5+0xfe00], desc[UR10][R10.64], P0 ;  /* 0x0fe000000a057fae */ /* 0x0003e8000812184a */
[----:B------:R-:W1:Y:S01]  /*1c090*/  LDL.LU R11, [R1+0x63c] ;  /* 0x00063c00010b7983 */ /* 0x000e620000300800 */
[-C--:B------:R-:W-:Y:S02]  /*1c0a0*/  IADD3 R156, P6, R156, R4.reuse, RZ ;  /* 0x000000049c9c7210 */ /* 0x080fe40007fde0ff */
[-C--:B------:R-:W-:Y:S01]  /*1c0b0*/  IADD3 R18, P0, R18, R4.reuse, RZ ;  /* 0x0000000412127210 */ /* 0x080fe20007f1e0ff */
[----:B------:R-:W-:Y:S01]  /*1c0c0*/  UIADD3 UR4, UR4, 0x1, URZ ;  /* 0x0000000104047890 */ /* 0x000fe2000fffe03f */
[-C--:B------:R-:W-:Y:S01]  /*1c0d0*/  IADD3 R158, P5, R158, R4.reuse, RZ ;  /* 0x000000049e9e7210 */ /* 0x080fe20007fbe0ff */
[--C-:B------:R-:W-:Y:S01]  /*1c0e0*/  IMAD.X R155, R155, 0x1, R3.reuse, P6 ;  /* 0x000000019b9b7824 */ /* 0x100fe200030e0603 */
        /* <DEDUP_REMOVED lines=9> */
[----:B------:R-:W-:Y:S01]  /*1c180*/  UIADD3 UR6, UR6, -0x20, URZ ;  /* 0xffffffe006067890 */ /* 0x000fe2000fffe03f */
        /* <DEDUP_REMOVED lines=17> */
[----:B------:R-:W0:Y:S01]  /*1c2a0*/  LDGDEPBAR ;  /* 0x00000000000079af */ /* 0x000e220000000000 */
        /* <DEDUP_REMOVED lines=65> */
[----:B------:R2:W-:Y:S01]  /*1c6c0*/  STL [R1+0x604], R148 ;  /* 0x0006049401007387 */ /* 0x0005e20000100800 */
[-C--:B------:R-:W-:Y:S01]  /*1c6d0*/  IADD3 R224, P1, R224, R4.reuse, RZ ;  /* 0x00000004e0e07210 */ /* 0x080fe20007f3e0ff */
[--C-:B------:R-:W-:Y:S01]  /*1c6e0*/  IMAD.X R243, R243, 0x1, R3.reuse, P0 ;  /* 0x00000001f3f37824 */ /* 0x100fe200000e0603 */
[-C--:B------:R-:W-:Y:S01]  /*1c6f0*/  IADD3 R236, P2, R236, R4.reuse, RZ ;  /* 0x00000004ecec7210 */ /* 0x080fe20007f5e0ff */
[--C-:B------:R-:W-:Y:S01]  /*1c700*/  IMAD.X R233, R233, 0x1, R3.reuse, P3 ;  /* 0x00000001e9e97824 */ /* 0x100fe200018e0603 */
[-C--:B------:R-:W-:Y:S01]  /*1c710*/  IADD3 R151, P0, R151, R4.reuse, RZ ;  /* 0x0000000497977210 */ /* 0x080fe20007f1e0ff */
[----:B------:R-:W-:Y:S01]  /*1c720*/  IMAD.X R245, R245, 0x1, R3, P4 ;  /* 0x00000001f5f57824 */ /* 0x000fe200020e0603 */
[----:B--2---:R-:W2:Y:S01]  /*1c730*/  LDL.LU R148, [R1+0x1a8c] ;  /* 0x001a8c0001947983 */ /* 0x004ea20000300800 */
[----:B------:R-:W-:-:S03]  /*1c740*/  IADD3 R248, P3, R248, R4, RZ ;  /* 0x00000004f8f87210 */ /* 0x000fc60007f7e0ff */
[----:B------:R3:W-:Y:S01]  /*1c750*/  STL [R1+0x60c], R135 ;  /* 0x00060c8701007387 */ /* 0x0007e20000100800 */
[-C--:B------:R-:W-:Y:S01]  /*1c760*/  IADD3 R139, P4, R139, R4.reuse, RZ ;  /* 0x000000048b8b7210 */ /* 0x080fe20007f9e0ff */
[--C-:B------:R-:W-:Y:S01]  /*1c770*/  IMAD.X R223, R223, 0x1, R3.reuse, P1 ;  /* 0x00000001dfdf7824 */ /* 0x100fe200008e0603 */
[-C--:B------:R-:W-:Y:S01]  /*1c780*/  IADD3 R238, P1, R238, R4.reuse, RZ ;  /* 0x00000004eeee7210 */ /* 0x080fe20007f3e0ff */
[--C-:B------:R-:W-:Y:S01]  /*1c790*/  IMAD.X R235, R235, 0x1, R3.reuse, P2 ;  /* 0x00000001ebeb7824 */ /* 0x100fe200010e0603 */
[----:B------:R-:W-:Y:S01]  /*1c7a0*/  IADD3 R250, P2, R250, R4, RZ ;  /* 0x00000004fafa7210 */ /* 0x000fe20007f5e0ff */
[----:B---3--:R-:W3:Y:S01]  /*1c7b0*/  LDL.LU R135, [R1+0x1a88] ;  /* 0x001a880001877983 */ /* 0x008ee20000300800 */
[----:B------:R-:W-:-:S03]  /*1c7c0*/  IMAD.X R247, R247, 0x1, R3, P3 ;  /* 0x00000001f7f77824 */ /* 0x000fc600018e0603 */
[----:B------:R4:W-:Y:S01]  /*1c7d0*/  STL [R1+0x614], R151 ;  /* 0x0006149701007387 */ /* 0x0009e20000100800 */
[-C--:B------:R-:W-:Y:S01]  /*1c7e0*/  IADD3 R6, P3, R6, R4.reuse, RZ ;  /* 0x0000000406067210 */ /* 0x080fe20007f7e0ff */
[--C-:B------:R-:W-:Y:S01]  /*1c7f0*/  IMAD.X R237, R237, 0x1, R3.reuse, P1 ;  /* 0x00000001eded7824 */ /* 0x100fe200008e0603 */
[-C--:B------:R-:W-:Y:S01]  /*1c800*/  IADD3 R252, P1, R252, R4.reuse, RZ ;  /* 0x00000004fcfc7210 */ /* 0x080fe20007f3e0ff */
[--C-:B------:R-:W-:Y:S01]  /*1c810*/  IMAD.X R249, R249, 0x1, R3.reuse, P2 ;  /* 0x00000001f9f97824 */ /* 0x100fe200010e0603 */
[-C--:B------:R-:W-:Y:S01]  /*1c820*/  IADD3 R143, P2, R143, R4.reuse, RZ ;  /* 0x000000048f8f7210 */ /* 0x080fe20007f5e0ff */
[----:B----4-:R-:W4:Y:S04]  /*1c830*/  LDL.LU R151, [R1+0x1a84] ;  /* 0x001a840001977983 */ /* 0x010f280000300800 */
[----:B------:R1:W-:Y:S01]  /*1c840*/  STL [R1+0x61c], R139 ;  /* 0x00061c8b01007387 */ /* 0x0003e20000100800 */
[----:B------:R-:W-:Y:S01]  /*1c850*/  IMAD.X R251, R251, 0x1, R3, P1 ;  /* 0x00000001fbfb7824 */ /* 0x000fe200008e0603 */
[----:B------:R-:W-:-:S02]  /*1c860*/  IADD3 R13, P1, R13, R4, RZ ;  /* 0x000000040d0d7210 */ /* 0x000fc40007f3e0ff */
[----:B-1----:R-:W2:Y:S04]  /*1c870*/  LDL.LU R139, [R1+0x1a80] ;  /* 0x001a8000018b7983 */ /* 0x002ea80000300800 */
[----:B------:R1:W-:Y:S01]  /*1c880*/  STL [R1+0x624], R6 ;  /* 0x0006240601007387 */ /* 0x0003e20000100800 */
[----:B------:R-:W-:-:S03]  /*1c890*/  IMAD.X R147, R147, 0x1, R3, P6 ;  /* 0x0000000193937824 */ /* 0x000fc600030e0603 */
[----:B-1----:R-:W4:Y:S04]  /*1c8a0*/  LDL.LU R6, [R1+0x1a7c] ;  /* 0x001a7c0001067983 */ /* 0x002f280000300800 */
[----:B------:R1:W-:Y:S04]  /*1c8b0*/  STL [R1+0x62c], R143 ;  /* 0x00062c8f01007387 */ /* 0x0003e80000100800 */
[----:B-1----:R-:W4:Y:S04]  /*1c8c0*/  LDL.LU R143, [R1+0x1a78] ;  /* 0x001a7800018f7983 */ /* 0x002f280000300800 */
[----:B------:R1:W-:Y:S04]  /*1c8d0*/  STL [R1+0x634], R13 ;  /* 0x0006340d01007387 */ /* 0x0003e80000100800 */
[----:B-1----:R-:W4:Y:S04]  /*1c8e0*/  LDL.LU R13, [R1+0x1a74] ;  /* 0x001a7400010d7983 */ /* 0x002f280000300800 */
[----:B------:R1:W-:Y:S04]  /*1c8f0*/  STL [R1+0x600], R147 ;  /* 0x0006009301007387 */ /* 0x0003e80000100800 */
[----:B-1----:R-:W4:Y:S01]  /*1c900*/  LDL.LU R147, [R1+0x1a70] ;  /* 0x001a700001937983 */ /* 0x002f220000300800 */
[--C-:B------:R-:W-:Y:S01]  /*1c910*/  IMAD.X R16, R16, 0x1, R3.reuse, P5 ;  /* 0x0000000110107824 */ /* 0x100fe200028e0603 */
[-C--:B------:R-:W-:Y:S01]  /*1c920*/  IADD3 R150, P5, R150, R4.reuse, RZ ;  /* 0x0000000496967210 */ /* 0x080fe20007fbe0ff */
[----:B------:R-:W-:Y:S01]  /*1c930*/  IMAD.X R7, R7, 0x1, R3, P0 ;  /* 0x0000000107077824 */ /* 0x000fe200000e0603 */
[----:B------:R-:W-:-:S02]  /*1c940*/  IADD3 R8, P0, R8, R4, RZ ;  /* 0x0000000408087210 */ /* 0x000fc40007f1e0ff */
[----:B------:R1:W-:Y:S01]  /*1c950*/  STL [R1+0x608], R16 ;  /* 0x0006081001007387 */ /* 0x0003e20000100800 */
[--C-:B------:R-:W-:Y:S01]  /*1c960*/  IMAD.X R24, R24, 0x1, R3.reuse, P4 ;  /* 0x0000000118187824 */ /* 0x100fe200020e0603 */
[-C--:B------:R-:W-:Y:S01]  /*1c970*/  IADD3 R25, P4, R25, R4.reuse, RZ ;  /* 0x0000000419197210 */ /* 0x080fe20007f9e0ff */
[--C-:B------:R-:W-:Y:S01]  /*1c980*/  IMAD.X R26, R26, 0x1, R3.reuse, P3 ;  /* 0x000000011a1a7824 */ /* 0x100fe200018e0603 */
[----:B-1----:R-:W4:Y:S01]  /*1c990*/  LDL.LU R16, [R1+0x1a6c] ;  /* 0x001a6c0001107983 */ /* 0x002f220000300800 */
        /* <DEDUP_REMOVED lines=17> */
[----:B------:R-:W-:Y:S01]  /*1cab0*/  IMAD.X R48, R48, 0x1, R3, P5 ;  /* 0x0000000130307824 */ /* 0x000fe200028e0603 */
[----:B------:R-:W-:-:S02]  /*1cac0*/  IADD3 R49, P5, R49, R4, RZ ;  /* 0x0000000431317210 */ /* 0x000fc40007fbe0ff */
[----:B------:R-:W-:-:S05]  /*1cad0*/  IADD3 R11, P6, R11, R4, RZ ;  /* 0x000000040b0b7210 */ /* 0x000fca0007fde0ff */
[----:B------:R-:W-:Y:S04]  /*1cae0*/  STL [R1+0x63c], R11 ;  /* 0x00063c0b01007387 */ /* 0x000fe80000100800 */
[----:B------:R1:W-:Y:S04]  /*1caf0*/  STL [R1+0x644], R150 ;  /* 0x0006449601007387 */ /* 0x0003e80000100800 */
[----:B-1----:R-:W4:Y:S04]  /*1cb00*/  LDL.LU R150, [R1+0x1a68] ;  /* 0x001a680001967983 */ /* 0x002f280000300800 */
[----:B------:R1:W-:Y:S04]  /*1cb10*/  STL [R1+0x610], R7 ;  /* 0x0006100701007387 */ /* 0x0003e80000100800 */
[----:B-1----:R-:W4:Y:S04]  /*1cb20*/  LDL.LU R7, [R1+0x1a64] ;  /* 0x001a640001077983 */ /* 0x002f280000300800 */
[----:B------:R1:W-:Y:S04]  /*1cb30*/  STL [R1+0x64c], R8 ;  /* 0x00064c0801007387 */ /* 0x0003e80000100800 */
[----:B-1----:R-:W4:Y:S04]  /*1cb40*/  LDL.LU R8, [R1+0x1a60] ;  /* 0x001a600001087983 */ /* 0x002f280000300800 */
[----:B------:R1:W-:Y:S04]  /*1cb50*/  STL [R1+0x618], R24 ;  /* 0x0006181801007387 */ /* 0x0003e80000100800 */
[----:B-1----:R1:W5:Y:S04]  /*1cb60*/  LDL.LU R24, [R1+0x1a5c] ;  /* 0x001a5c0001187983 */ /* 0x0023680000300800 */
[----:B------:R1:W-:Y:S01]  /*1cb70*/  STL [R1+0x654], R25 ;  /* 0x0006541901007387 */ /* 0x0003e20000100800 */
[----:B------:R-:W-:-:S03]  /*1cb80*/  IMAD.X R32, R32, 0x1, R3, P6 ;  /* 0x0000000120207824 */ /* 0x000fc600030e0603 */
[----:B-1----:R1:W5:Y:S04]  /*1cb90*/  LDL.LU R25, [R1+0x1a58] ;  /* 0x001a580001197983 */ /* 0x0023680000300800 */
[----:B------:R1:W-:Y:S01]  /*1cba0*/  STL [R1+0x620], R26 ;  /* 0x0006201a01007387 */ /* 0x0003e20000100800 */
[----:B------:R-:W-:-:S03]  /*1cbb0*/  IADD3 R33, P6, R33, R4, RZ ;  /* 0x0000000421217210 */ /* 0x000fc60007fde0ff */
[----:B-1----:R1:W5:Y:S04]  /*1cbc0*/  LDL.LU R26, [R1+0x1a54] ;  /* 0x001a5400011a7983 */ /* 0x0023680000300800 */
[----:B------:R1:W-:Y:S04]  /*1cbd0*/  STL [R1+0x65c], R27 ;  /* 0x00065c1b01007387 */ /* 0x0003e80000100800 */
[----:B-1----:R1:W5:Y:S04]  /*1cbe0*/  LDL.LU R27, [R1+0x1a50] ;  /* 0x001a5000011b7983 */ /* 0x0023680000300800 */
[----:B------:R1:W-:Y:S04]  /*1cbf0*/  STL [R1+0x628], R28 ;  /* 0x0006281c01007387 */ /* 0x0003e80000100800 */
[----:B-1----:R1:W5:Y:S04]  /*1cc00*/  LDL.LU R28, [R1+0x1a4c] ;  /* 0x001a4c00011c7983 */ /* 0x0023680000300800 */
[----:B------:R3:W-:Y:S04]  /*1cc10*/  STL [R1+0x664], R29 ;  /* 0x0006641d01007387 */ /* 0x0007e80000100800 */
[----:B---3--:R1:W5:Y:S04]  /*1cc20*/  LDL.LU R29, [R1+0x1a48] ;  /* 0x001a4800011d7983 */ /* 0x0083680000300800 */
        /* <DEDUP_REMOVED lines=18> */
[----:B------:R3:W-:Y:S01]  /*1cd50*/  STL [R1+0x68c], R39 ;  /* 0x00068c2701007387 */ /* 0x0007e20000100800 */
[----:B------:R-:W-:-:S03]  /*1cd60*/  IMAD.X R46, R46, 0x1, R3, P6 ;  /* 0x000000012e2e7824 */ /* 0x000fc600030e0603 */
[----:B---3--:R1:W5:Y:S04]  /*1cd70*/  LDL.LU R39, [R1+0x1a20] ;  /* 0x001a200001277983 */ /* 0x0083680000300800 */
[----:B------:R3:W-:Y:S01]  /*1cd80*/  STL [R1+0x658], R40 ;  /* 0x0006582801007387 */ /* 0x0007e20000100800 */
[----:B------:R-:W-:-:S03]  /*1cd90*/  IADD3 R47, P6, R47, R4, RZ ;  /* 0x000000042f2f7210 */ /* 0x000fc60007fde0ff */
        /* <DEDUP_REMOVED lines=273> */
[----:B--2---:R-:W-:-:S03]  /*1deb0*/  IADD3 R139, P3, R139, R4, RZ ;  /* 0x000000048b8b7210 */ /* 0x004fc60007f7e0ff */
[----:B---3--:R1:W5:Y:S04]  /*1dec0*/  LDL.LU R132, [R1+0x18ac] ;  /* 0x0018ac0001847983 */ /* 0x0083680000300800 */
[----:B------:R2:W-:Y:S01]  /*1ded0*/  STL [R1+0x804], R133 ;  /* 0x0008048501007387 */ /* 0x0005e20000100800 */
[----:B------:R-:W-:-:S03]  /*1dee0*/  IMAD.X R140, R140, 0x1, R3, P2 ;  /* 0x000000018c8c7824 */ /* 0x000fc600010e0603 */
[----:B--2---:R1:W5:Y:S04]  /*1def0*/  LDL.LU R133, [R1+0x18a8] ;  /* 0x0018a80001857983 */ /* 0x0043680000300800 */
[----:B------:R2:W-:Y:S01]  /*1df00*/  STL [R1+0x7d0], R134 ;  /* 0x0007d08601007387 */ /* 0x0005e20000100800 */
[----:B------:R-:W-:-:S03]  /*1df10*/  IADD3 R141, P2, R141, R4, RZ ;  /* 0x000000048d8d7210 */ /* 0x000fc60007f5e0ff */
[----:B--2---:R1:W5:Y:S04]  /*1df20*/  LDL.LU R134, [R1+0x18a4] ;  /* 0x0018a40001867983 */ /* 0x0043680000300800 */
[----:B------:R2:W-:Y:S01]  /*1df30*/  STL [R1+0x80c], R135 ;  /* 0x00080c8701007387 */ /* 0x0005e20000100800 */
[----:B------:R-:W-:-:S03]  /*1df40*/  IMAD.X R142, R142, 0x1, R3, P1 ;  /* 0x000000018e8e7824 */ /* 0x000fc600008e0603 */
[----:B--2---:R1:W5:Y:S04]  /*1df50*/  LDL.LU R135, [R1+0x18a0] ;  /* 0x0018a00001877983 */ /* 0x0043680000300800 */
[----:B------:R2:W-:Y:S01]  /*1df60*/  STL [R1+0x7d8], R136 ;  /* 0x0007d88801007387 */ /* 0x0005e20000100800 */
[----:B----4-:R-:W-:-:S03]  /*1df70*/  IADD3 R143, P1, R143, R4, RZ ;  /* 0x000000048f8f7210 */ /* 0x010fc60007f3e0ff */
[----:B--2---:R1:W5:Y:S04]  /*1df80*/  LDL.LU R136, [R1+0x189c] ;  /* 0x00189c0001887983 */ /* 0x0043680000300800 */
        /* <DEDUP_REMOVED lines=18> */
[----:B------:R2:W-:Y:S04]  /*1e0b0*/  STL [R1+0x82c], R143 ;  /* 0x00082c8f01007387 */ /* 0x0005e80000100800 */
        /* <DEDUP_REMOVED lines=12> */
[----:B--2---:R-:W2:Y:S01]  /*1e180*/  LDL.LU R15, [R1+0x1868] ;  /* 0x00186800010f7983 */ /* 0x004ea20000300800 */
[--C-:B------:R-:W-:Y:S01]  /*1e190*/  IMAD.X R149, R149, 0x1, R3.reuse, P4 ;  /* 0x0000000195957824 */ /* 0x100fe200020e0603 */
[----:B------:R-:W-:Y:S01]  /*1e1a0*/  IADD3 R150, P4, R150, R4, RZ ;  /* 0x0000000496967210 */ /* 0x000fe20007f9e0ff */
[----:B------:R-:W-:-:S02]  /*1e1b0*/  IMAD.X R151, R151, 0x1, R3, P3 ;  /* 0x0000000197977824 */ /* 0x000fc400018e0603 */
[--C-:B------:R-:W-:Y:S01]  /*1e1c0*/  IMAD.X R14, R14, 0x1, R3.reuse, P2 ;  /* 0x000000010e0e7824 */ /* 0x100fe200010e0603 */
[----:B------:R3:W-:Y:S01]  /*1e1d0*/  STL [R1+0x810], R149 ;  /* 0x0008109501007387 */ /* 0x0007e20000100800 */
[--C-:B------:R-:W-:Y:S02]  /*1e1e0*/  IMAD.X R6, R6, 0x1, R3.reuse, P1 ;  /* 0x0000000106067824 */ /* 0x100fe400008e0603 */
[--C-:B------:R-:W-:Y:S02]  /*1e1f0*/  IMAD.X R12, R12, 0x1, R3.reuse, P6 ;  /* 0x000000010c0c7824 */ /* 0x100fe400030e0603 */
[--C-:B------:R-:W-:Y:S01]  /*1e200*/  IMAD.X R13, R13, 0x1, R3.reuse, P5 ;  /* 0x000000010d0d7824 */ /* 0x100fe200028e0603 */
[----:B---3--:R1:W5:Y:S04]  /*1e210*/  LDL.LU R149, [R1+0x1864] ;  /* 0x0018640001957983 */ /* 0x0083680000300800 */
[----:B------:R3:W-:Y:S01]  /*1e220*/  STL [R1+0x848], R150 ;  /* 0x0008489601007387 */ /* 0x0007e20000100800 */
[----:B------:R-:W-:Y:S01]  /*1e230*/  IMAD.X R9, R9, 0x1, R3, P0 ;  /* 0x0000000109097824 */ /* 0x000fe200000e0603 */
[----:B------:R-:W-:-:S02]  /*1e240*/  UISETP.NE.U32.AND UP0, UPT, UR8, UR4, UPT ;  /* 0x000000040800728c */ /* 0x000fc4000bf05070 */
[----:B---3--:R1:W5:Y:S04]  /*1e250*/  LDL.LU R150, [R1+0x1860] ;  /* 0x0018600001967983 */ /* 0x0083680000300800 */
[----:B------:R3:W-:Y:S04]  /*1e260*/  STL [R1+0x818], R151 ;  /* 0x0008189701007387 */ /* 0x0007e80000100800 */
[----:B---3--:R1:W5:Y:S04]  /*1e270*/  LDL.LU R151, [R1+0x185c] ;  /* 0x00185c0001977983 */ /* 0x0083680000300800 */
[----:B------:R3:W-:Y:S04]  /*1e280*/  STL [R1+0x820], R14 ;  /* 0x0008200e01007387 */ /* 0x0007e80000100800 */
[----:B---3--:R1:W5:Y:S04]  /*1e290*/  LDL.LU R14, [R1+0x1858] ;  /* 0x00185800010e7983 */ /* 0x0083680000300800 */
[----:B------:R3:W-:Y:S01]  /*1e2a0*/  STL [R1+0x828], R6 ;  /* 0x0008280601007387 */ /* 0x0007e20000100800 */
[----:B------:R-:W-:-:S03]  /*1e2b0*/  PLOP3.LUT P2, PT, PT, PT, UP0, 0x80, 0x0 ;  /* 0x000000000000781c */ /* 0x000fc60003f4f008 */
[----:B---3--:R1:W5:Y:S04]  /*1e2c0*/  LDL.LU R6, [R1+0x1854] ;  /* 0x0018540001067983 */ /* 0x0083680000300800 */
[----:B------:R1:W-:Y:S04]  /*1e2d0*/  STL [R1+0x830], R12 ;  /* 0x0008300c01007387 */ /* 0x0003e80000100800 */
[----:B------:R1:W-:Y:S04]  /*1e2e0*/  STL [R1+0x838], R13 ;  /* 0x0008380d01007387 */ /* 0x0003e80000100800 */
[----:B------:R1:W-:Y:S01]  /*1e2f0*/  STL [R1+0x840], R9 ;  /* 0x0008400901007387 */ /* 0x0003e20000100800 */
[----:B------:R-:W-:Y:S01]  /*1e300*/  IMAD.X R16, R16, 0x1, R3, P4 ;  /* 0x0000000110107824 */ /* 0x000fe200020e0603 */
[----:B--2---:R-:W-:-:S02]  /*1e310*/  SHF.R.S32.HI R5, RZ, 0x1f, R15 ;  /* 0x0000001fff057819 */ /* 0x004fc4000001140f */
[C---:B------:R-:W-:Y:S02]  /*1e320*/  LEA R8, P3, R15.reuse, R8, 0x2 ;  /* 0x000000080f087211 */ /* 0x040fe400078610ff */
[----:B------:R-:W-:-:S05]  /*1e330*/  SHF.L.U64.HI R5, R15, 0x2, R5 ;  /* 0x000000020f057819 */ /* 0x000fca0000010205 */
[----:B------:R-:W-:Y:S01]  /*1e340*/  IMAD.X R7, R7, 0x1, R5, P3 ;  /* 0x0000000107077824 */ /* 0x000fe200018e0605 */
[----:B-1----:R-:W-:Y:S06]  /*1e350*/  @P2 BRA `(.L_x_1) ;  /* 0xffffff6400842947 */ /* 0x002fec000383ffff */
.L_x_0:
[----:B------:R-:W2:Y:S01]  /*1e360*/  LDL.LU R13, [R1] ;  /* 0x00000000010d7983 */ /* 0x000ea20000300800 */
[----:B------:R-:W-:Y:S01]  /*1e370*/  ULDC UR4, c[0x0][0x248] ;  /* 0x0000920000047ab9 */ /* 0x000fe20000000800 */
[----:B------:R-:W-:Y:S01]  /*1e380*/  ULDC UR6, c[0x0][0x22c] ;  /* 0x00008b0000067ab9 */ /* 0x000fe20000000800 */
[----:B------:R-:W1:Y:S01]  /*1e390*/  S2R R4, SR_TID.X ;  /* 0x0000000000047919 */ /* 0x000e620000002100 */
[----:B------:R-:W-:Y:S01]  /*1e3a0*/  LOP3.LUT R3, R3, 0xfffffeff, RZ, 0xc0, !PT ;  /* 0xfffffeff03037812 */ /* 0x000fe200078ec0ff */
[----:B------:R-:W-:Y:S01]  /*1e3b0*/  ULDC UR8, c[0x0][0x22c] ;  /* 0x00008b0000087ab9 */ /* 0x000fe20000000800 */
[----:B------:R-:W-:Y:S01]  /*1e3c0*/  ULDC UR9, c[0x0][0x248] ;  /* 0x0000920000097ab9 */ /* 0x000fe20000000800 */
[----:B------:R-:W3:Y:S01]  /*1e3d0*/  LDL.LU R12, [R1+0x8] ;  /* 0x00000800010c7983 */ /* 0x000ee20000300800 */
[----:B------:R-:W-:Y:S01]  /*1e3e0*/  ULDC UR13, c[0x0][0x248] ;  /* 0x00009200000d7ab9 */ /* 0x000fe20000000800 */
[----:B------:R-:W-:Y:S01]  /*1e3f0*/  ULDC UR14, c[0x0][0x248] ;  /* 0x00009200000e7ab9 */ /* 0x000fe20000000800 */
[----:B------:R-:W-:Y:S01]  /*1e400*/  ULDC UR16, c[0x0][0x248] ;  /* 0x0000920000107ab9 */ /* 0x000fe20000000800 */
[----:B------:R-:W4:Y:S01]  /*1e410*/  LDL.LU R11, [R1+0x414] ;  /* 0x00041400010b7983 */ /* 0x000f220000300800 */
        /* <DEDUP_REMOVED lines=15> */
[----:B-----5:R-:W-:Y:S01]  /*1e510*/  STL.64 [R1+0x1a40], R48 ;  /* 0x001a403001007387 */ /* 0x020fe20000100a00 */
[----:B------:R-:W-:Y:S01]  /*1e520*/  ULDC UR29, c[0x0][0x248] ;  /* 0x00009200001d7ab9 */ /* 0x000fe20000000800 */
[----:B------:R-:W-:Y:S01]  /*1e530*/  ULDC UR30, c[0x0][0x248] ;  /* 0x00009200001e7ab9 */ /* 0x000fe20000000800 */
[----:B------:R-:W-:Y:S01]  /*1e540*/  ULDC UR31, c[0x0][0x248] ;  /* 0x00009200001f7ab9 */ /* 0x000fe20000000800 */
[----:B------:R-:W-:Y:S01]  /*1e550*/  STL.64 [R1+0x1a38], R50 ;  /* 0x001a383201007387 */ /* 0x000fe20000100a00 */
[----:B------:R-:W-:Y:S01]  /*1e560*/  ULDC UR32, c[0x0][0x248] ;  /* 0x0000920000207ab9 */ /* 0x000fe20000000800 */
[----:B------:R-:W-:Y:S01]  /*1e570*/  ULDC UR33, c[0x0][0x248] ;  /* 0x0000920000217ab9 */ /* 0x000fe20000000800 */
[----:B------:R-:W-:Y:S01]  /*1e580*/  ULDC UR34, c[0x0][0x248] ;  /* 0x0000920000227ab9 */ /* 0x000fe20000000800 */
[----:B------:R-:W-:Y:S01]  /*1e590*/  STL.64 [R1+0x1a30], R52 ;  /* 0x001a303401007387 */ /* 0x000fe20000100a00 */
[----:B------:R-:W-:Y:S01]  /*1e5a0*/  ULDC UR35, c[0x0][0x248] ;  /* 0x0000920000237ab9 */ /* 0x000fe20000000800 */
[----:B------:R-:W-:Y:S01]  /*1e5b0*/  ULDC UR36, c[0x0][0x248] ;  /* 0x0000920000247ab9 */ /* 0x000fe20000000800 */
[----:B------:R-:W-:Y:S01]  /*1e5c0*/  ULDC UR37, c[0x0][0x248] ;  /* 0x0000920000257ab9 */ /* 0x000fe20000000800 */
[----:B------:R1:W-:Y:S01]  /*1e5d0*/  STL.64 [R1+0x1a28], R54 ;  /* 0x001a283601007387 */ /* 0x0003e20000100a00 */
[----:B------:R-:W-:Y:S01]  /*1e5e0*/  ULDC UR38, c[0x0][0x248] ;  /* 0x0000920000267ab9 */ /* 0x000fe20000000800 */
        /* <DEDUP_REMOVED lines=10> */
[----:B-1----:R-:W4:Y:S01]  /*1e690*/  LDL.LU R54, [R1+0x950] ;  /* 0x0009500001367983 */ /* 0x002f220000300800 */
[----:B------:R-:W-:Y:S01]  /*1e6a0*/  ULDC UR50, c[0x0][0x248] ;  /* 0x0000920000327ab9 */ /* 0x000fe20000000800 */
[----:B------:R-:W-:Y:S01]  /*1e6b0*/  ULDC UR51, c[0x0][0x248] ;  /* 0x0000920000337ab9 */ /* 0x000fe20000000800 */
[----:B------:R-:W-:Y:S01]  /*1e6c0*/  ULDC UR52, c[0x0][0x248] ;  /* 0x0000920000347ab9 */ /* 0x000fe20000000800 */
[----:B------:R-:W-:Y:S01]  /*1e6d0*/  STL [R1+0x1a24], R57 ;  /* 0x001a243901007387 */ /* 0x000fe20000100800 */
        /* <DEDUP_REMOVED lines=14> */
[----:B------:R-:W-:-:S04]  /*1e7c0*/  DEPBAR.LE SB0, 0x0 ;  /* 0x000080000000791a */ /* 0x000fc80000000000 */
        /* <DEDUP_REMOVED lines=37> */
[----:B------:R1:W-:Y:S02]  /*1ea20*/  STL [R1+0x194c], R23 ;  /* 0x00194c1701007387 */ /* 0x0003e40000100800 */
[----:B-1----:R-:W-:Y:S01]  /*1ea30*/  IMAD R23, R6, UR4, RZ ;  /* 0x0000000406177c24 */ /* 0x002fe2000f8e02ff */
[----:B------:R-:W-:-:S03]  /*1ea40*/  ULDC UR4, c[0x0][0x248] ;  /* 0x0000920000047ab9 */ /* 0x000fc60000000800 */
[----:B------:R-:W-:Y:S01]  /*1ea50*/  VIADD R52, R23, UR4 ;  /* 0x0000000417347c36 */ /* 0x000fe20008000000 */
        /* <DEDUP_REMOVED lines=30> */
[----:B------:R-:W-:Y:S01]  /*1ec40*/  ULDC UR4, c[0x0][0x248] ;  /* 0x0000920000047ab9 */ /* 0x000fe20000000800 */
[----:B--2---:R-:W-:Y:S02]  /*1ec50*/  IMAD.MOV.U32 R55, RZ, RZ, R13 ;  /* 0x000000ffff377224 */ /* 0x004fe400078e000d */
[----:B------:R-:W-:Y:S01]  /*1ec60*/  VIADD R193, R194, UR4 ;  /* 0x00000004c2c17c36 */ /* 0x000fe20008000000 */
[----:B------:R-:W-:-:S03]  /*1ec70*/  ULDC UR4, c[0x0][0x248] ;  /* 0x0000920000047ab9 */ /* 0x000fc60000000800 */
[----:B------:R-:W-:Y:S01]  /*1ec80*/  VIADD R192, R193, UR4 ;  /* 0x00000004c1c07c36 */ /* 0x000fe20008000000 */
[----:B------:R-:W-:Y:S01]  /*1ec90*/  ULDC UR4, c[0x0][0x248] ;  /* 0x0000920000047ab9 */ /* 0x000fe20000000800 */
[----:B---3--:R-:W-:Y:S02]  /*1eca0*/  IMAD.MOV.U32 R50, RZ, RZ, R12 ;  /* 0x000000ffff327224 */ /* 0x008fe400078e000c */
[----:B------:R-:W-:Y:S01]  /*1ecb0*/  VIADD R191, R192, UR4 ;  /* 0x00000004c0bf7c36 */ /* 0x000fe20008000000 */
[----:B------:R-:W-:Y:S01]  /*1ecc0*/  ULDC UR4, c[0x0][0x248] ;  /* 0x0000920000047ab9 */ /* 0x000fe20000000800 */
[----:B----4-:R-:W-:Y:S02]  /*1ecd0*/  IMAD.MOV.U32 R49, RZ, RZ, R11 ;  /* 0x000000ffff317224 */ /* 0x010fe400078e000b */
[----:B------:R-:W-:Y:S01]  /*1ece0*/  VIADD R190, R191, UR4 ;  /* 0x00000004bfbe7c36 */ /* 0x000fe20008000000 */
[----:B------:R-:W-:Y:S01]  /*1ecf0*/  ULDC UR4, c[0x0][0x248] ;  /* 0x0000920000047ab9 */ /* 0x000fe20000000800 */
[----:B------:R-:W-:-:S02]  /*1ed00*/  IMAD.MOV.U32 R51, RZ, RZ, R10 ;  /* 0x000000ffff337224 */ /* 0x000fc400078e000a */
[----:B------:R-:W-:Y:S01]  /*1ed10*/  VIADD R189, R190, UR4 ;  /* 0x00000004bebd7c36 */ /* 0x000fe20008000000 */
[----:B------:R-:W-:Y:S01]  /*1ed20*/  ULDC UR4, c[0x0][0x248] ;  /* 0x0000920000047ab9 */ /* 0x000fe20000000800 */
[----:B------:R-:W-:Y:S02]  /*1ed30*/  IMAD.MOV.U32 R48, RZ, RZ, R9 ;  /* 0x000000ffff307224 */ /* 0x000fe400078e0009 */
        /* <DEDUP_REMOVED lines=154> */
[----:B------:R-:W-:Y:S02]  /*1f6e0*/  STL [R1+0x1948], R151 ;  /* 0x0019489701007387 */ /* 0x000fe40000100800 */
[----:B------:R-:W-:Y:S01]  /*1f6f0*/  VIADD R241, R238, UR4 ;  /* 0x00000004eef17c36 */ /* 0x000fe20008000000 */
[----:B------:R-:W-:Y:S01]  /*1f700*/  ULDC UR4, c[0x0][0x248] ;  /* 0x0000920000047ab9 */ /* 0x000fe20000000800 */
[----:B------:R-:W-:Y:S02]  /*1f710*/  STL [R1+0x1944], R150 ;  /* 0x0019449601007387 */ /* 0x000fe40000100800 */
[----:B------:R-:W-:Y:S01]  /*1f720*/  VIADD R240, R241, UR4 ;  /* 0x00000004f1f07c36 */ /* 0x000fe20008000000 */
[----:B------:R-:W-:Y:S01]  /*1f730*/  ULDC UR4, c[0x0][0x248] ;  /* 0x0000920000047ab9 */ /* 0x000fe20000000800 */
[----:B------:R-:W-:Y:S04]  /*1f740*/  STL [R1+0x1940], R149 ;  /* 0x0019409501007387 */ /* 0x000fe80000100800 */
[----:B------:R-:W-:Y:S01]  /*1f750*/  STL [R1+0x193c], R148 ;  /* 0x00193c9401007387 */ /* 0x000fe20000100800 */
[----:B------:R-:W-:Y:S01]  /*1f760*/  VIADD R243, R240, UR4 ;  /* 0x00000004f0f37c36 */ /* 0x000fe20008000000 */
[----:B------:R-:W-:-:S02]  /*1f770*/  ULDC UR4, c[0x0][0x248] ;  /* 0x0000920000047ab9 */ /* 0x000fc40000000800 */
[----:B------:R-:W-:Y:S04]  /*1f780*/  STL [R1+0x1938], R147 ;  /* 0x0019389301007387 */ /* 0x000fe80000100800 */
[----:B------:R-:W-:Y:S04]  /*1f790*/  STL [R1+0x1934], R146 ;  /* 0x0019349201007387 */ /* 0x000fe80000100800 */
        /* <DEDUP_REMOVED lines=55> */
[----:B------:R-:W-:Y:S04]  /*1fb10*/  STL [R1+0x189c], R108 ;  /* 0x00189c6c01007387 */ /* 0x000fe80000100800 */
[----:B------:R-:W-:Y:S04]  /*1fb20*/  STL [R1+0x1898], R107 ;  /* 0x0018986b01007387 */ /* 0x000fe80000100800 */
[----:B------:R-:W-:Y:S04]  /*1fb30*/  STL [R1+0x1894], R106 ;  /* 0x0018946a01007387 */ /* 0x000fe80000100800 */
[----:B------:R1:W-:Y:S02]  /*1fb40*/  STL [R1+0x1890], R105 ;  /* 0x0018906901007387 */ /* 0x0003e40000100800 */
[----:B-1----:R-:W-:Y:S01]  /*1fb50*/  VIADD R105, R250, UR4 ;  /* 0x00000004fa697c36 */ /* 0x002fe20008000000 */
        /* <DEDUP_REMOVED lines=8> */
[----:B------:R-:W-:Y:S04]  /*1fbe0*/  STL [R1+0x1888], R103 ;  /* 0x0018886701007387 */ /* 0x000fe80000100800 */
[----:B------:R-:W-:Y:S04]  /*1fbf0*/  STL [R1+0x1884], R102 ;  /* 0x0018846601007387 */ /* 0x000fe80000100800 */
[----:B------:R1:W-:Y:S04]  /*1fc00*/  STL [R1+0x1880], R101 ;  /* 0x0018806501007387 */ /* 0x0003e80000100800 */
[----:B------:R-:W-:Y:S01]  /*1fc10*/  STL [R1+0x187c], R100 ;  /* 0x00187c6401007387 */ /* 0x000fe20000100800 */
[----:B-1----:R-:W-:Y:S01]  /*1fc20*/  VIADD R101, R112, UR4 ;  /* 0x0000000470657c36 */ /* 0x002fe20008000000 */
[----:B------:R-:W-:-:S03]  /*1fc30*/  ULDC UR4, c[0x0][0x248] ;  /* 0x0000920000047ab9 */ /* 0x000fc60000000800 */
[----:B------:R-:W-:Y:S01]  /*1fc40*/  VIADD R111, R101, UR4 ;  /* 0x00000004656f7c36 */ /* 0x000fe20008000000 */
[----:B------:R-:W-:Y:S01]  /*1fc50*/  ULDC UR4, c[0x0][0x248] ;  /* 0x0000920000047ab9 */ /* 0x000fe20000000800 */
[----:B------:R1:W-:Y:S04]  /*1fc60*/  STL [R1+0x1878], R99 ;  /* 0x0018786301007387 */ /* 0x0003e80000100800 */
[----:B------:R-:W-:Y:S01]  /*1fc70*/  STL [R1+0x1874], R98 ;  /* 0x0018746201007387 */ /* 0x000fe20000100800 */
[----:B-1----:R-:W-:Y:S01]  /*1fc80*/  VIADD R99, R111, UR4 ;  /* 0x000000046f637c36 */ /* 0x002fe20008000000 */
[----:B------:R-:W-:-:S03]  /*1fc90*/  ULDC UR4, c[0x0][0x248] ;  /* 0x0000920000047ab9 */ /* 0x000fc60000000800 */
[----:B------:R-:W-:Y:S01]  /*1fca0*/  VIADD R104, R99, UR4 ;  /* 0x0000000463687c36 */ /* 0x000fe20008000000 */
[----:B------:R-:W-:Y:S01]  /*1fcb0*/  ULDC UR4, c[0x0][0x248] ;  /* 0x0000920000047ab9 */ /* 0x000fe20000000800 */
[----:B------:R-:W-:Y:S02]  /*1fcc0*/  STL [R1+0x1870], R97 ;  /* 0x0018706101007387 */ /* 0x000fe40000100800 */
[----:B------:R-:W-:Y:S01]  /*1fcd0*/  VIADD R60, R104, UR4 ;  /* 0x00000004683c7c36 */ /* 0x000fe20008000000 */
[----:B------:R-:W-:Y:S01]  /*1fce0*/  ULDC UR4, c[0x0][0x248] ;  /* 0x0000920000047ab9 */ /* 0x000fe20000000800 */
[----:B------:R1:W-:Y:S04]  /*1fcf0*/  STL [R1+0x186c], R96 ;  /* 0x00186c6001007387 */ /* 0x0003e80000100800 */
[----:B------:R-:W-:Y:S01]  /*1fd00*/  STL [R1+0x1868], R95 ;  /* 0x0018685f01007387 */ /* 0x000fe20000100800 */
[----:B------:R-:W-:Y:S01]  /*1fd10*/  VIADD R103, R60, UR4 ;  /* 0x000000043c677c36 */ /* 0x000fe20008000000 */
[----:B------:R-:W-:-:S02]  /*1fd20*/  ULDC UR4, c[0x0][0x248] ;  /* 0x0000920000047ab9 */ /* 0x000fc40000000800 */
[----:B------:R-:W-:Y:S01]  /*1fd30*/  STL [R1+0x1864], R94 ;  /* 0x0018645e01007387 */ /* 0x000fe20000100800 */
[----:B-1----:R-:W-:Y:S01]  /*1fd40*/  MOV R96, UR11 ;  /* 0x0000000b00607c02 */ /* 0x002fe20008000f00 */
[----:B------:R-:W-:Y:S02]  /*1fd50*/  IMAD.SHL.U32 R0, R4, 0x10, RZ ;  /* 0x0000001004007824 */ /* 0x000fe400078e00ff */
[----:B------:R-:W-:Y:S01]  /*1fd60*/  STL [R1+0x1860], R93 ;  /* 0x0018605d01007387 */ /* 0x000fe20000100800 */
[----:B------:R-:W-:Y:S01]  /*1fd70*/  ISETP.GE.AND P0, PT, R2, R54, PT ;  /* 0x000000360200720c */ /* 0x000fe20003f06270 */
[----:B------:R-:W-:Y:S01]  /*1fd80*/  VIADD R5, R6, 0x7 ;  /* 0x0000000706057836 */ /* 0x000fe20000000000 */
[----:B------:R-:W-:Y:S01]  /*1fd90*/  ULDC UR11, c[0x0][0x22c] ;  /* 0x00008b00000b7ab9 */ /* 0x000fe20000000800 */
        /* <DEDUP_REMOVED lines=16> */
[----:B------:R-:W-:Y:S01]  /*1fea0*/  MOV R94, UR10 ;  /* 0x0000000a005e7c02 */ /* 0x000fe20008000f00 */
[----:B------:R-:W1:Y:S01]  /*1feb0*/  S2R R125, SR_TID.X ;  /* 0x00000000007d7919 */ /* 0x000e620000002100 */
[----:B------:R-:W-:Y:S01]  /*1fec0*/  VIADD R95, R117, UR4 ;  /* 0x00000004755f7c36 */ /* 0x000fe20008000000 */
[----:B------:R-:W-:Y:S01]  /*1fed0*/  ULDC UR4, c[0x0][0x248] ;  /* 0x0000920000047ab9 */ /* 0x000fe20000000800 */
[----:B------:R-:W-:Y:S01]  /*1fee0*/  LOP3.LUT R0, R0, 0xf0, RZ, 0xc0, !PT ;  /* 0x000000f000007812 */ /* 0x000fe200078ec0ff */
[----:B------:R-:W-:Y:S01]  /*1fef0*/  IMAD.MOV.U32 R22, RZ, RZ, R50 ;  /* 0x000000ffff167224 */ /* 0x000fe200078e0032 */
[----:B------:R-:W-:Y:S01]  /*1ff00*/  ISETP.LT.AND P2, PT, R5, UR8, !P0 ;  /* 0x0000000805007c0c */ /* 0x000fe2000c741270 */
[----:B------:R-:W-:Y:S01]  /*1ff10*/  VIADD R118, R95, UR4 ;  /* 0x000000045f767c36 */ /* 0x000fe20008000000 */
[----:B------:R-:W-:Y:S01]  /*1ff20*/  ULDC UR4, c[0x0][0x248] ;  /* 0x0000920000047ab9 */ /* 0x000fe20000000800 */
[----:B------:R2:W-:Y:S01]  /*1ff30*/  STL [R1+0x1960], R94 ;  /* 0x0019605e01007387 */ /* 0x0005e20000100800 */
[----:B------:R-:W-:Y:S01]  /*1ff40*/  IMAD.MOV.U32 R54, RZ, RZ, R51 ;  /* 0x000000ffff367224 */ /* 0x000fe200078e0033 */
[----:B------:R-:W-:Y:S01]  /*1ff50*/  ULDC UR8, c[0x0][0x248] ;  /* 0x0000920000087ab9 */ /* 0x000fe20000000800 */
[----:B------:R-:W-:Y:S01]  /*1ff60*/  IMAD.MOV.U32 R21, RZ, RZ, R55 ;  /* 0x000000ffff157224 */ /* 0x000fe200078e0037 */
[----:B------:R-:W-:Y:S01]  /*1ff70*/  ULDC UR10, c[0x0][0x22c] ;  /* 0x00008b00000a7ab9 */ /* 0x000fe20000000800 */
[----:B--2---:R-:W-:Y:S01]  /*1ff80*/  VIADD R94, R118, UR4 ;  /* 0x00000004765e7c36 */ /* 0x004fe20008000000 */
        /* <DEDUP_REMOVED lines=57> */
[----:B-1----:R-:W-:Y:S02]  /*20320*/  IMAD.SHL.U32 R4, R125, 0x40, RZ ;  /* 0x000000407d047824 */ /* 0x002fe400078e00ff */
[----:B------:R-:W-:Y:S01]  /*20330*/  VIADD R65, R61, UR4 ;  /* 0x000000043d417c36 */ /* 0x000fe20008000000 */
[----:B------:R-:W-:-:S03]  /*20340*/  ULDC UR4, c[0x0][0x248] ;  /* 0x0000920000047ab9 */ /* 0x000fc60000000800 */
[----:B------:R-:W-:Y:S01]  /*20350*/  VIADD R145, R65, UR4 ;  /* 0x0000000441917c36 */ /* 0x000fe20008000000 */
[----:B------:R-:W-:Y:S01]  /*20360*/  ULDC UR4, c[0x0][0x248] ;  /* 0x0000920000047ab9 */ /* 0x000fe20000000800 */
[----:B------:R-:W-:Y:S02]  /*20370*/  LOP3.LUT R4, R4, 0x400, RZ, 0xc0, !PT ;  /* 0x0000040004047812 */ /* 0x000fe400078ec0ff */
[----:B------:R-:W-:Y:S01]  /*20380*/  VIADD R144, R145, UR4 ;  /* 0x0000000491907c36 */ /* 0x000fe20008000000 */
[----:B------:R-:W-:Y:S01]  /*20390*/  ULDC UR4, c[0x0][0x248] ;  /* 0x0000920000047ab9 */ /* 0x000fe20000000800 */
[----:B------:R-:W-:Y:S01]  /*203a0*/  IADD3 R4, R4, UR5, R0 ;  /* 0x0000000504047c10 */ /* 0x000fe2000fffe000 */
[----:B------:R-:W-:Y:S01]  /*203b0*/  IMAD.U32 R0, RZ, RZ, UR49 ;  /* 0x00000031ff007e24 */ /* 0x000fe2000f8e00ff */
[----:B------:R-:W-:Y:S01]  /*203c0*/  ULDC UR49, c[0x0][0x248] ;  /* 0x0000920000317ab9 */ /* 0x000fe20000000800 */
[----:B------:R-:W-:Y:S01]  /*203d0*/  VIADD R68, R144, UR4 ;  /* 0x0000000490447c36 */ /* 0x000fe20008000000 */
[----:B------:R-:W-:Y:S01]  /*203e0*/  ULDC UR4, c[0x0][0x248] ;  /* 0x0000920000047ab9 */ /* 0x000fe20000000800 */
[----:B------:R-:W-:-:S02]  /*203f0*/  IMAD R4, R0, 0x8, R4 ;  /* 0x0000000800047824 */ /* 0x000fc400078e0204 */
[----:B------:R-:W-:Y:S01]  /*20400*/  VIADD R148, R68, UR4 ;  /* 0x0000000444947c36 */ /* 0x000fe20008000000 */
[----:B------:R-:W-:Y:S01]  /*20410*/  ULDC UR4, c[0x0][0x248] ;  /* 0x0000920000047ab9 */ /* 0x000fe20000000800 */
[----:B------:R-:W-:Y:S02]  /*20420*/  VIADD R0, R6, 0xa ;  /* 0x0000000a06007836 */ /* 0x000fe40000000000 */
[----:B------:R-:W-:Y:S01]  /*20430*/  VIADD R77, R148, UR4 ;  /* 0x00000004944d7c36 */ /* 0x000fe20008000000 */
[----:B------:R-:W-:Y:S01]  /*20440*/  ULDC UR4, c[0x0][0x248] ;  /* 0x0000920000047ab9 */ /* 0x000fe20000000800 */
[----:B------:R-:W-:Y:S01]  /*20450*/  BAR.SYNC.DEFER_BLOCKING 0x0 ;  /* 0x0000000000007b1d */ /* 0x000fe20000010000 */
[----:B------:R-:W-:Y:S01]  /*20460*/  ISETP.LT.AND P1, PT, R0, UR6, !P0 ;  /* 0x0000000600007c0c */ /* 0x000fe2000c721270 */
[----:B------:R-:W-:-:S04]  /*20470*/  VIADD R83, R77, UR4 ;  /* 0x000000044d537c36 */ /* 0x000fc80008000000 */
[----:B------:R-:W-:Y:S01]  /*20480*/  ULDC UR4, c[0x0][0x248] ;  /* 0x0000920000047ab9 */ /* 0x000fe20000000800 */
[----:B------:R-:W-:Y:S01]  /*20490*/  VIADD R0, R6, 0x9 ;  /* 0x0000000906007836 */ /* 0x000fe20000000000 */
[----:B------:R-:W-:Y:S01]  /*204a0*/  ULDC UR6, c[0x0][0x22c] ;  /* 0x00008b0000067ab9 */ /* 0x000fe20000000800 */
[----:B------:R-:W-:Y:S01]  /*204b0*/  VIADD R82, R83, UR4 ;  /* 0x0000000453527c36 */ /* 0x000fe20008000000 */
[----:B------:R-:W-:-:S03]  /*204c0*/  ULDC UR4, c[0x0][0x248] ;  /* 0x0000920000047ab9 */ /* 0x000fc60000000800 */
[----:B------:R-:W-:Y:S01]  /*204d0*/  VIADD R86, R82, UR4 ;  /* 0x0000000452567c36 */ /* 0x000fe20008000000 */
[----:B------:R-:W-:Y:S01]  /*204e0*/  ULDC UR4, c[0x0][0x248] ;  /* 0x0000920000047ab9 */ /* 0x000fe20000000800 */
[----:B------:R-:W-:Y:S02]  /*204f0*/  @P1 LOP3.LUT R3, R3, 0x100, RZ, 0xfc, !PT ;  /* 0x0000010003031812 */ /* 0x000fe400078efcff */
[----:B------:R-:W-:Y:S01]  /*20500*/  VIADD R143, R86, UR4 ;  /* 0x00000004568f7c36 */ /* 0x000fe20008000000 */
[----:B------:R-:W-:Y:S01]  /*20510*/  ISETP.LT.AND P1, PT, R0, UR6, !P0 ;  /* 0x0000000600007c0c */ /* 0x000fe2000c721270 */
[----:B------:R-:W-:Y:S01]  /*20520*/  ULDC UR4, c[0x0][0x248] ;  /* 0x0000920000047ab9 */ /* 0x000fe20000000800 */
[----:B------:R-:W-:Y:S01]  /*20530*/  VIADD R0, R6, 0x8 ;  /* 0x0000000806007836 */ /* 0x000fe20000000000 */
[----:B------:R-:W-:Y:S01]  /*20540*/  LOP3.LUT R3, R3, 0xffffff7f, RZ, 0xc0, !PT ;  /* 0xffffff7f03037812 */ /* 0x000fe200078ec0ff */
[----:B------:R-:W-:Y:S01]  /*20550*/  VIADD R146, R143, UR4 ;  /* 0x000000048f927c36 */ /* 0x000fe20008000000 */
[----:B------:R-:W-:Y:S01]  /*20560*/  ULDC UR4, c[0x0][0x248] ;  /* 0x0000920000047ab9 */ /* 0x000fe20000000800 */
[----:B------:R-:W-:-:S02]  /*20570*/  ULDC UR6, c[0x0][0x22c] ;  /* 0x00008b0000067ab9 */ /* 0x000fc40000000800 */
[----:B------:R-:W-:Y:S01]  /*20580*/  VIADD R81, R146, UR4 ;  /* 0x0000000492517c36 */ /* 0x000fe20008000000 */
[----:B------:R-:W-:-:S03]  /*20590*/  ULDC UR4, c[0x0][0x248] ;  /* 0x0000920000047ab9 */ /* 0x000fc60000000800 */
[----:B------:R-:W-:Y:S01]  /*205a0*/  VIADD R142, R81, UR4 ;  /* 0x00000004518e7c36 */ /* 0x000fe20008000000 */
[----:B------:R-:W-:Y:S01]  /*205b0*/  @P1 LOP3.LUT R3, R3, 0x80, RZ, 0xfc, !PT ;  /* 0x0000008003031812 */ /* 0x000fe200078efcff */
[----:B------:R-:W-:Y:S01]  /*205c0*/  ULDC UR4, c[0x0][0x248] ;  /* 0x0000920000047ab9 */ /* 0x000fe20000000800 */
[----:B------:R-:W-:Y:S01]  /*205d0*/  ISETP.LT.AND P1, PT, R0, UR6, !P0 ;  /* 0x0000000600007c0c */ /* 0x000fe2000c721270 */
[----:B------:R-:W-:Y:S01]  /*205e0*/  VIADD R84, R142, UR4 ;  /* 0x000000048e547c36 */ /* 0x000fe20008000000 */
[----:B------:R-:W-:Y:S01]  /*205f0*/  ULDC UR4, c[0x0][0x248] ;  /* 0x0000920000047ab9 */ /* 0x000fe20000000800 */
[----:B------:R-:W-:Y:S01]  /*20600*/  LOP3.LUT R3, R3, 0xffffffbf, RZ, 0xc0, !PT ;  /* 0xffffffbf03037812 */ /* 0x000fe200078ec0ff */
[----:B------:R-:W-:Y:S01]  /*20610*/  ULDC UR6, c[0x0][0x248] ;  /* 0x0000920000067ab9 */ /* 0x000fe20000000800 */
[----:B------:R-:W-:Y:S01]  /*20620*/  VIADD R85, R84, UR4 ;  /* 0x0000000454557c36 */ /* 0x000fe20008000000 */
[----:B------:R-:W-:-:S03]  /*20630*/  ULDC UR4, c[0x0][0x248] ;  /* 0x0000920000047ab9 */ /* 0x000fc60000000800 */
[----:B------:R-:W-:Y:S01]  /*20640*/  VIADD R136, R85, UR4 ;  /* 0x0000000455887c36 */ /* 0x000fe20008000000 */
[----:B------:R-:W-:Y:S02]  /*20650*/  ULDC UR4, c[0x0][0x244] ;  /* 0x0000910000047ab9 */ /* 0x000fe40000000800 */
[----:B------:R-:W-:Y:S01]  /*20660*/  IMAD R0, R2, UR4, RZ ;  /* 0x0000000402007c24 */ /* 0x000fe2000f8e02ff */
[----:B------:R-:W-:Y:S01]  /*20670*/  @P1 LOP3.LUT R3, R3, 0x40, RZ, 0xfc, !PT ;  /* 0x0000004003031812 */ /* 0x000fe200078efcff */
[----:B------:R-:W-:Y:S01]  /*20680*/  VIADD R108, R136, UR6 ;  /* 0x00000006886c7c36 */ /* 0x000fe20008000000 */
[----:B------:R-:W-:Y:S01]  /*20690*/  ULDC.64 UR6, c[0x0][0x220] ;  /* 0x0000880000067ab9 */ /* 0x000fe20000000a00 */
[----:B------:R-:W-:Y:S01]  /*206a0*/  IMAD.MOV.U32 R55, RZ, RZ, R48 ;  /* 0x000000ffff377224 */ /* 0x000fe200078e0030 */
[----:B------:R-:W-:Y:S01]  /*206b0*/  LOP3.LUT R3, R3, 0xffffffdf, RZ, 0xc0, !PT ;  /* 0xffffffdf03037812 */ /* 0x000fe200078ec0ff */
[----:B------:R-:W-:Y:S01]  /*206c0*/  IMAD.MOV.U32 R16, RZ, RZ, R49 ;  /* 0x000000ffff107224 */ /* 0x000fe200078e0031 */
[C---:B------:R-:W-:Y:S01]  /*206d0*/  LEA R2, P1, R0.reuse, UR6, 0x2 ;  /* 0x0000000600027c11 */ /* 0x040fe2000f8210ff */
[----:B------:R-:W-:Y:S01]  /*206e0*/  IMAD.MOV.U32 R151, RZ, RZ, R54 ;  /* 0x000000ffff977224 */ /* 0x000fe200078e0036 */
[----:B------:R-:W-:Y:S01]  /*206f0*/  @P2 LOP3.LUT R3, R3, 0x20, RZ, 0xfc, !PT ;  /* 0x0000002003032812 */ /* 0x000fe200078efcff */
[----:B------:R-:W-:Y:S01]  /*20700*/  ULDC UR4, c[0x0][0x248] ;  /* 0x0000920000047ab9 */ /* 0x000fe20000000800 */
[----:B------:R-:W-:Y:S01]  /*20710*/  LEA.HI.X.SX32 R0, R0, UR7, 0x2, P1 ;  /* 0x0000000700007c11 */ /* 0x000fe200088f16ff */
[----:B------:R-:W-:Y:S01]  /*20720*/  ULDC UR6, c[0x0][0x248] ;  /* 0x0000920000067ab9 */ /* 0x000fe20000000800 */
[CC--:B------:R-:W-:Y:S01]  /*20730*/  LEA R50, P2, R23.reuse, R2.reuse, 0x2 ;  /* 0x0000000217327211 */ /* 0x0c0fe200078410ff */
[----:B------:R-:W-:Y:S01]  /*20740*/  VIADD R79, R108, UR4 ;  /* 0x000000046c4f7c36 */ /* 0x000fe20008000000 */
[C---:B------:R-:W-:Y:S01]  /*20750*/  LEA R48, P1, R52.reuse, R2, 0x2 ;  /* 0x0000000234307211 */ /* 0x040fe200078210ff */
[----:B------:R-:W-:Y:S01]  /*20760*/  ULDC UR4, c[0x0][0x248] ;  /* 0x0000920000047ab9 */ /* 0x000fe20000000800 */
[-C--:B------:R-:W-:Y:S01]  /*20770*/  LEA.HI.X.SX32 R51, R23, R0.reuse, 0x2, P2 ;  /* 0x0000000017337211 */ /* 0x080fe200010f16ff */
[----:B------:R-:W-:Y:S01]  /*20780*/  ULDC UR7, c[0x0][0x248] ;  /* 0x0000920000077ab9 */ /* 0x000fe20000000800 */
[----:B------:R-:W-:-:S03]  /*20790*/  LEA.HI.X.SX32 R49, R52, R0, 0x2, P1 ;  /* 0x0000000034317211 */ /* 0x000fc600008f16ff */
[----:B------:R1:W-:Y:S04]  /*207a0*/  STL.64 [R1+0x17e0], R50 ;  /* 0x0017e03201007387 */ /* 0x0003e80000100a00 */
[----:B------:R2:W-:Y:S01]  /*207b0*/  STL.64 [R1+0x17e8], R48 ;  /* 0x0017e83001007387 */ /* 0x0005e20000100a00 */
[----:B-1----:R-:W-:-:S04]  /*207c0*/  LEA R50, P2, R53, R2, 0x2 ;  /* 0x0000000235327211 */ /* 0x002fc800078410ff */
[----:B------:R-:W-:Y:S01]  /*207d0*/  LEA.HI.X.SX32 R51, R53, R0, 0x2, P2 ;  /* 0x0000000035337211 */ /* 0x000fe200010f16ff */
[----:B--2---:R-:W2:Y:S01]  /*207e0*/  LDL.LU.64 R48, [R1+0x1a40] ;  /* 0x001a400001307983 */ /* 0x004ea20000300a00 */
[----:B------:R-:W-:-:S03]  /*207f0*/  LEA R52, P2, R206, R2, 0x2 ;  /* 0x00000002ce347211 */ /* 0x000fc600078410ff */
[----:B------:R1:W-:Y:S01]  /*20800*/  STL.64 [R1+0x17d8], R50 ;  /* 0x0017d83201007387 */ /* 0x0003e20000100a00 */
[----:B------:R-:W-:Y:S02]  /*20810*/  LEA.HI.X.SX32 R53, R206, R0, 0x2, P2 ;  /* 0x00000000ce357211 */ /* 0x000fe400010f16ff */
[-C--:B------:R-:W-:Y:S01]  /*20820*/  LEA R206, P2, R204, R2.reuse, 0x2 ;  /* 0x00000002ccce7211 */ /* 0x080fe200078410ff */
[----:B------:R-:W-:Y:S01]  /*20830*/  IMAD.MOV.U32 R23, RZ, RZ, R55 ;  /* 0x000000ffff177224 */ /* 0x000fe200078e0037 */
[----:B-1----:R-:W-:-:S04]  /*20840*/  LEA R50, P1, R207, R2, 0x2 ;  /* 0x00000002cf327211 */ /* 0x002fc800078210ff */
[----:B------:R-:W-:Y:S02]  /*20850*/  LEA.HI.X.SX32 R51, R207, R0, 0x2, P1 ;  /* 0x00000000cf337211 */ /* 0x000fe400008f16ff */
[C---:B------:R-:W-:Y:S02]  /*20860*/  LEA R54, P1, R205.reuse, R2, 0x2 ;  /* 0x00000002cd367211 */ /* 0x040fe400078210ff */
[-C--:B------:R-:W-:Y:S02]  /*20870*/  LEA.HI.X.SX32 R207, R204, R0.reuse, 0x2, P2 ;  /* 0x00000000cccf7211 */ /* 0x080fe400010f16ff */
[----:B------:R-:W-:Y:S02]  /*20880*/  LEA.HI.X.SX32 R55, R205, R0, 0x2, P1 ;  /* 0x00000000cd377211 */ /* 0x000fe400008f16ff */
[-C--:B------:R-:W-:Y:S01]  /*20890*/  LEA R204, P1, R203, R2.reuse, 0x2 ;  /* 0x00000002cbcc7211 */ /* 0x080fe200078210ff */
[----:B------:R1:W-:Y:S01]  /*208a0*/  STL.64 [R1+0x17d0], R50 ;  /* 0x0017d03201007387 */ /* 0x0003e20000100a00 */
[----:B------:R-:W-:-:S02]  /*208b0*/  LEA R116, P2, R202, R2, 0x2 ;  /* 0x00000002ca747211 */ /* 0x000fc400078410ff */
[-C--:B------:R-:W-:Y:S01]  /*208c0*/  LEA.HI.X.SX32 R205, R203, R0.reuse, 0x2, P1 ;  /* 0x00000000cbcd7211 */ /* 0x080fe200008f16ff */
[----:B-1----:R-:W3:Y:S04]  /*208d0*/  LDL.LU.64 R50, [R1+0x1a38] ;  /* 0x001a380001327983 */ /* 0x002ee80000300a00 */
[----:B------:R1:W-:Y:S04]  /*208e0*/  STL.64 [R1+0x17c8], R52 ;  /* 0x0017c83401007387 */ /* 0x0003e80000100a00 */
[----:B-1----:R-:W4:Y:S04]  /*208f0*/  LDL.LU.64 R52, [R1+0x1a30] ;  /* 0x001a300001347983 */ /* 0x002f280000300a00 */
[----:B------:R1:W-:Y:S04]  /*20900*/  STL.64 [R1+0x17c0], R54 ;  /* 0x0017c03601007387 */ /* 0x0003e80000100a00 */
[----:B-1----:R-:W4:Y:S04]  /*20910*/  LDL.LU.64 R54, [R1+0x1a28] ;  /* 0x001a280001367983 */ /* 0x002f280000300a00 */
[----:B------:R1:W-:Y:S04]  /*20920*/  STL.64 [R1+0x17b8], R206 ;  /* 0x0017b8ce01007387 */ /* 0x0003e80000100a00 */
[----:B------:R1:W-:Y:S02]  /*20930*/  STL.64 [R1+0x17b0], R204 ;  /* 0x0017b0cc01007387 */ /* 0x0003e40000100a00 */
[----:B-1----:R-:W-:Y:S01]  /*20940*/  IMAD.MOV.U32 R206, RZ, RZ, R117 ;  /* 0x000000ffffce7224 */ /* 0x002fe200078e0075 */
[----:B------:R-:W-:-:S02]  /*20950*/  LEA.HI.X.SX32 R117, R202, R0, 0x2, P2 ;  /* 0x00000000ca757211 */ /* 0x000fc400010f16ff */
[CC--:B------:R-:W-:Y:S02]  /*20960*/  LEA R202, P2, R200.reuse, R2.reuse, 0x2 ;  /* 0x00000002c8ca7211 */ /* 0x0c0fe400078410ff */
[C---:B------:R-:W-:Y:S02]  /*20970*/  LEA R204, P1, R201.reuse, R2, 0x2 ;  /* 0x00000002c9cc7211 */ /* 0x040fe400078210ff */
[-C--:B------:R-:W-:Y:S02]  /*20980*/  LEA.HI.X.SX32 R203, R200, R0.reuse, 0x2, P2 ;  /* 0x00000000c8cb7211 */ /* 0x080fe400010f16ff */
[----:B------:R-:W-:Y:S01]  /*20990*/  LEA.HI.X.SX32 R205, R201, R0, 0x2, P1 ;  /* 0x00000000c9cd7211 */ /* 0x000fe200008f16ff */
[----:B------:R-:W-:Y:S04]  /*209a0*/  STL.64 [R1+0x17a8], R116 ;  /* 0x0017a87401007387 */ /* 0x000fe80000100a00 */
[----:B------:R1:W-:Y:S04]  /*209b0*/  STL.64 [R1+0x17a0], R204 ;  /* 0x0017a0cc01007387 */ /* 0x0003e80000100a00 */
[----:B------:R1:W-:Y:S02]  /*209c0*/  STL.64 [R1+0x1798], R202 ;  /* 0x001798ca01007387 */ /* 0x0003e40000100a00 */
[----:B-1----:R-:W-:-:S02]  /*209d0*/  LEA R204, P1, R199, R2, 0x2 ;  /* 0x00000002c7cc7211 */ /* 0x002fc400078210ff */
[C---:B------:R-:W-:Y:S02]  /*209e0*/  LEA R202, P2, R198.reuse, R2, 0x2 ;  /* 0x00000002c6ca7211 */ /* 0x040fe400078410ff */
[-C--:B------:R-:W-:Y:S02]  /*209f0*/  LEA.HI.X.SX32 R205, R199, R0.reuse, 0x2, P1 ;  /* 0x00000000c7cd7211 */ /* 0x080fe400008f16ff */
[----:B------:R-:W-:Y:S02]  /*20a00*/  LEA.HI.X.SX32 R203, R198, R0, 0x2, P2 ;  /* 0x00000000c6cb7211 */ /* 0x000fe400010f16ff */
[CC--:B------:R-:W-:Y:S02]  /*20a10*/  LEA R200, P1, R197.reuse, R2.reuse, 0x2 ;  /* 0x00000002c5c87211 */ /* 0x0c0fe400078210ff */
[----:B------:R-:W-:Y:S02]  /*20a20*/  LEA R198, P2, R196, R2, 0x2 ;  /* 0x00000002c4c67211 */ /* 0x000fe400078410ff */
[----:B------:R-:W-:-:S02]  /*20a30*/  LEA.HI.X.SX32 R201, R197, R0, 0x2, P1 ;  /* 0x00000000c5c97211 */ /* 0x000fc400008f16ff */
[----:B------:R-:W-:Y:S02]  /*20a40*/  LEA.HI.X.SX32 R199, R196, R0, 0x2, P2 ;  /* 0x00000000c4c77211 */ /* 0x000fe400010f16ff */
[C---:B------:R-:W-:Y:S01]  /*20a50*/  LEA R196, P1, R195.reuse, R2, 0x2 ;  /* 0x00000002c3c47211 */ /* 0x040fe200078210ff */
[----:B------:R-:W-:Y:S01]  /*20a60*/  IMAD.MOV.U32 R207, RZ, RZ, R118 ;  /* 0x000000ffffcf7224 */ /* 0x000fe200078e0076 */
[----:B------:R1:W-:Y:S02]  /*20a70*/  STL.64 [R1+0x1790], R204 ;  /* 0x001790cc01007387 */ /* 0x0003e40000100a00 */
[----:B------:R-:W-:Y:S02]  /*20a80*/  LEA.HI.X.SX32 R197, R195, R0, 0x2, P1 ;  /* 0x00000000c3c57211 */ /* 0x000fe400008f16ff */
[----:B------:R1:W-:Y:S04]  /*20a90*/  STL.64 [R1+0x1788], R202 ;  /* 0x001788ca01007387 */ /* 0x0003e80000100a00 */
[----:B------:R-:W-:Y:S01]  /*20aa0*/  STL.64 [R1+0x1780], R200 ;  /* 0x001780c801007387 */ /* 0x000fe20000100a00 */
[----:B-1----:R-:W-:Y:S01]  /*20ab0*/  IMAD.MOV.U32 R204, RZ, RZ, R112 ;  /* 0x000000ffffcc7224 */ /* 0x002fe200078e0070 */
[----:B------:R-:W-:-:S02]  /*20ac0*/  LEA R112, P2, R194, R2, 0x2 ;  /* 0x00000002c2707211 */ /* 0x000fc400078410ff */
[----:B------:R-:W-:Y:S01]  /*20ad0*/  STL.64 [R1+0x1778], R198 ;  /* 0x001778c601007387 */ /* 0x000fe20000100a00 */
[----:B------:R-:W-:Y:S02]  /*20ae0*/  IMAD.MOV.U32 R203, RZ, RZ, R207 ;  /* 0x000000ffffcb7224 */ /* 0x000fe400078e00cf */
[----:B------:R-:W-:Y:S01]  /*20af0*/  IMAD.MOV.U32 R207, RZ, RZ, R113 ;  /* 0x000000ffffcf7224 */ /* 0x000fe200078e0071 */
[----:B------:R1:W-:Y:S01]  /*20b00*/  STL.64 [R1+0x1770], R196 ;  /* 0x001770c401007387 */ /* 0x0003e20000100a00 */
[----:B------:R-:W-:Y:S02]  /*20b10*/  LEA.HI.X.SX32 R113, R194, R0, 0x2, P2 ;  /* 0x00000000c2717211 */ /* 0x000fe400010f16ff */
[----:B------:R-:W-:-:S04]  /*20b20*/  LEA R194, P2, R192, R2, 0x2 ;  /* 0x00000002c0c27211 */ /* 0x000fc800078410ff */
[----:B------:R-:W-:Y:S02]  /*20b30*/  LEA.HI.X.SX32 R195, R192, R0, 0x2, P2 ;  /* 0x00000000c0c37211 */ /* 0x000fe400010f16ff */
[----:B-1----:R-:W-:-:S04]  /*20b40*/  LEA R196, P1, R193, R2, 0x2 ;  /* 0x00000002c1c47211 */ /* 0x002fc800078210ff */
        /* <DEDUP_REMOVED lines=9> */
[----:B------:R-:W-:Y:S01]  /*20be0*/  LEA R190, P2, R188, R2, 0x2 ;  /* 0x00000002bcbe7211 */ /* 0x000fe200078410ff */
[----:B------:R-:W-:Y:S01]  /*20bf0*/  IMAD.MOV.U32 R202, RZ, RZ, R111 ;  /* 0x000000ffffca7224 */ /* 0x000fe200078e006f */
[----:B------:R-:W-:-:S02]  /*20c00*/  LEA.HI.X.SX32 R193, R189, R0, 0x2, P1 ;  /* 0x00000000bdc17211 */ /* 0x000fc400008f16ff */
[----:B------:R-:W-:Y:S02]  /*20c10*/  LEA.HI.X.SX32 R191, R188, R0, 0x2, P2 ;  /* 0x00000000bcbf7211 */ /* 0x000fe400010f16ff */
[C---:B------:R-:W-:Y:S01]  /*20c20*/  LEA R188, P1, R187.reuse, R2, 0x2 ;  /* 0x00000002bbbc7211 */ /* 0x040fe200078210ff */
[----:B------:R-:W-:Y:S02]  /*20c30*/  IMAD.MOV.U32 R201, RZ, RZ, R202 ;  /* 0x000000ffffc97224 */ /* 0x000fe400078e00ca */
[----:B------:R-:W-:Y:S01]  /*20c40*/  IMAD.MOV.U32 R202, RZ, RZ, R206 ;  /* 0x000000ffffca7224 */ /* 0x000fe200078e00ce */
[----:B------:R-:W-:Y:S01]  /*20c50*/  LEA.HI.X.SX32 R189, R187, R0, 0x2, P1 ;  /* 0x00000000bbbd7211 */ /* 0x000fe200008f16ff */
[----:B------:R-:W-:Y:S01]  /*20c60*/  IMAD.MOV.U32 R206, RZ, RZ, R108 ;  /* 0x000000ffffce7224 */ /* 0x000fe200078e006c */
[----:B------:R-:W-:Y:S01]  /*20c70*/  STL.64 [R1+0x1750], R196 ;  /* 0x001750c401007387 */ /* 0x000fe20000100a00 */
[----:B------:R-:W-:Y:S01]  /*20c80*/  LEA R108, P2, R186, R2, 0x2 ;  /* 0x00000002ba6c7211 */ /* 0x000fe200078410ff */
[----:B------:R-:W-:-:S02]  /*20c90*/  IMAD.MOV.U32 R199, RZ, RZ, R109 ;  /* 0x000000ffffc77224 */ /* 0x000fc400078e006d */
[----:B------:R-:W-:Y:S01]  /*20ca0*/  STL.64 [R1+0x1748], R194 ;  /* 0x001748c201007387 */ /* 0x000fe20000100a00 */
[----:B------:R-:W-:-:S03]  /*20cb0*/  LEA.HI.X.SX32 R109, R186, R0, 0x2, P2 ;  /* 0x00000000ba6d7211 */ /* 0x000fc600010f16ff */
        /* <DEDUP_REMOVED lines=8> */
[C---:B------:R-:W-:Y:S02]  /*20d40*/  LEA R184, P2, R182.reuse, R2, 0x2 ;  /* 0x00000002b6b87211 */ /* 0x040fe400078410ff */
[-C--:B------:R-:W-:Y:S01]  /*20d50*/  LEA.HI.X.SX32 R187, R183, R0.reuse, 0x2, P1 ;  /* 0x00000000b7bb7211 */ /* 0x080fe200008f16ff */
[----:B------:R-:W-:Y:S01]  /*20d60*/  STL.64 [R1+0x1728], R108 ;  /* 0x0017286c01007387 */ /* 0x000fe20000100a00 */
[----:B------:R-:W-:-:S03]  /*20d70*/  LEA.HI.X.SX32 R185, R182, R0, 0x2, P2 ;  /* 0x00000000b6b97211 */ /* 0x000fc600010f16ff */
[----:B------:R-:W-:Y:S04]  /*20d80*/  STL.64 [R1+0x1720], R190 ;  /* 0x001720be01007387 */ /* 0x000fe80000100a00 */
[----:B------:R-:W-:Y:S01]  /*20d90*/  STL.64 [R1+0x1718], R188 ;  /* 0x001718bc01007387 */ /* 0x000fe20000100a00 */
[----:B------:R-:W-:-:S03]  /*20da0*/  LEA R182, P2, R180, R2, 0x2 ;  /* 0x00000002b4b67211 */ /* 0x000fc600078410ff */
[----:B------:R-:W-:Y:S04]  /*20db0*/  STL.64 [R1+0x1710], R186 ;  /* 0x001710ba01007387 */ /* 0x000fe80000100a00 */
[----:B------:R1:W-:Y:S01]  /*20dc0*/  STL.64 [R1+0x1708], R184 ;  /* 0x001708b801007387 */ /* 0x0003e20000100a00 */
[----:B------:R-:W-:Y:S02]  /*20dd0*/  LEA.HI.X.SX32 R183, R180, R0, 0x2, P2 ;  /* 0x00000000b4b77211 */ /* 0x000fe400010f16ff */
[----:B-1----:R-:W-:-:S04]  /*20de0*/  LEA R184, P1, R181, R2, 0x2 ;  /* 0x00000002b5b87211 */ /* 0x002fc800078210ff */
[----:B------:R-:W-:-:S05]  /*20df0*/  LEA.HI.X.SX32 R185, R181, R0, 0x2, P1 ;  /* 0x00000000b5b97211 */ /* 0x000fca00008f16ff */
[----:B------:R1:W-:Y:S04]  /*20e00*/  STL.64 [R1+0x1700], R184 ;  /* 0x001700b801007387 */ /* 0x0003e80000100a00 */
[----:B------:R2:W-:Y:S01]  /*20e10*/  STL.64 [R1+0x16f8], R182 ;  /* 0x0016f8b601007387 */ /* 0x0005e20000100a00 */
[CC--:B-1----:R-:W-:Y:S02]  /*20e20*/  LEA R184, P1, R179.reuse, R2.reuse, 0x2 ;  /* 0x00000002b3b87211 */ /* 0x0c2fe400078210ff */
[C---:B--2---:R-:W-:Y:S02]  /*20e30*/  LEA R182, P2, R178.reuse, R2, 0x2 ;  /* 0x00000002b2b67211 */ /* 0x044fe400078410ff */
[-C--:B------:R-:W-:Y:S02]  /*20e40*/  LEA.HI.X.SX32 R185, R179, R0.reuse, 0x2, P1 ;  /* 0x00000000b3b97211 */ /* 0x080fe400008f16ff */
[----:B------:R-:W-:-:S02]  /*20e50*/  LEA.HI.X.SX32 R183, R178, R0, 0x2, P2 ;  /* 0x00000000b2b77211 */ /* 0x000fc400010f16ff */
[CC--:B------:R-:W-:Y:S02]  /*20e60*/  LEA R180, P1, R177.reuse, R2.reuse, 0x2 ;  /* 0x00000002b1b47211 */ /* 0x0c0fe400078210ff */
[C---:B------:R-:W-:Y:S02]  /*20e70*/  LEA R178, P2, R176.reuse, R2, 0x2 ;  /* 0x00000002b0b27211 */ /* 0x040fe400078410ff */
[-C--:B------:R-:W-:Y:S02]  /*20e80*/  LEA.HI.X.SX32 R181, R177, R0.reuse, 0x2, P1 ;  /* 0x00000000b1b57211 */ /* 0x080fe400008f16ff */
[----:B------:R-:W-:Y:S01]  /*20e90*/  LEA.HI.X.SX32 R179, R176, R0, 0x2, P2 ;  /* 0x00000000b0b37211 */ /* 0x000fe200010f16ff */
[----:B------:R-:W-:Y:S04]  /*20ea0*/  STL.64 [R1+0x16f0], R184 ;  /* 0x0016f0b801007387 */ /* 0x000fe80000100a00 */
[----:B------:R-:W-:Y:S01]  /*20eb0*/  STL.64 [R1+0x16e8], R182 ;  /* 0x0016e8b601007387 */ /* 0x000fe20000100a00 */
[----:B------:R-:W-:-:S03]  /*20ec0*/  LEA R176, P2, R174, R2, 0x2 ;  /* 0x00000002aeb07211 */ /* 0x000fc600078410ff */
[----:B------:R-:W-:Y:S04]  /*20ed0*/  STL.64 [R1+0x16e0], R180 ;  /* 0x0016e0b401007387 */ /* 0x000fe80000100a00 */
[----:B------:R1:W-:Y:S01]  /*20ee0*/  STL.64 [R1+0x16d8], R178 ;  /* 0x0016d8b201007387 */ /* 0x0003e20000100a00 */
[----:B------:R-:W-:Y:S02]  /*20ef0*/  LEA.HI.X.SX32 R177, R174, R0, 0x2, P2 ;  /* 0x00000000aeb17211 */ /* 0x000fe400010f16ff */
[----:B-1----:R-:W-:-:S04]  /*20f00*/  LEA R178, P1, R175, R2, 0x2 ;  /* 0x00000002afb27211 */ /* 0x002fc800078210ff */
[----:B------:R-:W-:Y:S02]  /*20f10*/  LEA.HI.X.SX32 R179, R175, R0, 0x2, P1 ;  /* 0x00000000afb37211 */ /* 0x000fe400008f16ff */
        /* <DEDUP_REMOVED lines=72> */
[C---:B------:R-:W-:Y:S01]  /*213a0*/  LEA R14, P1, R13.reuse, R2, 0x2 ;  /* 0x000000020d0e7211 */ /* 0x040fe200078210ff */
[----:B------:R1:W-:Y:S03]  /*213b0*/  STL.64 [R1+0x1610], R152 ;  /* 0x0016109801007387 */ /* 0x0003e60000100a00 */
[----:B------:R-:W-:Y:S01]  /*213c0*/  LEA.HI.X.SX32 R15, R13, R0, 0x2, P1 ;  /* 0x000000000d0f7211 */ /* 0x000fe200008f16ff */
[----:B------:R-:W-:Y:S01]  /*213d0*/  STL.64 [R1+0x1608], R154 ;  /* 0x0016089a01007387 */ /* 0x000fe20000100a00 */
[----:B-1----:R-:W-:-:S03]  /*213e0*/  LEA R152, P2, R12, R2, 0x2 ;  /* 0x000000020c987211 */ /* 0x002fc600078410ff */
[----:B------:R1:W-:Y:S01]  /*213f0*/  STL.64 [R1+0x1600], R14 ;  /* 0x0016000e01007387 */ /* 0x0003e20000100a00 */
[----:B------:R-:W-:Y:S02]  /*21400*/  LEA.HI.X.SX32 R153, R12, R0, 0x2, P2 ;  /* 0x000000000c997211 */ /* 0x000fe400010f16ff */
[----:B------:R-:W-:-:S04]  /*21410*/  LEA R12, P1, R11, R2, 0x2 ;  /* 0x000000020b0c7211 */ /* 0x000fc800078210ff */
[----:B------:R-:W-:Y:S02]  /*21420*/  LEA.HI.X.SX32 R13, R11, R0, 0x2, P1 ;  /* 0x000000000b0d7211 */ /* 0x000fe400008f16ff */
[C---:B-1----:R-:W-:Y:S01]  /*21430*/  LEA R14, P2, R10.reuse, R2, 0x2 ;  /* 0x000000020a0e7211 */ /* 0x042fe200078410ff */
[----:B------:R-:W-:Y:S03]  /*21440*/  STL.64 [R1+0x15f8], R152 ;  /* 0x0015f89801007387 */ /* 0x000fe60000100a00 */
        /* <DEDUP_REMOVED lines=12> */
[----:B------:R-:W-:Y:S01]  /*21510*/  LEA.HI.X.SX32 R11, R208, R0, 0x2, P2 ;  /* 0x00000000d00b7211 */ /* 0x000fe200010f16ff */
[----:B------:R1:W-:Y:S04]  /*21520*/  STL.64 [R1+0x15d0], R8 ;  /* 0x0015d00801007387 */ /* 0x0003e80000100a00 */
[----:B------:R2:W-:Y:S01]  /*21530*/  STL.64 [R1+0x15c8], R10 ;  /* 0x0015c80a01007387 */ /* 0x0005e20000100a00 */
[----:B-1----:R-:W-:-:S02]  /*21540*/  LEA R8, P2, R210, R2, 0x2 ;  /* 0x00000002d2087211 */ /* 0x002fc400078410ff */
[C---:B--2---:R-:W-:Y:S02]  /*21550*/  LEA R10, P1, R211.reuse, R2, 0x2 ;  /* 0x00000002d30a7211 */ /* 0x044fe400078210ff */
[-C--:B------:R-:W-:Y:S02]  /*21560*/  LEA.HI.X.SX32 R9, R210, R0.reuse, 0x2, P2 ;  /* 0x00000000d2097211 */ /* 0x080fe400010f16ff */
[----:B------:R-:W-:-:S05]  /*21570*/  LEA.HI.X.SX32 R11, R211, R0, 0x2, P1 ;  /* 0x00000000d30b7211 */ /* 0x000fca00008f16ff */
[----:B------:R1:W-:Y:S04]  /*21580*/  STL.64 [R1+0x15c0], R10 ;  /* 0x0015c00a01007387 */ /* 0x0003e80000100a00 */
[----:B------:R2:W-:Y:S01]  /*21590*/  STL.64 [R1+0x15b8], R8 ;  /* 0x0015b80801007387 */ /* 0x0005e20000100a00 */
[CC--:B-1----:R-:W-:Y:S02]  /*215a0*/  LEA R10, P1, R213.reuse, R2.reuse, 0x2 ;  /* 0x00000002d50a7211 */ /* 0x0c2fe400078210ff */
[C---:B--2---:R-:W-:Y:S02]  /*215b0*/  LEA R8, P2, R212.reuse, R2, 0x2 ;  /* 0x00000002d4087211 */ /* 0x044fe400078410ff */
[-C--:B------:R-:W-:Y:S02]  /*215c0*/  LEA.HI.X.SX32 R11, R213, R0.reuse, 0x2, P1 ;  /* 0x00000000d50b7211 */ /* 0x080fe400008f16ff */
[----:B------:R-:W-:-:S03]  /*215d0*/  LEA.HI.X.SX32 R9, R212, R0, 0x2, P2 ;  /* 0x00000000d4097211 */ /* 0x000fc600010f16ff */
        /* <DEDUP_REMOVED lines=65> */
[----:B------:R-:W-:Y:S01]  /*219f0*/  LEA.HI.X.SX32 R9, R234, R0, 0x2, P2 ;  /* 0x00000000ea097211 */ /* 0x000fe200010f16ff */
[----:B------:R-:W-:-:S02]  /*21a00*/  IMAD.MOV.U32 R194, RZ, RZ, R204 ;  /* 0x000000ffffc27224 */ /* 0x000fc400078e00cc */
[----:B------:R1:W-:Y:S01]  /*21a10*/  STL.64 [R1+0x1500], R10 ;  /* 0x0015000a01007387 */ /* 0x0003e20000100a00 */
[----:B------:R-:W-:-:S03]  /*21a20*/  IMAD.MOV.U32 R204, RZ, RZ, R103 ;  /* 0x000000ffffcc7224 */ /* 0x000fc600078e0067 */
[----:B------:R2:W-:Y:S01]  /*21a30*/  STL.64 [R1+0x14f8], R8 ;  /* 0x0014f80801007387 */ /* 0x0005e20000100a00 */
[----:B------:R-:W-:Y:S02]  /*21a40*/  IMAD.MOV.U32 R192, RZ, RZ, R194 ;  /* 0x000000ffffc07224 */ /* 0x000fe400078e00c2 */
[----:B------:R-:W-:Y:S01]  /*21a50*/  IMAD.MOV.U32 R193, RZ, RZ, R204 ;  /* 0x000000ffffc17224 */ /* 0x000fe200078e00cc */
[CC--:B-1----:R-:W-:Y:S02]  /*21a60*/  LEA R10, P1, R237.reuse, R2.reuse, 0x2 ;  /* 0x00000002ed0a7211 */ /* 0x0c2fe400078210ff */
[C---:B--2---:R-:W-:Y:S02]  /*21a70*/  LEA R8, P2, R236.reuse, R2, 0x2 ;  /* 0x00000002ec087211 */ /* 0x044fe400078410ff */
[-C--:B------:R-:W-:Y:S02]  /*21a80*/  LEA.HI.X.SX32 R11, R237, R0.reuse, 0x2, P1 ;  /* 0x00000000ed0b7211 */ /* 0x080fe400008f16ff */
[----:B------:R-:W-:Y:S01]  /*21a90*/  LEA.HI.X.SX32 R9, R236, R0, 0x2, P2 ;  /* 0x00000000ec097211 */ /* 0x000fe200010f16ff */
[----:B------:R-:W-:-:S02]  /*21aa0*/  IMAD.MOV.U32 R190, RZ, RZ, R192 ;  /* 0x000000ffffbe7224 */ /* 0x000fc400078e00c0 */
[----:B------:R-:W-:Y:S01]  /*21ab0*/  IMAD.MOV.U32 R191, RZ, RZ, R193 ;  /* 0x000000ffffbf7224 */ /* 0x000fe200078e00c1 */
[----:B------:R1:W-:Y:S01]  /*21ac0*/  STL.64 [R1+0x14f0], R10 ;  /* 0x0014f00a01007387 */ /* 0x0003e20000100a00 */
[----:B------:R-:W-:-:S03]  /*21ad0*/  IMAD.MOV.U32 R189, RZ, RZ, R190 ;  /* 0x000000ffffbd7224 */ /* 0x000fc600078e00be */
[----:B------:R2:W-:Y:S01]  /*21ae0*/  STL.64 [R1+0x14e8], R8 ;  /* 0x0014e80801007387 */ /* 0x0005e20000100a00 */
[----:B------:R-:W-:Y:S02]  /*21af0*/  IMAD.MOV.U32 R194, RZ, RZ, R101 ;  /* 0x000000ffffc27224 */ /* 0x000fe400078e0065 */
[----:B------:R-:W-:Y:S01]  /*21b00*/  IMAD.MOV.U32 R190, RZ, RZ, R191 ;  /* 0x000000ffffbe7224 */ /* 0x000fe200078e00bf */
[CC--:B-1----:R-:W-:Y:S01]  /*21b10*/  LEA R10, P1, R239.reuse, R2.reuse, 0x2 ;  /* 0x00000002ef0a7211 */ /* 0x0c2fe200078210ff */
[----:B------:R-:W-:Y:S01]  /*21b20*/  IMAD.MOV.U32 R196, RZ, RZ, R199 ;  /* 0x000000ffffc47224 */ /* 0x000fe200078e00c7 */
[C---:B--2---:R-:W-:Y:S02]  /*21b30*/  LEA R8, P2, R238.reuse, R2, 0x2 ;  /* 0x00000002ee087211 */ /* 0x044fe400078410ff */
[-C--:B------:R-:W-:Y:S01]  /*21b40*/  LEA.HI.X.SX32 R11, R239, R0.reuse, 0x2, P1 ;  /* 0x00000000ef0b7211 */ /* 0x080fe200008f16ff */
[----:B------:R-:W-:Y:S01]  /*21b50*/  IMAD.MOV.U32 R188, RZ, RZ, R189 ;  /* 0x000000ffffbc7224 */ /* 0x000fe200078e00bd */
[----:B------:R-:W-:Y:S01]  /*21b60*/  LEA.HI.X.SX32 R9, R238, R0, 0x2, P2 ;  /* 0x00000000ee097211 */ /* 0x000fe200010f16ff */
[----:B------:R-:W-:-:S02]  /*21b70*/  IMAD.MOV.U32 R192, RZ, RZ, R194 ;  /* 0x000000ffffc07224 */ /* 0x000fc400078e00c2 */
[----:B------:R-:W-:Y:S01]  /*21b80*/  IMAD.MOV.U32 R189, RZ, RZ, R190 ;  /* 0x000000ffffbd7224 */ /* 0x000fe200078e00be */
[----:B------:R1:W-:Y:S01]  /*21b90*/  STL.64 [R1+0x14e0], R10 ;  /* 0x0014e00a01007387 */ /* 0x0003e20000100a00 */
[----:B------:R-:W-:Y:S02]  /*21ba0*/  IMAD.MOV.U32 R200, RZ, RZ, R110 ;  /* 0x000000ffffc87224 */ /* 0x000fe400078e006e */
[----:B------:R-:W-:Y:S01]  /*21bb0*/  IMAD.MOV.U32 R193, RZ, RZ, R196 ;  /* 0x000000ffffc17224 */ /* 0x000fe200078e00c4 */
[----:B------:R2:W-:Y:S01]  /*21bc0*/  STL.64 [R1+0x14d8], R8 ;  /* 0x0014d80801007387 */ /* 0x0005e20000100a00 */
[----:B------:R-:W-:Y:S02]  /*21bd0*/  IMAD.MOV.U32 R194, RZ, RZ, R99 ;  /* 0x000000ffffc27224 */ /* 0x000fe400078e0063 */
[----:B------:R-:W-:Y:S02]  /*21be0*/  IMAD.MOV.U32 R196, RZ, RZ, R100 ;  /* 0x000000ffffc47224 */ /* 0x000fe400078e0064 */
[----:B------:R-:W-:-:S02]  /*21bf0*/  IMAD.MOV.U32 R187, RZ, RZ, R188 ;  /* 0x000000ffffbb7224 */ /* 0x000fc400078e00bc */
[----:B------:R-:W-:Y:S01]  /*21c00*/  IMAD.MOV.U32 R197, RZ, RZ, R207 ;  /* 0x000000ffffc57224 */ /* 0x000fe200078e00cf */
[CC--:B-1----:R-:W-:Y:S01]  /*21c10*/  LEA R10, P1, R241.reuse, R2.reuse, 0x2 ;  /* 0x00000002f10a7211 */ /* 0x0c2fe200078210ff */
[----:B------:R-:W-:Y:S02]  /*21c20*/  IMAD.MOV.U32 R191, RZ, RZ, R192 ;  /* 0x000000ffffbf7224 */ /* 0x000fe400078e00c0 */
[----:B------:R-:W-:Y:S01]  /*21c30*/  IMAD.MOV.U32 R188, RZ, RZ, R189 ;  /* 0x000000ffffbc7224 */ /* 0x000fe200078e00bd */
[C---:B--2---:R-:W-:Y:S01]  /*21c40*/  LEA R8, P2, R240.reuse, R2, 0x2 ;  /* 0x00000002f0087211 */ /* 0x044fe200078410ff */
[----:B------:R-:W-:Y:S02]  /*21c50*/  IMAD.MOV.U32 R198, RZ, RZ, R200 ;  /* 0x000000ffffc67224 */ /* 0x000fe400078e00c8 */
[----:B------:R-:W-:Y:S01]  /*21c60*/  IMAD.MOV.U32 R192, RZ, RZ, R193 ;  /* 0x000000ffffc07224 */ /* 0x000fe200078e00c1 */
[-C--:B------:R-:W-:Y:S01]  /*21c70*/  LEA.HI.X.SX32 R11, R241, R0.reuse, 0x2, P1 ;  /* 0x00000000f10b7211 */ /* 0x080fe200008f16ff */
[----:B------:R-:W-:Y:S01]  /*21c80*/  IMAD.MOV.U32 R193, RZ, RZ, R194 ;  /* 0x000000ffffc17224 */ /* 0x000fe200078e00c2 */
[----:B------:R-:W-:Y:S01]  /*21c90*/  LEA.HI.X.SX32 R9, R240, R0, 0x2, P2 ;  /* 0x00000000f0097211 */ /* 0x000fe200010f16ff */
[----:B------:R-:W-:-:S02]  /*21ca0*/  IMAD.MOV.U32 R194, RZ, RZ, R196 ;  /* 0x000000ffffc27224 */ /* 0x000fc400078e00c4 */
[----:B------:R-:W-:Y:S02]  /*21cb0*/  IMAD.MOV.U32 R186, RZ, RZ, R187 ;  /* 0x000000ffffba7224 */ /* 0x000fe400078e00bb */
[----:B------:R-:W-:Y:S02]  /*21cc0*/  IMAD.MOV.U32 R196, RZ, RZ, R197 ;  /* 0x000000ffffc47224 */ /* 0x000fe400078e00c5 */
[----:B------:R-:W-:Y:S02]  /*21cd0*/  IMAD.MOV.U32 R187, RZ, RZ, R188 ;  /* 0x000000ffffbb7224 */ /* 0x000fe400078e00bc */
[----:B------:R-:W-:Y:S02]  /*21ce0*/  IMAD.MOV.U32 R197, RZ, RZ, R198 ;  /* 0x000000ffffc57224 */ /* 0x000fe400078e00c6 */
[----:B------:R-:W-:Y:S01]  /*21cf0*/  IMAD.MOV.U32 R198, RZ, RZ, R98 ;  /* 0x000000ffffc67224 */ /* 0x000fe200078e0062 */
[----:B------:R1:W-:Y:S01]  /*21d00*/  STL.64 [R1+0x14d0], R10 ;  /* 0x0014d00a01007387 */ /* 0x0003e20000100a00 */
[----:B------:R-:W-:-:S02]  /*21d10*/  IMAD.MOV.U32 R190, RZ, RZ, R192 ;  /* 0x000000ffffbe7224 */ /* 0x000fc400078e00c0 */
[----:B------:R-:W-:Y:S01]  /*21d20*/  IMAD.MOV.U32 R192, RZ, RZ, R194 ;  /* 0x000000ffffc07224 */ /* 0x000fe200078e00c2 */
[----:B------:R2:W-:Y:S01]  /*21d30*/  STL.64 [R1+0x14c8], R8 ;  /* 0x0014c80801007387 */ /* 0x0005e20000100a00 */
[----:B------:R-:W-:Y:S02]  /*21d40*/  IMAD.MOV.U32 R185, RZ, RZ, R187 ;  /* 0x000000ffffb97224 */ /* 0x000fe400078e00bb */
[----:B------:R-:W-:Y:S02]  /*21d50*/  IMAD.MOV.U32 R194, RZ, RZ, R196 ;  /* 0x000000ffffc27224 */ /* 0x000fe400078e00c4 */
[----:B------:R-:W-:Y:S02]  /*21d60*/  IMAD.MOV.U32 R205, RZ, RZ, R114 ;  /* 0x000000ffffcd7224 */ /* 0x000fe400078e0072 */
[----:B------:R-:W-:Y:S01]  /*21d70*/  IMAD.MOV.U32 R196, RZ, RZ, R198 ;  /* 0x000000ffffc47224 */ /* 0x000fe200078e00c6 */
[CC--:B-1----:R-:W-:Y:S01]  /*21d80*/  LEA R10, P1, R243.reuse, R2.reuse, 0x2 ;  /* 0x00000002f30a7211 */ /* 0x0c2fe200078210ff */
[----:B------:R-:W-:Y:S01]  /*21d90*/  IMAD.MOV.U32 R198, RZ, RZ, R97 ;  /* 0x000000ffffc67224 */ /* 0x000fe200078e0061 */
[C---:B--2---:R-:W-:Y:S01]  /*21da0*/  LEA R8, P2, R242.reuse, R2, 0x2 ;  /* 0x00000002f2087211 */ /* 0x044fe200078410ff */
        /* <DEDUP_REMOVED lines=9> */
[----:B------:R-:W-:Y:S02]  /*21e40*/  IMAD.MOV.U32 R205, RZ, RZ, R104 ;  /* 0x000000ffffcd7224 */ /* 0x000fe400078e0068 */
[----:B------:R-:W-:-:S02]  /*21e50*/  IMAD.MOV.U32 R196, RZ, RZ, R198 ;  /* 0x000000ffffc47224 */ /* 0x000fc400078e00c6 */
[----:B------:R-:W-:Y:S02]  /*21e60*/  IMAD.MOV.U32 R198, RZ, RZ, R96 ;  /* 0x000000ffffc67224 */ /* 0x000fe400078e0060 */
[----:B------:R-:W-:Y:S01]  /*21e70*/  IMAD.MOV.U32 R182, RZ, RZ, R183 ;  /* 0x000000ffffb67224 */ /* 0x000fe200078e00b7 */
[----:B------:R1:W-:Y:S01]  /*21e80*/  STL.64 [R1+0x14c0], R10 ;  /* 0x0014c00a01007387 */ /* 0x0003e20000100a00 */
[----:B------:R-:W-:Y:S02]  /*21e90*/  IMAD.MOV.U32 R207, RZ, RZ, R105 ;  /* 0x000000ffffcf7224 */ /* 0x000fe400078e0069 */
[----:B------:R-:W-:Y:S01]  /*21ea0*/  IMAD.MOV.U32 R183, RZ, RZ, R185 ;  /* 0x000000ffffb77224 */ /* 0x000fe200078e00b9 */
[----:B------:R2:W-:Y:S01]  /*21eb0*/  STL.64 [R1+0x14b8], R8 ;  /* 0x0014b80801007387 */ /* 0x0005e20000100a00 */
[----:B------:R-:W-:Y:S02]  /*21ec0*/  IMAD.MOV.U32 R185, RZ, RZ, R186 ;  /* 0x000000ffffb97224 */ /* 0x000fe400078e00ba */
[----:B------:R-:W-:-:S02]  /*21ed0*/  IMAD.MOV.U32 R188, RZ, RZ, R189 ;  /* 0x000000ffffbc7224 */ /* 0x000fc400078e00bd */
        /* <DEDUP_REMOVED lines=33> */
[----:B------:R-:W2:Y:S01]  /*220f0*/  LDL.LU R57, [R1+0x1a24] ;  /* 0x001a240001397983 */ /* 0x000ea20000300800 */
[----:B------:R-:W-:Y:S02]  /*22100*/  IMAD.MOV.U32 R177, RZ, RZ, R180 ;  /* 0x000000ffffb17224 */ /* 0x000fe400078e00b4 */
[----:B------:R-:W-:Y:S01]  /*22110*/  IMAD.MOV.U32 R180, RZ, RZ, R181 ;  /* 0x000000ffffb47224 */ /* 0x000fe200078e00b5 */
[----:B------:R1:W-:Y:S01]  /*22120*/  STL.64 [R1+0x14a0], R10 ;  /* 0x0014a00a01007387 */ /* 0x0003e20000100a00 */
[----:B------:R-:W-:-:S03]  /*22130*/  IMAD.MOV.U32 R181, RZ, RZ, R182 ;  /* 0x000000ffffb57224 */ /* 0x000fc600078e00b6 */
[----:B------:R3:W-:Y:S01]  /*22140*/  STL.64 [R1+0x1498], R8 ;  /* 0x0014980801007387 */ /* 0x0007e20000100a00 */
[----:B------:R-:W-:Y:S02]  /*22150*/  IMAD.MOV.U32 R201, RZ, RZ, R89 ;  /* 0x000000ffffc97224 */ /* 0x000fe400078e0059 */
[----:B------:R-:W-:Y:S02]  /*22160*/  IMAD.MOV.U32 R182, RZ, RZ, R183 ;  /* 0x000000ffffb67224 */ /* 0x000fe400078e00b7 */
[----:B------:R-:W-:Y:S01]  /*22170*/  IMAD.MOV.U32 R183, RZ, RZ, R184 ;  /* 0x000000ffffb77224 */ /* 0x000fe200078e00b8 */
[CC--:B-1----:R-:W-:Y:S01]  /*22180*/  LEA R10, P1, R249.reuse, R2.reuse, 0x2 ;  /* 0x00000002f90a7211 */ /* 0x0c2fe200078210ff */
[----:B------:R-:W-:Y:S01]  /*22190*/  IMAD.MOV.U32 R186, RZ, RZ, R193 ;  /* 0x000000ffffba7224 */ /* 0x000fe200078e00c1 */
[C---:B---3--:R-:W-:Y:S01]  /*221a0*/  LEA R8, P2, R248.reuse, R2, 0x2 ;  /* 0x00000002f8087211 */ /* 0x048fe200078410ff */
[----:B------:R-:W-:Y:S01]  /*221b0*/  IMAD.MOV.U32 R184, RZ, RZ, R191 ;  /* 0x000000ffffb87224 */ /* 0x000fe200078e00bf */
[-C--:B------:R-:W-:Y:S01]  /*221c0*/  LEA.HI.X.SX32 R11, R249, R0.reuse, 0x2, P1 ;  /* 0x00000000f90b7211 */ /* 0x080fe200008f16ff */
[----:B------:R-:W-:Y:S01]  /*221d0*/  IMAD.MOV.U32 R193, RZ, RZ, R202 ;  /* 0x000000ffffc17224 */ /* 0x000fe200078e00ca */
[----:B------:R-:W-:Y:S01]  /*221e0*/  LEA.HI.X.SX32 R9, R248, R0, 0x2, P2 ;  /* 0x00000000f8097211 */ /* 0x000fe200010f16ff */
[----:B------:R-:W-:Y:S01]  /*221f0*/  IMAD.MOV.U32 R191, RZ, RZ, R196 ;  /* 0x000000ffffbf7224 */ /* 0x000fe200078e00c4 */
[----:B------:R-:W-:Y:S01]  /*22200*/  LEA R170, P1, R251, R2, 0x2 ;  /* 0x00000002fbaa7211 */ /* 0x000fe200078210ff */
[----:B------:R-:W-:-:S02]  /*22210*/  IMAD.MOV.U32 R178, RZ, RZ, R180 ;  /* 0x000000ffffb27224 */ /* 0x000fc400078e00b4 */
[----:B------:R-:W-:Y:S02]  /*22220*/  IMAD.MOV.U32 R200, RZ, RZ, R94 ;  /* 0x000000ffffc87224 */ /* 0x000fe400078e005e */
[----:B------:R-:W-:Y:S02]  /*22230*/  IMAD.MOV.U32 R196, RZ, RZ, R201 ;  /* 0x000000ffffc47224 */ /* 0x000fe400078e00c9 */
[----:B------:R-:W-:Y:S02]  /*22240*/  IMAD.MOV.U32 R180, RZ, RZ, R181 ;  /* 0x000000ffffb47224 */ /* 0x000fe400078e00b5 */
[----:B------:R-:W-:Y:S02]  /*22250*/  IMAD.MOV.U32 R201, RZ, RZ, R59 ;  /* 0x000000ffffc97224 */ /* 0x000fe400078e003b */
[----:B------:R-:W-:Y:S01]  /*22260*/  IMAD.MOV.U32 R181, RZ, RZ, R182 ;  /* 0x000000ffffb57224 */ /* 0x000fe200078e00b6 */
[----:B------:R-:W3:Y:S01]  /*22270*/  LDL.LU R59, [R1+0x1a20] ;  /* 0x001a2000013b7983 */ /* 0x000ee20000300800 */
[----:B------:R-:W-:Y:S01]  /*22280*/  IMAD.MOV.U32 R185, RZ, RZ, R193 ;  /* 0x000000ffffb97224 */ /* 0x000fe200078e00c1 */
[----:B------:R-:W-:Y:S01]  /*22290*/  LEA.HI.X.SX32 R171, R251, R0, 0x2, P1 ;  /* 0x00000000fbab7211 */ /* 0x000fe200008f16ff */
[----:B------:R-:W-:Y:S01]  /*222a0*/  IMAD.MOV.U32 R199, RZ, RZ, R200 ;  /* 0x000000ffffc77224 */ /* 0x000fe200078e00c8 */
[----:B------:R-:W-:Y:S01]  /*222b0*/  STL.64 [R1+0x1490], R10 ;  /* 0x0014900a01007387 */ /* 0x000fe20000100a00 */
[----:B------:R-:W-:-:S02]  /*222c0*/  IMAD.MOV.U32 R200, RZ, RZ, R203 ;  /* 0x000000ffffc87224 */ /* 0x000fc400078e00cb */
[----:B------:R-:W-:Y:S01]  /*222d0*/  IMAD.MOV.U32 R182, RZ, RZ, R183 ;  /* 0x000000ffffb67224 */ /* 0x000fe200078e00b7 */
[----:B------:R1:W-:Y:S01]  /*222e0*/  STL.64 [R1+0x1488], R8 ;  /* 0x0014880801007387 */ /* 0x0003e20000100a00 */
[----:B------:R-:W-:Y:S02]  /*222f0*/  IMAD.MOV.U32 R175, RZ, RZ, R181 ;  /* 0x000000ffffaf7224 */ /* 0x000fe400078e00b5 */
[----:B------:R-:W-:Y:S02]  /*22300*/  IMAD.MOV.U32 R203, RZ, RZ, R91 ;  /* 0x000000ffffcb7224 */ /* 0x000fe400078e005b */
[----:B------:R-:W-:Y:S02]  /*22310*/  IMAD.MOV.U32 R183, RZ, RZ, R184 ;  /* 0x000000ffffb77224 */ /* 0x000fe400078e00b8 */
[----:B------:R-:W-:Y:S01]  /*22320*/  IMAD.MOV.U32 R184, RZ, RZ, R185 ;  /* 0x000000ffffb87224 */ /* 0x000fe200078e00b9 */
[----:B------:R4:W-:Y:S01]  /*22330*/  STL.64 [R1+0x1480], R170 ;  /* 0x001480aa01007387 */ /* 0x0009e20000100a00 */
[----:B------:R-:W-:Y:S01]  /*22340*/  IMAD.MOV.U32 R185, RZ, RZ, R186 ;  /* 0x000000ffffb97224 */ /* 0x000fe200078e00ba */
[----:B-1----:R-:W-:Y:S01]  /*22350*/  LEA R8, P2, R250, R2, 0x2 ;  /* 0x00000002fa087211 */ /* 0x002fe200078410ff */
[----:B------:R-:W-:-:S02]  /*22360*/  IMAD.MOV.U32 R186, RZ, RZ, R200 ;  /* 0x000000ffffba7224 */ /* 0x000fc400078e00c8 */
[----:B------:R-:W-:Y:S01]  /*22370*/  IMAD.MOV.U32 R200, RZ, RZ, R203 ;  /* 0x000000ffffc87224 */ /* 0x000fe200078e00cb */
[----:B------:R-:W-:Y:S01]  /*22380*/  LEA.HI.X.SX32 R9, R250, R0, 0x2, P2 ;  /* 0x00000000fa097211 */ /* 0x000fe200010f16ff */
[----:B------:R-:W-:Y:S02]  /*22390*/  IMAD.MOV.U32 R203, RZ, RZ, R60 ;  /* 0x000000ffffcb7224 */ /* 0x000fe400078e003c */
[----:B------:R-:W-:Y:S01]  /*223a0*/  IMAD.MOV.U32 R176, RZ, RZ, R182 ;  /* 0x000000ffffb07224 */ /* 0x000fe200078e00b6 */
[C---:B----4-:R-:W-:Y:S01]  /*223b0*/  LEA R170, P1, R175.reuse, R2, 0x2 ;  /* 0x00000002afaa7211 */ /* 0x050fe200078210ff */
[----:B------:R-:W4:Y:S01]  /*223c0*/  LDL.LU R60, [R1+0x1a1c] ;  /* 0x001a1c00013c7983 */ /* 0x000f220000300800 */
[----:B------:R-:W-:Y:S02]  /*223d0*/  IMAD.MOV.U32 R182, RZ, RZ, R184 ;  /* 0x000000ffffb67224 */ /* 0x000fe400078e00b8 */
[----:B------:R-:W-:Y:S01]  /*223e0*/  IMAD.MOV.U32 R181, RZ, RZ, R183 ;  /* 0x000000ffffb57224 */ /* 0x000fe200078e00b7 */
[----:B------:R1:W-:Y:S01]  /*223f0*/  STL.64 [R1+0x1478], R8 ;  /* 0x0014780801007387 */ /* 0x0003e20000100a00 */
[----:B------:R-:W-:Y:S01]  /*22400*/  IMAD.MOV.U32 R184, RZ, RZ, R186 ;  /* 0x000000ffffb87224 */ /* 0x000fe200078e00ba */
[----:B------:R-:W-:Y:S01]  /*22410*/  LEA.HI.X.SX32 R171, R175, R0, 0x2, P1 ;  /* 0x00000000afab7211 */ /* 0x000fe200008f16ff */
[----:B------:R-:W-:-:S02]  /*22420*/  IMAD.MOV.U32 R183, RZ, RZ, R185 ;  /* 0x000000ffffb77224 */ /* 0x000fc400078e00b9 */
[----:B------:R-:W-:Y:S02]  /*22430*/  IMAD.MOV.U32 R186, RZ, RZ, R203 ;  /* 0x000000ffffba7224 */ /* 0x000fe400078e00cb */
[----:B------:R-:W-:Y:S02]  /*22440*/  IMAD.MOV.U32 R185, RZ, RZ, R200 ;  /* 0x000000ffffb97224 */ /* 0x000fe400078e00c8 */
[----:B------:R-:W-:Y:S02]  /*22450*/  IMAD.MOV.U32 R203, RZ, RZ, R62 ;  /* 0x000000ffffcb7224 */ /* 0x000fe400078e003e */
[----:B------:R-:W4:Y:S01]  /*22460*/  LDL.LU R62, [R1+0x1a18] ;  /* 0x001a1800013e7983 */ /* 0x000f220000300800 */
[C---:B-1----:R-:W-:Y:S01]  /*22470*/  LEA R8, P2, R252.reuse, R2, 0x2 ;  /* 0x00000002fc087211 */ /* 0x042fe200078410ff */
[----:B------:R-:W-:Y:S02]  /*22480*/  IMAD.MOV.U32 R200, RZ, RZ, R61 ;  /* 0x000000ffffc87224 */ /* 0x000fe400078e003d */
[----:B------:R-:W4:Y:S01]  /*22490*/  LDL.LU R61, [R1+0x1a14] ;  /* 0x001a1400013d7983 */ /* 0x000f220000300800 */
[----:B------:R-:W-:-:S03]  /*224a0*/  LEA.HI.X.SX32 R9, R252, R0, 0x2, P2 ;  /* 0x00000000fc097211 */ /* 0x000fc600010f16ff */
[----:B------:R1:W-:Y:S01]  /*224b0*/  STL.64 [R1+0x1470], R170 ;  /* 0x001470aa01007387 */ /* 0x0003e20000100a00 */
[----:B------:R-:W-:Y:S02]  /*224c0*/  IMAD.MOV.U32 R175, RZ, RZ, R63 ;  /* 0x000000ffffaf7224 */ /* 0x000fe400078e003f */
[----:B------:R-:W-:Y:S01]  /*224d0*/  IMAD.MOV.U32 R204, RZ, RZ, R102 ;  /* 0x000000ffffcc7224 */ /* 0x000fe200078e0066 */
[----:B------:R-:W4:Y:S01]  /*224e0*/  LDL.LU R63, [R1+0x1a10] ;  /* 0x001a1000013f7983 */ /* 0x000f220000300800 */
[----:B-1----:R-:W-:-:S04]  /*224f0*/  LEA R170, P2, R180, R2, 0x2 ;  /* 0x00000002b4aa7211 */ /* 0x002fc800078410ff */
[----:B------:R-:W-:Y:S01]  /*22500*/  LEA.HI.X.SX32 R171, R180, R0, 0x2, P2 ;  /* 0x00000000b4ab7211 */ /* 0x000fe200010f16ff */
[----:B------:R-:W-:Y:S02]  /*22510*/  IMAD.MOV.U32 R180, RZ, RZ, R181 ;  /* 0x000000ffffb47224 */ /* 0x000fe400078e00b5 */
[----:B------:R-:W-:Y:S02]  /*22520*/  IMAD.MOV.U32 R181, RZ, RZ, R182 ;  /* 0x000000ffffb57224 */ /* 0x000fe400078e00b6 */
[----:B------:R-:W-:Y:S02]  /*22530*/  IMAD.MOV.U32 R182, RZ, RZ, R183 ;  /* 0x000000ffffb67224 */ /* 0x000fe400078e00b7 */
[----:B------:R-:W-:Y:S01]  /*22540*/  IMAD.MOV.U32 R183, RZ, RZ, R184 ;  /* 0x000000ffffb77224 */ /* 0x000fe200078e00b8 */
[----:B------:R-:W-:Y:S01]  /*22550*/  LEA R172, P1, R175, R2, 0x2 ;  /* 0x00000002afac7211 */ /* 0x000fe200078210ff */
[----:B------:R-:W-:Y:S02]  /*22560*/  IMAD.MOV.U32 R184, RZ, RZ, R185 ;  /* 0x000000ffffb87224 */ /* 0x000fe400078e00b9 */
[----:B------:R-:W-:-:S02]  /*22570*/  IMAD.MOV.U32 R185, RZ, RZ, R186 ;  /* 0x000000ffffb97224 */ /* 0x000fc400078e00ba */
[----:B------:R-:W-:Y:S02]  /*22580*/  IMAD.MOV.U32 R186, RZ, RZ, R187 ;  /* 0x000000ffffba7224 */ /* 0x000fe400078e00bb */
[----:B------:R-:W-:Y:S01]  /*22590*/  IMAD.MOV.U32 R187, RZ, RZ, R188 ;  /* 0x000000ffffbb7224 */ /* 0x000fe200078e00bc */
[----:B------:R-:W-:Y:S01]  /*225a0*/  LEA.HI.X.SX32 R173, R175, R0, 0x2, P1 ;  /* 0x00000000afad7211 */ /* 0x000fe200008f16ff */
[----:B------:R-:W-:Y:S02]  /*225b0*/  IMAD.MOV.U32 R188, RZ, RZ, R189 ;  /* 0x000000ffffbc7224 */ /* 0x000fe400078e00bd */
[----:B------:R-:W-:Y:S02]  /*225c0*/  IMAD.MOV.U32 R189, RZ, RZ, R190 ;  /* 0x000000ffffbd7224 */ /* 0x000fe400078e00be */
[----:B------:R-:W-:Y:S02]  /*225d0*/  IMAD.MOV.U32 R190, RZ, RZ, R204 ;  /* 0x000000ffffbe7224 */ /* 0x000fe400078e00cc */
[----:B------:R-:W-:Y:S01]  /*225e0*/  IMAD.MOV.U32 R204, RZ, RZ, R150 ;  /* 0x000000ffffcc7224 */ /* 0x000fe200078e0096 */
[----:B------:R-:W-:Y:S01]  /*225f0*/  STL.64 [R1+0x1468], R8 ;  /* 0x0014680801007387 */ /* 0x000fe20000100a00 */
[----:B------:R-:W-:-:S02]  /*22600*/  IMAD.MOV.U32 R150, RZ, RZ, R151 ;  /* 0x000000ffff967224 */ /* 0x000fc400078e0097 */
[----:B------:R-:W-:Y:S01]  /*22610*/  IMAD.MOV.U32 R151, RZ, RZ, R23 ;  /* 0x000000ffff977224 */ /* 0x000fe200078e0017 */
[----:B------:R1:W-:Y:S01]  /*22620*/  STL.64 [R1+0x1460], R172 ;  /* 0x001460ac01007387 */ /* 0x0003e20000100a00 */
[----:B------:R-:W-:Y:S02]  /*22630*/  IMAD.MOV.U32 R23, RZ, RZ, R21 ;  /* 0x000000ffff177224 */ /* 0x000fe400078e0015 */
[----:B------:R-:W-:Y:S01]  /*22640*/  IMAD.MOV.U32 R21, RZ, RZ, R16 ;  /* 0x000000ffff157224 */ /* 0x000fe200078e0010 */
[----:B------:R1:W-:Y:S04]  /*22650*/  STL.64 [R1+0x1458], R170 ;  /* 0x001458aa01007387 */ /* 0x0003e80000100a00 */
[----:B------:R-:W2:Y:S01]  /*22660*/  LDL.LU R16, [R1+0x41c] ;  /* 0x00041c0001107983 */ /* 0x000ea20000300800 */
[----:B-1----:R-:W-:-:S02]  /*22670*/  LEA R172, P1, R180, R2, 0x2 ;  /* 0x00000002b4ac7211 */ /* 0x002fc400078210ff */
[C---:B------:R-:W-:Y:S02]  /*22680*/  LEA R170, P2, R179.reuse, R2, 0x2 ;  /* 0x00000002b3aa7211 */ /* 0x040fe400078410ff */
[-C--:B------:R-:W-:Y:S01]  /*22690*/  LEA.HI.X.SX32 R173, R180, R0.reuse, 0x2, P1 ;  /* 0x00000000b4ad7211 */ /* 0x080fe200008f16ff */
[----:B------:R-:W-:Y:S01]  /*226a0*/  IMAD.MOV.U32 R180, RZ, RZ, R182 ;  /* 0x000000ffffb47224 */ /* 0x000fe200078e00b6 */
[----:B------:R-:W-:Y:S01]  /*226b0*/  LEA.HI.X.SX32 R171, R179, R0, 0x2, P2 ;  /* 0x00000000b3ab7211 */ /* 0x000fe200010f16ff */
[----:B------:R-:W-:Y:S02]  /*226c0*/  IMAD.MOV.U32 R182, RZ, RZ, R183 ;  /* 0x000000ffffb67224 */ /* 0x000fe400078e00b7 */
[----:B------:R-:W-:Y:S02]  /*226d0*/  IMAD.MOV.U32 R179, RZ, RZ, R180 ;  /* 0x000000ffffb37224 */ /* 0x000fe400078e00b4 */
[----:B------:R-:W-:Y:S02]  /*226e0*/  IMAD.MOV.U32 R183, RZ, RZ, R184 ;  /* 0x000000ffffb77224 */ /* 0x000fe400078e00b8 */
[----:B------:R-:W-:-:S02]  /*226f0*/  IMAD.MOV.U32 R184, RZ, RZ, R185 ;  /* 0x000000ffffb87224 */ /* 0x000fc400078e00b9 */
[----:B------:R-:W-:Y:S01]  /*22700*/  IMAD.MOV.U32 R185, RZ, RZ, R186 ;  /* 0x000000ffffb97224 */ /* 0x000fe200078e00ba */
[----:B------:R-:W-:Y:S01]  /*22710*/  LEA R174, P1, R179, R2, 0x2 ;  /* 0x00000002b3ae7211 */ /* 0x000fe200078210ff */
[----:B------:R-:W-:Y:S02]  /*22720*/  IMAD.MOV.U32 R186, RZ, RZ, R187 ;  /* 0x000000ffffba7224 */ /* 0x000fe400078e00bb */
[----:B------:R-:W-:Y:S02]  /*22730*/  IMAD.MOV.U32 R180, RZ, RZ, R182 ;  /* 0x000000ffffb47224 */ /* 0x000fe400078e00b6 */
[----:B------:R-:W-:Y:S02]  /*22740*/  IMAD.MOV.U32 R193, RZ, RZ, R194 ;  /* 0x000000ffffc17224 */ /* 0x000fe400078e00c2 */
[----:B------:R-:W-:Y:S02]  /*22750*/  IMAD.MOV.U32 R187, RZ, RZ, R188 ;  /* 0x000000ffffbb7224 */ /* 0x000fe400078e00bc */
[----:B------:R-:W-:-:S02]  /*22760*/  IMAD.MOV.U32 R182, RZ, RZ, R183 ;  /* 0x000000ffffb67224 */ /* 0x000fc400078e00b7 */
[----:B------:R-:W-:Y:S02]  /*22770*/  IMAD.MOV.U32 R188, RZ, RZ, R189 ;  /* 0x000000ffffbc7224 */ /* 0x000fe400078e00bd */
[----:B------:R-:W-:Y:S02]  /*22780*/  IMAD.MOV.U32 R183, RZ, RZ, R184 ;  /* 0x000000ffffb77224 */ /* 0x000fe400078e00b8 */
[----:B------:R-:W-:Y:S02]  /*22790*/  IMAD.MOV.U32 R189, RZ, RZ, R190 ;  /* 0x000000ffffbd7224 */ /* 0x000fe400078e00be */
[----:B------:R-:W-:Y:S01]  /*227a0*/  IMAD.MOV.U32 R184, RZ, RZ, R185 ;  /* 0x000000ffffb87224 */ /* 0x000fe200078e00b9 */
[----:B------:R-:W-:Y:S01]  /*227b0*/  LEA.HI.X.SX32 R175, R179, R0, 0x2, P1 ;  /* 0x00000000b3af7211 */ /* 0x000fe200008f16ff */
[----:B------:R-:W-:Y:S02]  /*227c0*/  IMAD.MOV.U32 R190, RZ, RZ, R191 ;  /* 0x000000ffffbe7224 */ /* 0x000fe400078e00bf */
        /* <DEDUP_REMOVED lines=9> */
[----:B------:R-:W-:Y:S02]  /*22860*/  IMAD.MOV.U32 R183, RZ, RZ, R184 ;  /* 0x000000ffffb77224 */ /* 0x000fe400078e00b8 */
[----:B------:R-:W-:Y:S02]  /*22870*/  IMAD.MOV.U32 R190, RZ, RZ, R191 ;  /* 0x000000ffffbe7224 */ /* 0x000fe400078e00bf */
[----:B------:R-:W-:Y:S02]  /*22880*/  IMAD.MOV.U32 R184, RZ, RZ, R185 ;  /* 0x000000ffffb87224 */ /* 0x000fe400078e00b9 */
[----:B------:R-:W-:Y:S02]  /*22890*/  IMAD.MOV.U32 R194, RZ, RZ, R197 ;  /* 0x000000ffffc27224 */ /* 0x000fe400078e00c5 */
[----:B------:R-:W-:Y:S01]  /*228a0*/  IMAD.MOV.U32 R193, RZ, RZ, R64 ;  /* 0x000000ffffc17224 */ /* 0x000fe200078e0040 */
[----:B-1----:R-:W-:Y:S01]  /*228b0*/  LEA R172, P2, R177, R2, 0x2 ;  /* 0x00000002b1ac7211 */ /* 0x002fe200078410ff */
[----:B------:R-:W-:Y:S01]  /*228c0*/  IMAD.MOV.U32 R185, RZ, RZ, R186 ;  /* 0x000000ffffb97224 */ /* 0x000fe200078e00ba */
[----:B------:R-:W4:Y:S01]  /*228d0*/  LDL.LU R64, [R1+0x1a0c] ;  /* 0x001a0c0001407983 */ /* 0x000f220000300800 */
[----:B------:R-:W-:-:S02]  /*228e0*/  IMAD.MOV.U32 R186, RZ, RZ, R187 ;  /* 0x000000ffffba7224 */ /* 0x000fc400078e00bb */
[----:B------:R-:W-:Y:S01]  /*228f0*/  IMAD.MOV.U32 R207, RZ, RZ, R95 ;  /* 0x000000ffffcf7224 */ /* 0x000fe200078e005f */
[----:B------:R1:W-:Y:S01]  /*22900*/  STL.64 [R1+0x1448], R170 ;  /* 0x001448aa01007387 */ /* 0x0003e20000100a00 */
[----:B------:R-:W-:Y:S01]  /*22910*/  IMAD.MOV.U32 R187, RZ, RZ, R189 ;  /* 0x000000ffffbb7224 */ /* 0x000fe200078e00bd */
[----:B------:R-:W-:Y:S01]  /*22920*/  LEA.HI.X.SX32 R173, R177, R0, 0x2, P2 ;  /* 0x00000000b1ad7211 */ /* 0x000fe200010f16ff */
[----:B------:R-:W-:Y:S02]  /*22930*/  IMAD.MOV.U32 R189, RZ, RZ, R190 ;  /* 0x000000ffffbd7224 */ /* 0x000fe400078e00be */
[----:B------:R-:W-:Y:S02]  /*22940*/  IMAD.MOV.U32 R191, RZ, RZ, R193 ;  /* 0x000000ffffbf7224 */ /* 0x000fe400078e00c1 */
[----:B------:R-:W-:Y:S02]  /*22950*/  IMAD.MOV.U32 R190, RZ, RZ, R194 ;  /* 0x000000ffffbe7224 */ /* 0x000fe400078e00c2 */
[----:B------:R-:W-:-:S02]  /*22960*/  IMAD.MOV.U32 R193, RZ, RZ, R66 ;  /* 0x000000ffffc17224 */ /* 0x000fc400078e0042 */
[----:B------:R-:W-:Y:S01]  /*22970*/  IMAD.MOV.U32 R194, RZ, RZ, R198 ;  /* 0x000000ffffc27224 */ /* 0x000fe200078e00c6 */
[----:B------:R-:W4:Y:S01]  /*22980*/  LDL.LU R66, [R1+0x1a08] ;  /* 0x001a080001427983 */ /* 0x000f220000300800 */
[----:B-1----:R-:W-:Y:S02]  /*22990*/  IMAD.MOV.U32 R171, RZ, RZ, R182 ;  /* 0x000000ffffab7224 */ /* 0x002fe400078e00b6 */
[----:B------:R-:W-:Y:S01]  /*229a0*/  IMAD.MOV.U32 R198, RZ, RZ, R207 ;  /* 0x000000ffffc67224 */ /* 0x000fe200078e00cf */
[----:B------:R1:W-:Y:S01]  /*229b0*/  STL.64 [R1+0x1440], R174 ;  /* 0x001440ae01007387 */ /* 0x0003e20000100a00 */
[----:B------:R-:W-:-:S03]  /*229c0*/  IMAD.MOV.U32 R207, RZ, RZ, R65 ;  /* 0x000000ffffcf7224 */ /* 0x000fc600078e0041 */
[----:B------:R-:W4:Y:S01]  /*229d0*/  LDL.LU R65, [R1+0x1a04] ;  /* 0x001a040001417983 */ /* 0x000f220000300800 */
[----:B------:R-:W-:-:S03]  /*229e0*/  IMAD.MOV.U32 R177, RZ, RZ, R179 ;  /* 0x000000ffffb17224 */ /* 0x000fc600078e00b3 */
[----:B------:R1:W-:Y:S01]  /*229f0*/  STL.64 [R1+0x1438], R172 ;  /* 0x001438ac01007387 */ /* 0x0003e20000100a00 */
[----:B------:R-:W-:Y:S01]  /*22a00*/  IMAD.MOV.U32 R182, RZ, RZ, R183 ;  /* 0x000000ffffb67224 */ /* 0x000fe200078e00b7 */
[C---:B-1----:R-:W-:Y:S01]  /*22a10*/  LEA R174, P1, R171.reuse, R2, 0x2 ;  /* 0x00000002abae7211 */ /* 0x042fe200078210ff */
[----:B------:R-:W-:Y:S02]  /*22a20*/  IMAD.MOV.U32 R179, RZ, RZ, R184 ;  /* 0x000000ffffb37224 */ /* 0x000fe400078e00b8 */
[----:B------:R-:W-:Y:S01]  /*22a30*/  IMAD.MOV.U32 R183, RZ, RZ, R185 ;  /* 0x000000ffffb77224 */ /* 0x000fe200078e00b9 */
[----:B------:R-:W-:Y:S01]  /*22a40*/  LEA.HI.X.SX32 R175, R171, R0, 0x2, P1 ;  /* 0x00000000abaf7211 */ /* 0x000fe200008f16ff */
[----:B------:R-:W-:Y:S01]  /*22a50*/  IMAD.MOV.U32 R184, RZ, RZ, R186 ;  /* 0x000000ffffb87224 */ /* 0x000fe200078e00ba */
[C---:B------:R-:W-:Y:S01]  /*22a60*/  LEA R172, P2, R178.reuse, R2, 0x2 ;  /* 0x00000002b2ac7211 */ /* 0x040fe200078410ff */
[----:B------:R-:W-:Y:S02]  /*22a70*/  IMAD.MOV.U32 R185, RZ, RZ, R187 ;  /* 0x000000ffffb97224 */ /* 0x000fe400078e00bb */
[----:B------:R-:W-:Y:S01]  /*22a80*/  IMAD.MOV.U32 R186, RZ, RZ, R189 ;  /* 0x000000ffffba7224 */ /* 0x000fe200078e00bd */
[----:B------:R-:W-:Y:S01]  /*22a90*/  LEA.HI.X.SX32 R173, R178, R0, 0x2, P2 ;  /* 0x00000000b2ad7211 */ /* 0x000fe200010f16ff */
[----:B------:R-:W-:-:S02]  /*22aa0*/  IMAD.MOV.U32 R187, RZ, RZ, R194 ;  /* 0x000000ffffbb7224 */ /* 0x000fc400078e00c2 */
[----:B------:R-:W-:Y:S02]  /*22ab0*/  IMAD.MOV.U32 R189, RZ, RZ, R198 ;  /* 0x000000ffffbd7224 */ /* 0x000fe400078e00c6 */
[----:B------:R-:W-:Y:S02]  /*22ac0*/  IMAD.MOV.U32 R194, RZ, RZ, R207 ;  /* 0x000000ffffc27224 */ /* 0x000fe400078e00cf */
[----:B------:R-:W-:Y:S02]  /*22ad0*/  IMAD.MOV.U32 R198, RZ, RZ, R67 ;  /* 0x000000ffffc67224 */ /* 0x000fe400078e0043 */
[----:B------:R-:W4:Y:S01]  /*22ae0*/  LDL.LU R67, [R1+0x1a00] ;  /* 0x001a000001437983 */ /* 0x000f220000300800 */
[----:B------:R-:W-:-:S03]  /*22af0*/  IMAD.MOV.U32 R207, RZ, RZ, R68 ;  /* 0x000000ffffcf7224 */ /* 0x000fc600078e0044 */
[----:B------:R-:W4:Y:S04]  /*22b00*/  LDL.LU R68, [R1+0x19fc] ;  /* 0x0019fc0001447983 */ /* 0x000f280000300800 */
[----:B------:R-:W-:Y:S04]  /*22b10*/  STL.64 [R1+0x1430], R174 ;  /* 0x001430ae01007387 */ /* 0x000fe80000100a00 */
[----:B------:R1:W-:Y:S01]  /*22b20*/  STL.64 [R1+0x1428], R172 ;  /* 0x001428ac01007387 */ /* 0x0003e20000100a00 */
[----:B------:R-:W-:Y:S02]  /*22b30*/  IMAD.MOV.U32 R178, RZ, RZ, R183 ;  /* 0x000000ffffb27224 */ /* 0x000fe400078e00b7 */
[----:B------:R-:W-:-:S02]  /*22b40*/  IMAD.MOV.U32 R183, RZ, RZ, R186 ;  /* 0x000000ffffb77224 */ /* 0x000fc400078e00ba */
[----:B-1----:R-:W-:Y:S01]  /*22b50*/  IMAD.MOV.U32 R173, RZ, RZ, R179 ;  /* 0x000000ffffad7224 */ /* 0x002fe200078e00b3 */
[----:B------:R-:W-:Y:S01]  /*22b60*/  LEA R174, P2, R176, R2, 0x2 ;  /* 0x00000002b0ae7211 */ /* 0x000fe200078410ff */
[----:B------:R-:W-:-:S03]  /*22b70*/  IMAD.MOV.U32 R179, RZ, RZ, R184 ;  /* 0x000000ffffb37224 */ /* 0x000fc600078e00b8 */
[C---:B------:R-:W-:Y:S01]  /*22b80*/  LEA R208, P1, R173.reuse, R2, 0x2 ;  /* 0x00000002add07211 */ /* 0x040fe200078210ff */
[----:B------:R-:W-:Y:S02]  /*22b90*/  IMAD.MOV.U32 R184, RZ, RZ, R185 ;  /* 0x000000ffffb87224 */ /* 0x000fe400078e00b9 */
[----:B------:R-:W-:Y:S01]  /*22ba0*/  IMAD.MOV.U32 R186, RZ, RZ, R189 ;  /* 0x000000ffffba7224 */ /* 0x000fe200078e00bd */
[-C--:B------:R-:W-:Y:S01]  /*22bb0*/  LEA.HI.X.SX32 R209, R173, R0.reuse, 0x2, P1 ;  /* 0x00000000add17211 */ /* 0x080fe200008f16ff */
[----:B------:R-:W-:Y:S01]  /*22bc0*/  IMAD.MOV.U32 R185, RZ, RZ, R187 ;  /* 0x000000ffffb97224 */ /* 0x000fe200078e00bb */
[----:B------:R-:W-:Y:S01]  /*22bd0*/  LEA.HI.X.SX32 R175, R176, R0, 0x2, P2 ;  /* 0x00000000b0af7211 */ /* 0x000fe200010f16ff */
[----:B------:R-:W-:Y:S02]  /*22be0*/  IMAD.MOV.U32 R189, RZ, RZ, R195 ;  /* 0x000000ffffbd7224 */ /* 0x000fe400078e00c3 */
[----:B------:R-:W-:Y:S02]  /*22bf0*/  IMAD.MOV.U32 R187, RZ, RZ, R199 ;  /* 0x000000ffffbb7224 */ /* 0x000fe400078e00c7 */
[----:B------:R-:W-:-:S02]  /*22c00*/  IMAD.MOV.U32 R195, RZ, RZ, R200 ;  /* 0x000000ffffc37224 */ /* 0x000fc400078e00c8 */
[----:B------:R-:W-:Y:S02]  /*22c10*/  IMAD.MOV.U32 R199, RZ, RZ, R203 ;  /* 0x000000ffffc77224 */ /* 0x000fe400078e00cb */
[----:B------:R-:W-:Y:S02]  /*22c20*/  IMAD.MOV.U32 R200, RZ, RZ, R70 ;  /* 0x000000ffffc87224 */ /* 0x000fe400078e0046 */
[----:B------:R-:W4:Y:S01]  /*22c30*/  LDL.LU R70, [R1+0x19f8] ;  /* 0x0019f80001467983 */ /* 0x000f220000300800 */
[----:B------:R-:W-:-:S03]  /*22c40*/  IMAD.MOV.U32 R203, RZ, RZ, R69 ;  /* 0x000000ffffcb7224 */ /* 0x000fc600078e0045 */
[----:B------:R-:W4:Y:S04]  /*22c50*/  LDL.LU R69, [R1+0x19f4] ;  /* 0x0019f40001457983 */ /* 0x000f280000300800 */
[----:B------:R1:W-:Y:S04]  /*22c60*/  STL.64 [R1+0x1420], R208 ;  /* 0x001420d001007387 */ /* 0x0003e80000100a00 */
[----:B------:R3:W-:Y:S01]  /*22c70*/  STL.64 [R1+0x1418], R174 ;  /* 0x001418ae01007387 */ /* 0x0007e20000100a00 */
[-C--:B-1----:R-:W-:Y:S02]  /*22c80*/  LEA R208, P1, R179, R2.reuse, 0x2 ;  /* 0x00000002b3d07211 */ /* 0x082fe400078210ff */
[----:B---3--:R-:W-:-:S02]  /*22c90*/  LEA R174, P2, R182, R2, 0x2 ;  /* 0x00000002b6ae7211 */ /* 0x008fc400078410ff */
[-C--:B------:R-:W-:Y:S01]  /*22ca0*/  LEA.HI.X.SX32 R209, R179, R0.reuse, 0x2, P1 ;  /* 0x00000000b3d17211 */ /* 0x080fe200008f16ff */
[----:B------:R-:W-:Y:S01]  /*22cb0*/  IMAD.MOV.U32 R179, RZ, RZ, R183 ;  /* 0x000000ffffb37224 */ /* 0x000fe200078e00b7 */
[----:B------:R-:W-:Y:S01]  /*22cc0*/  LEA.HI.X.SX32 R175, R182, R0, 0x2, P2 ;  /* 0x00000000b6af7211 */ /* 0x000fe200010f16ff */
        /* <DEDUP_REMOVED lines=9> */
[----:B------:R1:W-:Y:S01]  /*22d60*/  STL.64 [R1+0x1410], R208 ;  /* 0x001410d001007387 */ /* 0x0003e20000100a00 */
[----:B------:R-:W-:Y:S02]  /*22d70*/  IMAD.MOV.U32 R204, RZ, RZ, R149 ;  /* 0x000000ffffcc7224 */ /* 0x000fe400078e0095 */
[----:B------:R-:W-:Y:S01]  /*22d80*/  IMAD.MOV.U32 R148, RZ, RZ, R150 ;  /* 0x000000ffff947224 */ /* 0x000fe200078e0096 */
[----:B------:R-:W-:Y:S01]  /*22d90*/  STL.64 [R1+0x1408], R174 ;  /* 0x001408ae01007387 */ /* 0x000fe20000100a00 */
[----:B------:R-:W-:-:S02]  /*22da0*/  IMAD.MOV.U32 R149, RZ, RZ, R151 ;  /* 0x000000ffff957224 */ /* 0x000fc400078e0097 */
[----:B------:R-:W-:Y:S02]  /*22db0*/  IMAD.MOV.U32 R150, RZ, RZ, R23 ;  /* 0x000000ffff967224 */ /* 0x000fe400078e0017 */
[----:B------:R-:W-:Y:S02]  /*22dc0*/  IMAD.MOV.U32 R151, RZ, RZ, R22 ;  /* 0x000000ffff977224 */ /* 0x000fe400078e0016 */
[----:B------:R-:W-:Y:S02]  /*22dd0*/  IMAD.MOV.U32 R23, RZ, RZ, R21 ;  /* 0x000000ffff177224 */ /* 0x000fe400078e0015 */
[----:B------:R-:W3:Y:S01]  /*22de0*/  LDL.LU R21, [R1+0x14] ;  /* 0x0000140001157983 */ /* 0x000ee20000300800 */
[----:B--2---:R-:W-:-:S03]  /*22df0*/  IMAD.MOV.U32 R22, RZ, RZ, R16 ;  /* 0x000000ffff167224 */ /* 0x004fc600078e0010 */
[----:B------:R-:W2:Y:S01]  /*22e00*/  LDL.LU R16, [R1+0x1c] ;  /* 0x00001c0001107983 */ /* 0x000ea20000300800 */
[-C--:B------:R-:W-:Y:S02]  /*22e10*/  LEA R210, P1, R179, R2.reuse, 0x2 ;  /* 0x00000002b3d27211 */ /* 0x080fe400078210ff */
[----:B-1----:R-:W-:Y:S02]  /*22e20*/  LEA R208, P2, R181, R2, 0x2 ;  /* 0x00000002b5d07211 */ /* 0x002fe400078410ff */
[-C--:B------:R-:W-:Y:S01]  /*22e30*/  LEA.HI.X.SX32 R211, R179, R0.reuse, 0x2, P1 ;  /* 0x00000000b3d37211 */ /* 0x080fe200008f16ff */
[----:B------:R-:W-:Y:S01]  /*22e40*/  IMAD.MOV.U32 R179, RZ, RZ, R183 ;  /* 0x000000ffffb37224 */ /* 0x000fe200078e00b7 */
[----:B------:R-:W-:-:S03]  /*22e50*/  LEA.HI.X.SX32 R209, R181, R0, 0x2, P2 ;  /* 0x00000000b5d17211 */ /* 0x000fc600010f16ff */
[----:B------:R1:W-:Y:S01]  /*22e60*/  STL.64 [R1+0x1400], R210 ;  /* 0x001400d201007387 */ /* 0x0003e20000100a00 */
[----:B------:R-:W-:-:S03]  /*22e70*/  IMAD.MOV.U32 R181, RZ, RZ, R185 ;  /* 0x000000ffffb57224 */ /* 0x000fc600078e00b9 */
[----:B------:R1:W-:Y:S01]  /*22e80*/  STL.64 [R1+0x13f8], R208 ;  /* 0x0013f8d001007387 */ /* 0x0003e20000100a00 */
[----:B------:R-:W-:Y:S02]  /*22e90*/  IMAD.MOV.U32 R183, RZ, RZ, R186 ;  /* 0x000000ffffb77224 */ /* 0x000fe400078e00ba */
[----:B------:R-:W-:Y:S01]  /*22ea0*/  IMAD.MOV.U32 R185, RZ, RZ, R187 ;  /* 0x000000ffffb97224 */ /* 0x000fe200078e00bb */
[CC--:B-1----:R-:W-:Y:S02]  /*22eb0*/  LEA R210, P1, R179.reuse, R2.reuse, 0x2 ;  /* 0x00000002b3d27211 */ /* 0x0c2fe400078210ff */
[C---:B------:R-:W-:Y:S01]  /*22ec0*/  LEA R208, P2, R180.reuse, R2, 0x2 ;  /* 0x00000002b4d07211 */ /* 0x040fe200078410ff */
[----:B------:R-:W-:Y:S01]  /*22ed0*/  IMAD.MOV.U32 R187, RZ, RZ, R190 ;  /* 0x000000ffffbb7224 */ /* 0x000fe200078e00be */
[-C--:B------:R-:W-:Y:S02]  /*22ee0*/  LEA.HI.X.SX32 R211, R179, R0.reuse, 0x2, P1 ;  /* 0x00000000b3d37211 */ /* 0x080fe400008f16ff */
[----:B------:R-:W-:Y:S01]  /*22ef0*/  LEA.HI.X.SX32 R209, R180, R0, 0x2, P2 ;  /* 0x00000000b4d17211 */ /* 0x000fe200010f16ff */
[----:B------:R-:W-:-:S02]  /*22f00*/  IMAD.MOV.U32 R180, RZ, RZ, R181 ;  /* 0x000000ffffb47224 */ /* 0x000fc400078e00b5 */
[----:B------:R-:W-:Y:S02]  /*22f10*/  IMAD.MOV.U32 R186, RZ, RZ, R188 ;  /* 0x000000ffffba7224 */ /* 0x000fe400078e00bc */
[----:B------:R-:W-:Y:S02]  /*22f20*/  IMAD.MOV.U32 R190, RZ, RZ, R71 ;  /* 0x000000ffffbe7224 */ /* 0x000fe400078e0047 */
[----:B------:R-:W4:Y:S01]  /*22f30*/  LDL.LU R71, [R1+0x19f0] ;  /* 0x0019f00001477983 */ /* 0x000f220000300800 */
[----:B------:R-:W-:Y:S02]  /*22f40*/  IMAD.MOV.U32 R188, RZ, RZ, R72 ;  /* 0x000000ffffbc7224 */ /* 0x000fe400078e0048 */
[----:B------:R-:W-:Y:S01]  /*22f50*/  IMAD.MOV.U32 R181, RZ, RZ, R183 ;  /* 0x000000ffffb57224 */ /* 0x000fe200078e00b7 */
[----:B------:R-:W4:Y:S01]  /*22f60*/  LDL.LU R72, [R1+0x19ec] ;  /* 0x0019ec0001487983 */ /* 0x000f220000300800 */
[----:B------:R-:W-:Y:S02]  /*22f70*/  IMAD.MOV.U32 R183, RZ, RZ, R185 ;  /* 0x000000ffffb77224 */ /* 0x000fe400078e00b9 */
[----:B------:R-:W-:Y:S01]  /*22f80*/  IMAD.MOV.U32 R185, RZ, RZ, R186 ;  /* 0x000000ffffb97224 */ /* 0x000fe200078e00ba */
[----:B------:R1:W-:Y:S01]  /*22f90*/  STL.64 [R1+0x13f0], R210 ;  /* 0x0013f0d201007387 */ /* 0x0003e20000100a00 */
[----:B------:R-:W-:-:S02]  /*22fa0*/  IMAD.MOV.U32 R186, RZ, RZ, R187 ;  /* 0x000000ffffba7224 */ /* 0x000fc400078e00bb */
[----:B------:R-:W-:Y:S01]  /*22fb0*/  IMAD.MOV.U32 R187, RZ, RZ, R188 ;  /* 0x000000ffffbb7224 */ /* 0x000fe200078e00bc */
[----:B------:R1:W-:Y:S01]  /*22fc0*/  STL.64 [R1+0x13e8], R208 ;  /* 0x0013e8d001007387 */ /* 0x0003e20000100a00 */
[----:B------:R-:W-:Y:S02]  /*22fd0*/  IMAD.MOV.U32 R188, RZ, RZ, R189 ;  /* 0x000000ffffbc7224 */ /* 0x000fe400078e00bd */
[----:B------:R-:W-:Y:S01]  /*22fe0*/  IMAD.MOV.U32 R179, RZ, RZ, R185 ;  /* 0x000000ffffb37224 */ /* 0x000fe200078e00b9 */
[CC--:B-1----:R-:W-:Y:S01]  /*22ff0*/  LEA R210, P1, R180.reuse, R2.reuse, 0x2 ;  /* 0x00000002b4d27211 */ /* 0x0c2fe200078210ff */
[----:B------:R-:W-:Y:S02]  /*23000*/  IMAD.MOV.U32 R189, RZ, RZ, R74 ;  /* 0x000000ffffbd7224 */ /* 0x000fe400078e004a */
[----:B------:R-:W4:Y:S01]  /*23010*/  LDL.LU R74, [R1+0x19e8] ;  /* 0x0019e800014a7983 */ /* 0x000f220000300800 */
[C---:B------:R-:W-:Y:S02]  /*23020*/  LEA R208, P2, R177.reuse, R2, 0x2 ;  /* 0x00000002b1d07211 */ /* 0x040fe400078410ff */
[-C--:B------:R-:W-:Y:S01]  /*23030*/  LEA.HI.X.SX32 R211, R180, R0.reuse, 0x2, P1 ;  /* 0x00000000b4d37211 */ /* 0x080fe200008f16ff */
[----:B------:R-:W-:Y:S01]  /*23040*/  IMAD.MOV.U32 R180, RZ, RZ, R183 ;  /* 0x000000ffffb47224 */ /* 0x000fe200078e00b7 */
[----:B------:R-:W-:Y:S01]  /*23050*/  LEA.HI.X.SX32 R209, R177, R0, 0x2, P2 ;  /* 0x00000000b1d17211 */ /* 0x000fe200010f16ff */
[----:B------:R-:W-:-:S02]  /*23060*/  IMAD.MOV.U32 R183, RZ, RZ, R186 ;  /* 0x000000ffffb77224 */ /* 0x000fc400078e00ba */
[----:B------:R-:W-:Y:S01]  /*23070*/  IMAD.MOV.U32 R185, RZ, RZ, R187 ;  /* 0x000000ffffb97224 */ /* 0x000fe200078e00bb */
[----:B------:R1:W-:Y:S01]  /*23080*/  STL.64 [R1+0x13e0], R210 ;  /* 0x0013e0d201007387 */ /* 0x0003e20000100a00 */
[----:B------:R-:W-:Y:S02]  /*23090*/  IMAD.MOV.U32 R186, RZ, RZ, R188 ;  /* 0x000000ffffba7224 */ /* 0x000fe400078e00bc */
[----:B------:R-:W-:Y:S02]  /*230a0*/  IMAD.MOV.U32 R177, RZ, RZ, R179 ;  /* 0x000000ffffb17224 */ /* 0x000fe400078e00b3 */
[----:B------:R-:W-:Y:S02]  /*230b0*/  IMAD.MOV.U32 R187, RZ, RZ, R189 ;  /* 0x000000ffffbb7224 */ /* 0x000fe400078e00bd */
[----:B------:R-:W-:Y:S02]  /*230c0*/  IMAD.MOV.U32 R188, RZ, RZ, R73 ;  /* 0x000000ffffbc7224 */ /* 0x000fe400078e0049 */
[----:B------:R-:W4:Y:S01]  /*230d0*/  LDL.LU R73, [R1+0x19e4] ;  /* 0x0019e40001497983 */ /* 0x000f220000300800 */
[----:B------:R-:W-:-:S03]  /*230e0*/  IMAD.MOV.U32 R189, RZ, RZ, R75 ;  /* 0x000000ffffbd7224 */ /* 0x000fc600078e004b */
[----:B------:R-:W4:Y:S01]  /*230f0*/  LDL.LU R75, [R1+0x19e0] ;  /* 0x0019e000014b7983 */ /* 0x000f220000300800 */
[----:B------:R-:W-:-:S03]  /*23100*/  IMAD.MOV.U32 R179, RZ, RZ, R183 ;  /* 0x000000ffffb37224 */ /* 0x000fc600078e00b7 */
[----:B------:R1:W-:Y:S01]  /*23110*/  STL.64 [R1+0x13d8], R208 ;  /* 0x0013d8d001007387 */ /* 0x0003e20000100a00 */
[----:B------:R-:W-:Y:S01]  /*23120*/  IMAD.MOV.U32 R183, RZ, RZ, R185 ;  /* 0x000000ffffb77224 */ /* 0x000fe200078e00b9 */
[-C--:B-1----:R-:W-:Y:S01]  /*23130*/  LEA R210, P2, R178, R2.reuse, 0x2 ;  /* 0x00000002b2d27211 */ /* 0x082fe200078410ff */
[----:B------:R-:W-:Y:S02]  /*23140*/  IMAD.MOV.U32 R185, RZ, RZ, R186 ;  /* 0x000000ffffb97224 */ /* 0x000fe400078e00ba */
[----:B------:R-:W-:Y:S02]  /*23150*/  IMAD.MOV.U32 R186, RZ, RZ, R187 ;  /* 0x000000ffffba7224 */ /* 0x000fe400078e00bb */
[----:B------:R-:W-:Y:S01]  /*23160*/  IMAD.MOV.U32 R187, RZ, RZ, R188 ;  /* 0x000000ffffbb7224 */ /* 0x000fe200078e00bc */
[----:B------:R-:W-:Y:S01]  /*23170*/  LEA R208, P1, R177, R2, 0x2 ;  /* 0x00000002b1d07211 */ /* 0x000fe200078210ff */
[----:B------:R-:W-:-:S03]  /*23180*/  IMAD.MOV.U32 R188, RZ, RZ, R189 ;  /* 0x000000ffffbc7224 */ /* 0x000fc600078e00bd */
[-C--:B------:R-:W-:Y:S01]  /*23190*/  LEA.HI.X.SX32 R209, R177, R0.reuse, 0x2, P1 ;  /* 0x00000000b1d17211 */ /* 0x080fe200008f16ff */
[----:B------:R-:W-:Y:S01]  /*231a0*/  IMAD.MOV.U32 R189, RZ, RZ, R76 ;  /* 0x000000ffffbd7224 */ /* 0x000fe200078e004c */
[----:B------:R-:W-:Y:S01]  /*231b0*/  LEA.HI.X.SX32 R211, R178, R0, 0x2, P2 ;  /* 0x00000000b2d37211 */ /* 0x000fe200010f16ff */
[----:B------:R-:W4:Y:S04]  /*231c0*/  LDL.LU R76, [R1+0x19dc] ;  /* 0x0019dc00014c7983 */ /* 0x000f280000300800 */
[----:B------:R1:W-:Y:S02]  /*231d0*/  STL.64 [R1+0x13d0], R208 ;  /* 0x0013d0d001007387 */ /* 0x0003e40000100a00 */
[----:B-1----:R-:W-:Y:S02]  /*231e0*/  IMAD.MOV.U32 R208, RZ, RZ, R179 ;  /* 0x000000ffffd07224 */ /* 0x002fe400078e00b3 */
[----:B------:R-:W-:-:S02]  /*231f0*/  IMAD.MOV.U32 R179, RZ, RZ, R78 ;  /* 0x000000ffffb37224 */ /* 0x000fc400078e004e */
[----:B------:R-:W4:Y:S04]  /*23200*/  LDL.LU R78, [R1+0x19d8] ;  /* 0x0019d800014e7983 */ /* 0x000f280000300800 */
[----:B------:R1:W-:Y:S02]  /*23210*/  STL.64 [R1+0x13c8], R210 ;  /* 0x0013c8d201007387 */ /* 0x0003e40000100a00 */
[----:B-1----:R-:W-:-:S04]  /*23220*/  LEA R210, P2, R180, R2, 0x2 ;  /* 0x00000002b4d27211 */ /* 0x002fc800078410ff */
[----:B------:R-:W-:Y:S01]  /*23230*/  LEA.HI.X.SX32 R211, R180, R0, 0x2, P2 ;  /* 0x00000000b4d37211 */ /* 0x000fe200010f16ff */
[----:B------:R-:W-:Y:S02]  /*23240*/  IMAD.MOV.U32 R180, RZ, RZ, R183 ;  /* 0x000000ffffb47224 */ /* 0x000fe400078e00b7 */
[----:B------:R-:W-:Y:S02]  /*23250*/  IMAD.MOV.U32 R183, RZ, RZ, R185 ;  /* 0x000000ffffb77224 */ /* 0x000fe400078e00b9 */
[----:B------:R-:W-:Y:S02]  /*23260*/  IMAD.MOV.U32 R185, RZ, RZ, R186 ;  /* 0x000000ffffb97224 */ /* 0x000fe400078e00ba */
[----:B------:R-:W-:Y:S02]  /*23270*/  IMAD.MOV.U32 R186, RZ, RZ, R187 ;  /* 0x000000ffffba7224 */ /* 0x000fe400078e00bb */
[----:B------:R-:W-:Y:S02]  /*23280*/  IMAD.MOV.U32 R187, RZ, RZ, R188 ;  /* 0x000000ffffbb7224 */ /* 0x000fe400078e00bc */
[----:B------:R-:W-:Y:S01]  /*23290*/  IMAD.MOV.U32 R188, RZ, RZ, R189 ;  /* 0x000000ffffbc7224 */ /* 0x000fe200078e00bd */
[----:B------:R-:W-:Y:S01]  /*232a0*/  LEA R212, P1, R179, R2, 0x2 ;  /* 0x00000002b3d47211 */ /* 0x000fe200078210ff */
[----:B------:R-:W-:-:S02]  /*232b0*/  IMAD.MOV.U32 R189, RZ, RZ, R190 ;  /* 0x000000ffffbd7224 */ /* 0x000fc400078e00be */
[----:B------:R-:W-:Y:S02]  /*232c0*/  IMAD.MOV.U32 R190, RZ, RZ, R191 ;  /* 0x000000ffffbe7224 */ /* 0x000fe400078e00bf */
[----:B------:R-:W-:Y:S02]  /*232d0*/  IMAD.MOV.U32 R191, RZ, RZ, R193 ;  /* 0x000000ffffbf7224 */ /* 0x000fe400078e00c1 */
[----:B------:R-:W-:Y:S01]  /*232e0*/  IMAD.MOV.U32 R193, RZ, RZ, R147 ;  /* 0x000000ffffc17224 */ /* 0x000fe200078e0093 */
[----:B------:R-:W-:Y:S01]  /*232f0*/  LEA.HI.X.SX32 R213, R179, R0, 0x2, P1 ;  /* 0x00000000b3d57211 */ /* 0x000fe200008f16ff */
[----:B------:R-:W-:Y:S02]  /*23300*/  IMAD.MOV.U32 R147, RZ, RZ, R148 ;  /* 0x000000ffff937224 */ /* 0x000fe400078e0094 */
[----:B------:R-:W-:Y:S02]  /*23310*/  IMAD.MOV.U32 R148, RZ, RZ, R149 ;  /* 0x000000ffff947224 */ /* 0x000fe400078e0095 */
[----:B------:R-:W-:-:S02]  /*23320*/  IMAD.MOV.U32 R149, RZ, RZ, R150 ;  /* 0x000000ffff957224 */ /* 0x000fc400078e0096 */
[----:B------:R-:W-:Y:S02]  /*23330*/  IMAD.MOV.U32 R150, RZ, RZ, R151 ;  /* 0x000000ffff967224 */ /* 0x000fe400078e0097 */
[----:B------:R-:W-:Y:S01]  /*23340*/  IMAD.MOV.U32 R151, RZ, RZ, R23 ;  /* 0x000000ffff977224 */ /* 0x000fe200078e0017 */
[----:B------:R-:W-:Y:S01]  /*23350*/  STL.64 [R1+0x13c0], R212 ;  /* 0x0013c0d401007387 */ /* 0x000fe20000100a00 */
[----:B------:R-:W-:-:S03]  /*23360*/  IMAD.MOV.U32 R23, RZ, RZ, R22 ;  /* 0x000000ffff177224 */ /* 0x000fc600078e0016 */
[----:B------:R1:W-:Y:S01]  /*23370*/  STL.64 [R1+0x13b8], R210 ;  /* 0x0013b8d201007387 */ /* 0x0003e20000100a00 */
[----:B---3--:R-:W-:Y:S02]  /*23380*/  IMAD.MOV.U32 R22, RZ, RZ, R21 ;  /* 0x000000ffff167224 */ /* 0x008fe400078e0015 */
[----:B--2---:R-:W-:Y:S02]  /*23390*/  IMAD.MOV.U32 R21, RZ, RZ, R16 ;  /* 0x000000ffff157224 */ /* 0x004fe400078e0010 */
[----:B------:R-:W2:Y:S01]  /*233a0*/  LDL.LU R16, [R1+0x420] ;  /* 0x0004200001107983 */ /* 0x000ea20000300800 */
[----:B-1----:R-:W-:-:S04]  /*233b0*/  LEA R210, P2, R184, R2, 0x2 ;  /* 0x00000002b8d27211 */ /* 0x002fc800078410ff */
[----:B------:R-:W-:Y:S01]  /*233c0*/  LEA.HI.X.SX32 R211, R184, R0, 0x2, P2 ;  /* 0x00000000b8d37211 */ /* 0x000fe200010f16ff */
[----:B------:R-:W-:Y:S02]  /*233d0*/  IMAD.MOV.U32 R184, RZ, RZ, R185 ;  /* 0x000000ffffb87224 */ /* 0x000fe400078e00b9 */
[----:B------:R-:W-:Y:S02]  /*233e0*/  IMAD.MOV.U32 R185, RZ, RZ, R186 ;  /* 0x000000ffffb97224 */ /* 0x000fe400078e00ba */
[----:B------:R-:W-:Y:S02]  /*233f0*/  IMAD.MOV.U32 R186, RZ, RZ, R187 ;  /* 0x000000ffffba7224 */ /* 0x000fe400078e00bb */
[----:B------:R-:W-:Y:S02]  /*23400*/  IMAD.MOV.U32 R187, RZ, RZ, R188 ;  /* 0x000000ffffbb7224 */ /* 0x000fe400078e00bc */
[----:B------:R-:W-:Y:S02]  /*23410*/  IMAD.MOV.U32 R188, RZ, RZ, R189 ;  /* 0x000000ffffbc7224 */ /* 0x000fe400078e00bd */
[----:B------:R-:W-:-:S02]  /*23420*/  IMAD.MOV.U32 R189, RZ, RZ, R190 ;  /* 0x000000ffffbd7224 */ /* 0x000fc400078e00be */
[----:B------:R-:W-:Y:S01]  /*23430*/  IMAD.MOV.U32 R190, RZ, RZ, R191 ;  /* 0x000000ffffbe7224 */ /* 0x000fe200078e00bf */
[C---:B------:R-:W-:Y:S01]  /*23440*/  LEA R212, P1, R180.reuse, R2, 0x2 ;  /* 0x00000002b4d47211 */ /* 0x040fe200078210ff */
[----:B------:R-:W-:Y:S02]  /*23450*/  IMAD.MOV.U32 R191, RZ, RZ, R194 ;  /* 0x000000ffffbf7224 */ /* 0x000fe400078e00c2 */
[----:B------:R-:W-:Y:S02]  /*23460*/  IMAD.MOV.U32 R194, RZ, RZ, R198 ;  /* 0x000000ffffc27224 */ /* 0x000fe400078e00c6 */
[----:B------:R-:W-:Y:S02]  /*23470*/  IMAD.MOV.U32 R198, RZ, RZ, R146 ;  /* 0x000000ffffc67224 */ /* 0x000fe400078e0092 */
[----:B------:R-:W-:Y:S01]  /*23480*/  IMAD.MOV.U32 R146, RZ, RZ, R147 ;  /* 0x000000ffff927224 */ /* 0x000fe200078e0093 */
[----:B------:R-:W-:Y:S01]  /*23490*/  LEA.HI.X.SX32 R213, R180, R0, 0x2, P1 ;  /* 0x00000000b4d57211 */ /* 0x000fe200008f16ff */
        /* <DEDUP_REMOVED lines=8> */
[----:B------:R3:W-:Y:S01]  /*23520*/  STL.64 [R1+0x13a8], R210 ;  /* 0x0013a8d201007387 */ /* 0x0007e20000100a00 */
[----:B------:R-:W-:Y:S01]  /*23530*/  VIADD R137, R79, UR4 ;  /* 0x000000044f897c36 */ /* 0x000fe20008000000 */
[----:B------:R-:W-:Y:S01]  /*23540*/  ULDC UR4, c[0x0][0x248] ;  /* 0x0000920000047ab9 */ /* 0x000fe20000000800 */
[----:B-1----:R-:W-:Y:S01]  /*23550*/  LEA R212, P1, R184, R2, 0x2 ;  /* 0x00000002b8d47211 */ /* 0x002fe200078210ff */
[----:B--2---:R-:W-:-:S02]  /*23560*/  IMAD.MOV.U32 R21, RZ, RZ, R16 ;  /* 0x000000ffff157224 */ /* 0x004fc400078e0010 */
[----:B------:R-:W2:Y:S01]  /*23570*/  LDL.LU R16, [R1+0x428] ;  /* 0x0004280001107983 */ /* 0x000ea20000300800 */
[----:B------:R-:W-:Y:S01]  /*23580*/  LEA.HI.X.SX32 R213, R184, R0, 0x2, P1 ;  /* 0x00000000b8d57211 */ /* 0x000fe200008f16ff */
[----:B------:R-:W-:Y:S02]  /*23590*/  IMAD.MOV.U32 R184, RZ, RZ, R187 ;  /* 0x000000ffffb87224 */ /* 0x000fe400078e00bb */
[----:B------:R-:W-:Y:S01]  /*235a0*/  VIADD R141, R137, UR4 ;  /* 0x00000004898d7c36 */ /* 0x000fe20008000000 */
[----:B---3--:R-:W-:Y:S01]  /*235b0*/  LEA R210, P2, R182, R2, 0x2 ;  /* 0x00000002b6d27211 */ /* 0x008fe200078410ff */
[----:B------:R-:W-:Y:S01]  /*235c0*/  IMAD.MOV.U32 R187, RZ, RZ, R188 ;  /* 0x000000ffffbb7224 */ /* 0x000fe200078e00bc */
[----:B------:R1:W-:Y:S01]  /*235d0*/  STL.64 [R1+0x13a0], R212 ;  /* 0x0013a0d401007387 */ /* 0x0003e20000100a00 */
[----:B------:R-:W-:Y:S01]  /*235e0*/  IMAD.MOV.U32 R209, RZ, RZ, R184 ;  /* 0x000000ffffd17224 */ /* 0x000fe200078e00b8 */
[----:B------:R-:W-:Y:S01]  /*235f0*/  ULDC UR4, c[0x0][0x248] ;  /* 0x0000920000047ab9 */ /* 0x000fe20000000800 */
[----:B------:R-:W-:-:S02]  /*23600*/  IMAD.MOV.U32 R188, RZ, RZ, R189 ;  /* 0x000000ffffbc7224 */ /* 0x000fc400078e00bd */
[----:B------:R-:W-:Y:S02]  /*23610*/  IMAD.MOV.U32 R189, RZ, RZ, R190 ;  /* 0x000000ffffbd7224 */ /* 0x000fe400078e00be */
[----:B------:R-:W-:Y:S01]  /*23620*/  VIADD R139, R141, UR6 ;  /* 0x000000068d8b7c36 */ /* 0x000fe20008000000 */
[----:B------:R-:W-:Y:S01]  /*23630*/  LEA.HI.X.SX32 R211, R182, R0, 0x2, P2 ;  /* 0x00000000b6d37211 */ /* 0x000fe200010f16ff */
[----:B------:R-:W-:Y:S01]  /*23640*/  IMAD.MOV.U32 R190, RZ, RZ, R194 ;  /* 0x000000ffffbe7224 */ /* 0x000fe200078e00c2 */
[----:B------:R-:W-:Y:S01]  /*23650*/  ULDC UR6, c[0x0][0x248] ;  /* 0x0000920000067ab9 */ /* 0x000fe20000000800 */
[----:B------:R-:W-:Y:S01]  /*23660*/  IMAD.MOV.U32 R194, RZ, RZ, R195 ;  /* 0x000000ffffc27224 */ /* 0x000fe200078e00c3 */
[----:B-1----:R-:W-:Y:S01]  /*23670*/  LEA R212, P1, R209, R2, 0x2 ;  /* 0x00000002d1d47211 */ /* 0x002fe200078210ff */
[----:B------:R-:W-:Y:S02]  /*23680*/  IMAD.MOV.U32 R195, RZ, RZ, R199 ;  /* 0x000000ffffc37224 */ /* 0x000fe400078e00c7 */
[----:B------:R-:W-:-:S02]  /*23690*/  IMAD.MOV.U32 R199, RZ, RZ, R200 ;  /* 0x000000ffffc77224 */ /* 0x000fc400078e00c8 */
[----:B------:R-:W-:Y:S02]  /*236a0*/  IMAD.MOV.U32 R182, RZ, RZ, R187 ;  /* 0x000000ffffb67224 */ /* 0x000fe400078e00bb */
[----:B------:R-:W-:Y:S02]  /*236b0*/  VIADD R134, R139, UR4 ;  /* 0x000000048b867c36 */ /* 0x000fe40008000000 */
[----:B------:R-:W-:Y:S01]  /*236c0*/  IMAD.MOV.U32 R184, RZ, RZ, R188 ;  /* 0x000000ffffb87224 */ /* 0x000fe200078e00bc */
[----:B------:R-:W-:Y:S01]  /*236d0*/  LEA.HI.X.SX32 R213, R209, R0, 0x2, P1 ;  /* 0x00000000d1d57211 */ /* 0x000fe200008f16ff */
[----:B------:R-:W-:Y:S01]  /*236e0*/  IMAD.MOV.U32 R200, RZ, RZ, R77 ;  /* 0x000000ffffc87224 */ /* 0x000fe200078e004d */
[----:B------:R-:W-:Y:S01]  /*236f0*/  ULDC UR4, c[0x0][0x248] ;  /* 0x0000920000047ab9 */ /* 0x000fe20000000800 */
[----:B------:R-:W-:Y:S01]  /*23700*/  IMAD.MOV.U32 R187, RZ, RZ, R189 ;  /* 0x000000ffffbb7224 */ /* 0x000fe200078e00bd */
[----:B------:R-:W3:Y:S01]  /*23710*/  LDL.LU R77, [R1+0x19d4] ;  /* 0x0019d400014d7983 */ /* 0x000ee20000300800 */
[----:B------:R-:W-:-:S02]  /*23720*/  IMAD.MOV.U32 R188, RZ, RZ, R190 ;  /* 0x000000ffffbc7224 */ /* 0x000fc400078e00be */
[----:B------:R-:W-:Y:S01]  /*23730*/  IMAD.MOV.U32 R189, RZ, RZ, R199 ;  /* 0x000000ffffbd7224 */ /* 0x000fe200078e00c7 */
[----:B------:R1:W-:Y:S01]  /*23740*/  STL.64 [R1+0x1398], R210 ;  /* 0x001398d201007387 */ /* 0x0003e20000100a00 */
[----:B------:R-:W-:Y:S02]  /*23750*/  IMAD.MOV.U32 R209, RZ, RZ, R182 ;  /* 0x000000ffffd17224 */ /* 0x000fe400078e00b6 */
[----:B------:R-:W-:Y:S01]  /*23760*/  VIADD R80, R134, UR7 ;  /* 0x0000000786507c36 */ /* 0x000fe20008000000 */
[----:B------:R-:W-:Y:S01]  /*23770*/  ULDC UR7, c[0x0][0x248] ;  /* 0x0000920000077ab9 */ /* 0x000fe20000000800 */
[----:B------:R-:W-:Y:S02]  /*23780*/  IMAD.MOV.U32 R182, RZ, RZ, R184 ;  /* 0x000000ffffb67224 */ /* 0x000fe400078e00b8 */
[----:B------:R-:W-:Y:S02]  /*23790*/  IMAD.MOV.U32 R184, RZ, RZ, R187 ;  /* 0x000000ffffb87224 */ /* 0x000fe400078e00bb */
[----:B------:R-:W-:Y:S01]  /*237a0*/  IMAD.MOV.U32 R190, RZ, RZ, R195 ;  /* 0x000000ffffbe7224 */ /* 0x000fe200078e00c3 */
[----:B-1----:R-:W-:Y:S01]  /*237b0*/  LEA R210, P2, R181, R2, 0x2 ;  /* 0x00000002b5d27211 */ /* 0x002fe200078410ff */
[----:B------:R-:W-:-:S02]  /*237c0*/  IMAD.MOV.U32 R187, RZ, RZ, R188 ;  /* 0x000000ffffbb7224 */ /* 0x000fc400078e00bc */
[----:B------:R-:W-:Y:S01]  /*237d0*/  IMAD.MOV.U32 R195, RZ, RZ, R200 ;  /* 0x000000ffffc37224 */ /* 0x000fe200078e00c8 */
[----:B------:R-:W-:Y:S01]  /*237e0*/  LEA.HI.X.SX32 R211, R181, R0, 0x2, P2 ;  /* 0x00000000b5d37211 */ /* 0x000fe200010f16ff */
[----:B------:R-:W-:Y:S02]  /*237f0*/  IMAD.MOV.U32 R188, RZ, RZ, R189 ;  /* 0x000000ffffbc7224 */ /* 0x000fe400078e00bd */
[----:B------:R-:W-:Y:S02]  /*23800*/  IMAD.MOV.U32 R200, RZ, RZ, R79 ;  /* 0x000000ffffc87224 */ /* 0x000fe400078e004f */
[----:B------:R-:W-:Y:S01]  /*23810*/  IMAD.MOV.U32 R189, RZ, RZ, R192 ;  /* 0x000000ffffbd7224 */ /* 0x000fe200078e00c0 */
[----:B------:R-:W3:Y:S01]  /*23820*/  LDL.LU R79, [R1+0x19d0] ;  /* 0x0019d000014f7983 */ /* 0x000ee20000300800 */
[----:B------:R-:W-:Y:S02]  /*23830*/  IMAD.MOV.U32 R215, RZ, RZ, R182 ;  /* 0x000000ffffd77224 */ /* 0x000fe400078e00b6 */
[----:B------:R-:W-:Y:S01]  /*23840*/  VIADD R17, R80, UR8 ;  /* 0x0000000850117c36 */ /* 0x000fe20008000000 */
[----:B------:R-:W-:Y:S01]  /*23850*/  ULDC UR8, c[0x0][0x248] ;  /* 0x0000920000087ab9 */ /* 0x000fe20000000800 */
[----:B------:R-:W-:-:S02]  /*23860*/  IMAD.MOV.U32 R199, RZ, RZ, R80 ;  /* 0x000000ffffc77224 */ /* 0x000fc400078e0050 */
[----:B------:R-:W-:Y:S01]  /*23870*/  IMAD.MOV.U32 R192, RZ, RZ, R196 ;  /* 0x000000ffffc07224 */ /* 0x000fe200078e00c4 */
[----:B------:R-:W3:Y:S01]  /*23880*/  LDL.LU R80, [R1+0x19cc] ;  /* 0x0019cc0001507983 */ /* 0x000ee20000300800 */
[----:B------:R-:W-:Y:S02]  /*23890*/  IMAD.MOV.U32 R196, RZ, RZ, R204 ;  /* 0x000000ffffc47224 */ /* 0x000fe400078e00cc */
[----:B------:R-:W-:Y:S01]  /*238a0*/  IMAD.MOV.U32 R204, RZ, RZ, R82 ;  /* 0x000000ffffcc7224 */ /* 0x000fe200078e0052 */
[----:B------:R1:W-:Y:S01]  /*238b0*/  STL.64 [R1+0x1390], R212 ;  /* 0x001390d401007387 */ /* 0x0003e20000100a00 */
[----:B------:R-:W-:-:S03]  /*238c0*/  IMAD.MOV.U32 R181, RZ, RZ, R187 ;  /* 0x000000ffffb57224 */ /* 0x000fc600078e00bb */
[----:B------:R-:W3:Y:S01]  /*238d0*/  LDL.LU R82, [R1+0x19c8] ;  /* 0x0019c80001527983 */ /* 0x000ee20000300800 */
[----:B------:R-:W-:-:S03]  /*238e0*/  IMAD.MOV.U32 R187, RZ, RZ, R188 ;  /* 0x000000ffffbb7224 */ /* 0x000fc600078e00bc */
[----:B------:R4:W-:Y:S01]  /*238f0*/  STL.64 [R1+0x1388], R210 ;  /* 0x001388d201007387 */ /* 0x0009e20000100a00 */
[C---:B-1----:R-:W-:Y:S01]  /*23900*/  LEA R212, P1, R215.reuse, R2, 0x2 ;  /* 0x00000002d7d47211 */ /* 0x042fe200078210ff */
[----:B------:R-:W-:Y:S02]  /*23910*/  IMAD.MOV.U32 R188, RZ, RZ, R189 ;  /* 0x000000ffffbc7224 */ /* 0x000fe400078e00bd */
[----:B------:R-:W-:Y:S01]  /*23920*/  IMAD.MOV.U32 R189, RZ, RZ, R192 ;  /* 0x000000ffffbd7224 */ /* 0x000fe200078e00c0 */
[----:B------:R-:W-:Y:S02]  /*23930*/  LEA.HI.X.SX32 R213, R215, R0, 0x2, P1 ;  /* 0x00000000d7d57211 */ /* 0x000fe400008f16ff */
[----:B----4-:R-:W-:Y:S01]  /*23940*/  LEA R210, P2, R208, R2, 0x2 ;  /* 0x00000002d0d27211 */ /* 0x010fe200078410ff */
[----:B------:R-:W-:-:S03]  /*23950*/  IMAD.MOV.U32 R192, RZ, RZ, R196 ;  /* 0x000000ffffc07224 */ /* 0x000fc600078e00c4 */
[----:B------:R-:W-:Y:S01]  /*23960*/  LEA.HI.X.SX32 R211, R208, R0, 0x2, P2 ;  /* 0x00000000d0d37211 */ /* 0x000fe200010f16ff */
[----:B------:R-:W-:Y:S02]  /*23970*/  IMAD.MOV.U32 R196, RZ, RZ, R81 ;  /* 0x000000ffffc47224 */ /* 0x000fe400078e0051 */
[----:B------:R-:W4:Y:S04]  /*23980*/  LDL.LU R81, [R1+0x19c4] ;  /* 0x0019c40001517983 */ /* 0x000f280000300800 */
[----:B------:R1:W-:Y:S04]  /*23990*/  STL.64 [R1+0x1380], R212 ;  /* 0x001380d401007387 */ /* 0x0003e80000100a00 */
[----:B------:R1:W-:Y:S01]  /*239a0*/  STL.64 [R1+0x1378], R210 ;  /* 0x001378d201007387 */ /* 0x0003e20000100a00 */
[----:B------:R-:W-:-:S02]  /*239b0*/  IMAD.MOV.U32 R215, RZ, RZ, R187 ;  /* 0x000000ffffd77224 */ /* 0x000fc400078e00bb */
[----:B------:R-:W-:Y:S01]  /*239c0*/  IMAD.MOV.U32 R187, RZ, RZ, R189 ;  /* 0x000000ffffbb7224 */ /* 0x000fe200078e00bd */
[-C--:B-1----:R-:W-:Y:S02]  /*239d0*/  LEA R212, P1, R184, R2.reuse, 0x2 ;  /* 0x00000002b8d47211 */ /* 0x082fe400078210ff */
[----:B------:R-:W-:Y:S01]  /*239e0*/  LEA R210, P2, R186, R2, 0x2 ;  /* 0x00000002bad27211 */ /* 0x000fe200078410ff */
[----:B------:R-:W-:-:S03]  /*239f0*/  IMAD.MOV.U32 R189, RZ, RZ, R191 ;  /* 0x000000ffffbd7224 */ /* 0x000fc600078e00bf */
        /* <DEDUP_REMOVED lines=10> */
[----:B------:R-:W-:Y:S01]  /*23aa0*/  IMAD.MOV.U32 R146, RZ, RZ, R148 ;  /* 0x000000ffff927224 */ /* 0x000fe200078e0094 */
[----:B------:R1:W-:Y:S01]  /*23ab0*/  STL.64 [R1+0x1370], R212 ;  /* 0x001370d401007387 */ /* 0x0003e20000100a00 */
[----:B------:R-:W-:Y:S02]  /*23ac0*/  IMAD.MOV.U32 R147, RZ, RZ, R149 ;  /* 0x000000ffff937224 */ /* 0x000fe400078e0095 */
[----:B------:R-:W-:Y:S01]  /*23ad0*/  IMAD.MOV.U32 R148, RZ, RZ, R150 ;  /* 0x000000ffff947224 */ /* 0x000fe200078e0096 */
[----:B------:R1:W-:Y:S01]  /*23ae0*/  STL.64 [R1+0x1368], R210 ;  /* 0x001368d201007387 */ /* 0x0003e20000100a00 */
[----:B------:R-:W-:-:S02]  /*23af0*/  IMAD.MOV.U32 R149, RZ, RZ, R151 ;  /* 0x000000ffff957224 */ /* 0x000fc400078e0097 */
[----:B------:R-:W-:Y:S02]  /*23b00*/  IMAD.MOV.U32 R150, RZ, RZ, R23 ;  /* 0x000000ffff967224 */ /* 0x000fe400078e0017 */
[----:B------:R-:W-:Y:S02]  /*23b10*/  IMAD.MOV.U32 R151, RZ, RZ, R22 ;  /* 0x000000ffff977224 */ /* 0x000fe400078e0016 */
[----:B------:R-:W-:Y:S02]  /*23b20*/  IMAD.MOV.U32 R23, RZ, RZ, R21 ;  /* 0x000000ffff177224 */ /* 0x000fe400078e0015 */
[----:B------:R-:W3:Y:S01]  /*23b30*/  LDL.LU R21, [R1+0x20] ;  /* 0x0000200001157983 */ /* 0x000ee20000300800 */
[----:B--2---:R-:W-:-:S03]  /*23b40*/  IMAD.MOV.U32 R22, RZ, RZ, R16 ;  /* 0x000000ffff167224 */ /* 0x004fc600078e0010 */
[----:B------:R-:W2:Y:S01]  /*23b50*/  LDL.LU R16, [R1+0x28] ;  /* 0x0000280001107983 */ /* 0x000ea20000300800 */
[-C--:B-1----:R-:W-:Y:S02]  /*23b60*/  LEA R212, P1, R215, R2.reuse, 0x2 ;  /* 0x00000002d7d47211 */ /* 0x082fe400078210ff */
[----:B------:R-:W-:Y:S02]  /*23b70*/  LEA R210, P2, R183, R2, 0x2 ;  /* 0x00000002b7d27211 */ /* 0x000fe400078410ff */
[-C--:B------:R-:W-:Y:S02]  /*23b80*/  LEA.HI.X.SX32 R213, R215, R0.reuse, 0x2, P1 ;  /* 0x00000000d7d57211 */ /* 0x080fe400008f16ff */
[----:B------:R-:W-:-:S03]  /*23b90*/  LEA.HI.X.SX32 R211, R183, R0, 0x2, P2 ;  /* 0x00000000b7d37211 */ /* 0x000fc600010f16ff */
[----:B------:R-:W-:Y:S04]  /*23ba0*/  STL.64 [R1+0x1360], R212 ;  /* 0x001360d401007387 */ /* 0x000fe80000100a00 */
[----:B------:R1:W-:Y:S02]  /*23bb0*/  STL.64 [R1+0x1358], R210 ;  /* 0x001358d201007387 */ /* 0x0003e40000100a00 */
[----:B-1----:R-:W-:Y:S02]  /*23bc0*/  IMAD.MOV.U32 R211, RZ, RZ, R187 ;  /* 0x000000ffffd37224 */ /* 0x002fe400078e00bb */
[----:B------:R-:W-:Y:S01]  /*23bd0*/  IMAD.MOV.U32 R210, RZ, RZ, R186 ;  /* 0x000000ffffd27224 */ /* 0x000fe200078e00ba */
[-C--:B------:R-:W-:Y:S01]  /*23be0*/  LEA R212, P2, R185, R2.reuse, 0x2 ;  /* 0x00000002b9d47211 */ /* 0x080fe200078410ff */
[----:B------:R-:W-:Y:S01]  /*23bf0*/  IMAD.MOV.U32 R186, RZ, RZ, R188 ;  /* 0x000000ffffba7224 */ /* 0x000fe200078e00bc */
[----:B------:R-:W-:Y:S01]  /*23c00*/  LEA R214, P1, R211, R2, 0x2 ;  /* 0x00000002d3d67211 */ /* 0x000fe200078210ff */
[----:B------:R-:W-:Y:S01]  /*23c10*/  IMAD.MOV.U32 R187, RZ, RZ, R191 ;  /* 0x000000ffffbb7224 */ /* 0x000fe200078e00bf */
[-C--:B------:R-:W-:Y:S01]  /*23c20*/  LEA.HI.X.SX32 R213, R185, R0.reuse, 0x2, P2 ;  /* 0x00000000b9d57211 */ /* 0x080fe200010f16ff */
[----:B------:R-:W-:Y:S01]  /*23c30*/  IMAD.MOV.U32 R217, RZ, RZ, R186 ;  /* 0x000000ffffd97224 */ /* 0x000fe200078e00ba */
[----:B------:R-:W-:Y:S01]  /*23c40*/  LEA.HI.X.SX32 R215, R211, R0, 0x2, P1 ;  /* 0x00000000d3d77211 */ /* 0x000fe200008f16ff */
[----:B------:R-:W-:-:S02]  /*23c50*/  IMAD.MOV.U32 R188, RZ, RZ, R203 ;  /* 0x000000ffffbc7224 */ /* 0x000fc400078e00cb */
[----:B------:R-:W-:Y:S02]  /*23c60*/  IMAD.MOV.U32 R191, RZ, RZ, R83 ;  /* 0x000000ffffbf7224 */ /* 0x000fe400078e0053 */
[----:B------:R-:W4:Y:S01]  /*23c70*/  LDL.LU R83, [R1+0x19c0] ;  /* 0x0019c00001537983 */ /* 0x000f220000300800 */
[----:B------:R-:W-:-:S03]  /*23c80*/  IMAD.MOV.U32 R203, RZ, RZ, R84 ;  /* 0x000000ffffcb7224 */ /* 0x000fc600078e0054 */
[----:B------:R-:W4:Y:S04]  /*23c90*/  LDL.LU R84, [R1+0x19bc] ;  /* 0x0019bc0001547983 */ /* 0x000f280000300800 */
[----:B------:R1:W-:Y:S01]  /*23ca0*/  STL.64 [R1+0x1350], R214 ;  /* 0x001350d601007387 */ /* 0x0003e20000100a00 */
[----:B------:R-:W-:-:S03]  /*23cb0*/  IMAD.MOV.U32 R211, RZ, RZ, R187 ;  /* 0x000000ffffd37224 */ /* 0x000fc600078e00bb */
[----:B------:R1:W-:Y:S01]  /*23cc0*/  STL.64 [R1+0x1348], R212 ;  /* 0x001348d401007387 */ /* 0x0003e20000100a00 */
[----:B------:R-:W-:Y:S02]  /*23cd0*/  IMAD.MOV.U32 R185, RZ, RZ, R188 ;  /* 0x000000ffffb97224 */ /* 0x000fe400078e00bc */
[----:B------:R-:W-:Y:S01]  /*23ce0*/  IMAD.MOV.U32 R187, RZ, RZ, R191 ;  /* 0x000000ffffbb7224 */ /* 0x000fe200078e00bf */
[-C--:B-1----:R-:W-:Y:S01]  /*23cf0*/  LEA R214, P1, R217, R2.reuse, 0x2 ;  /* 0x00000002d9d67211 */ /* 0x082fe200078210ff */
[----:B------:R-:W-:Y:S01]  /*23d00*/  IMAD.MOV.U32 R188, RZ, RZ, R192 ;  /* 0x000000ffffbc7224 */ /* 0x000fe200078e00c0 */
[----:B------:R-:W-:Y:S02]  /*23d10*/  LEA R212, P2, R209, R2, 0x2 ;  /* 0x00000002d1d47211 */ /* 0x000fe400078410ff */
[-C--:B------:R-:W-:Y:S01]  /*23d20*/  LEA.HI.X.SX32 R215, R217, R0.reuse, 0x2, P1 ;  /* 0x00000000d9d77211 */ /* 0x080fe200008f16ff */
[----:B------:R-:W-:Y:S01]  /*23d30*/  IMAD.MOV.U32 R191, RZ, RZ, R201 ;  /* 0x000000ffffbf7224 */ /* 0x000fe200078e00c9 */
[----:B------:R-:W-:Y:S01]  /*23d40*/  LEA.HI.X.SX32 R213, R209, R0, 0x2, P2 ;  /* 0x00000000d1d57211 */ /* 0x000fe200010f16ff */
[----:B------:R-:W-:-:S02]  /*23d50*/  IMAD.MOV.U32 R192, RZ, RZ, R86 ;  /* 0x000000ffffc07224 */ /* 0x000fc400078e0056 */
[----:B------:R-:W4:Y:S01]  /*23d60*/  LDL.LU R86, [R1+0x19b8] ;  /* 0x0019b80001567983 */ /* 0x000f220000300800 */
[----:B------:R-:W-:Y:S02]  /*23d70*/  IMAD.MOV.U32 R201, RZ, RZ, R85 ;  /* 0x000000ffffc97224 */ /* 0x000fe400078e0055 */
[----:B------:R-:W-:Y:S01]  /*23d80*/  IMAD.MOV.U32 R217, RZ, RZ, R87 ;  /* 0x000000ffffd97224 */ /* 0x000fe200078e0057 */
[----:B------:R-:W4:Y:S04]  /*23d90*/  LDL.LU R85, [R1+0x19b4] ;  /* 0x0019b40001557983 */ /* 0x000f280000300800 */
[----:B------:R-:W-:Y:S04]  /*23da0*/  STL.64 [R1+0x1340], R214 ;  /* 0x001340d601007387 */ /* 0x000fe80000100a00 */
        /* <DEDUP_REMOVED lines=23> */
[----:B------:R-:W-:-:S03]  /*23f20*/  IMAD.MOV.U32 R23, RZ, RZ, R22 ;  /* 0x000000ffff177224 */ /* 0x000fc600078e0016 */
[----:B------:R1:W-:Y:S01]  /*23f30*/  STL.64 [R1+0x1328], R212 ;  /* 0x001328d401007387 */ /* 0x0003e20000100a00 */
[----:B---3--:R-:W-:Y:S02]  /*23f40*/  IMAD.MOV.U32 R22, RZ, RZ, R21 ;  /* 0x000000ffff167224 */ /* 0x008fe400078e0015 */
[----:B--2---:R-:W-:Y:S02]  /*23f50*/  IMAD.MOV.U32 R21, RZ, RZ, R16 ;  /* 0x000000ffff157224 */ /* 0x004fe400078e0010 */
[----:B------:R-:W2:Y:S01]  /*23f60*/  LDL.LU R16, [R1+0x424] ;  /* 0x0004240001107983 */ /* 0x000ea20000300800 */
[----:B------:R-:W-:Y:S02]  /*23f70*/  IMAD.MOV.U32 R208, RZ, RZ, R181 ;  /* 0x000000ffffd07224 */ /* 0x000fe400078e00b5 */
[----:B------:R-:W-:-:S03]  /*23f80*/  IMAD.MOV.U32 R209, RZ, RZ, R185 ;  /* 0x000000ffffd17224 */ /* 0x000fc600078e00b9 */
[----:B-1----:R-:W-:Y:S01]  /*23f90*/  LEA R214, P2, R208, R2, 0x2 ;  /* 0x00000002d0d67211 */ /* 0x002fe200078410ff */
[----:B------:R-:W-:-:S03]  /*23fa0*/  IMAD.MOV.U32 R217, RZ, RZ, R209 ;  /* 0x000000ffffd97224 */ /* 0x000fc600078e00d1 */
        /* <DEDUP_REMOVED lines=22> */
[----:B--2---:R-:W-:-:S03]  /*24110*/  IMAD.MOV.U32 R21, RZ, RZ, R16 ;  /* 0x000000ffff157224 */ /* 0x004fc600078e0010 */
[----:B------:R-:W2:Y:S01]  /*24120*/  LDL.LU R16, [R1+0x42c] ;  /* 0x00042c0001107983 */ /* 0x000ea20000300800 */
[----:B------:R-:W-:Y:S02]  /*24130*/  IMAD.MOV.U32 R209, RZ, RZ, R188 ;  /* 0x000000ffffd17224 */ /* 0x000fe400078e00bc */
[----:B-1----:R-:W-:Y:S02]  /*24140*/  IMAD.MOV.U32 R212, RZ, RZ, R210 ;  /* 0x000000ffffd47224 */ /* 0x002fe400078e00d2 */
[----:B------:R-:W-:Y:S02]  /*24150*/  IMAD.MOV.U32 R210, RZ, RZ, R209 ;  /* 0x000000ffffd27224 */ /* 0x000fe400078e00d1 */
[----:B------:R-:W-:-:S03]  /*24160*/  IMAD.MOV.U32 R209, RZ, RZ, R187 ;  /* 0x000000ffffd17224 */ /* 0x000fc600078e00bb */
[-C--:B------:R-:W-:Y:S01]  /*24170*/  LEA R216, P1, R210, R2.reuse, 0x2 ;  /* 0x00000002d2d87211 */ /* 0x080fe200078210ff */
[----:B------:R-:W-:Y:S01]  /*24180*/  VIADD R140, R17, UR6 ;  /* 0x00000006118c7c36 */ /* 0x000fe20008000000 */
[----:B---3--:R-:W-:Y:S01]  /*24190*/  LEA R214, P2, R190, R2, 0x2 ;  /* 0x00000002bed67211 */ /* 0x008fe200078410ff */
[----:B------:R-:W-:Y:S01]  /*241a0*/  IMAD.MOV.U32 R213, RZ, RZ, R209 ;  /* 0x000000ffffd57224 */ /* 0x000fe200078e00d1 */
[----:B------:R-:W-:Y:S01]  /*241b0*/  LEA.HI.X.SX32 R217, R210, R0, 0x2, P1 ;  /* 0x00000000d2d97211 */ /* 0x000fe200008f16ff */
[----:B------:R-:W-:Y:S01]  /*241c0*/  IMAD.MOV.U32 R210, RZ, RZ, R191 ;  /* 0x000000ffffd27224 */ /* 0x000fe200078e00bf */
[----:B------:R-:W-:Y:S01]  /*241d0*/  ULDC UR6, c[0x0][0x248] ;  /* 0x0000920000067ab9 */ /* 0x000fe20000000800 */
[----:B------:R-:W-:Y:S02]  /*241e0*/  IMAD.MOV.U32 R209, RZ, RZ, R192 ;  /* 0x000000ffffd17224 */ /* 0x000fe400078e00c0 */
[----:B------:R-:W-:Y:S02]  /*241f0*/  IMAD.MOV.U32 R191, RZ, RZ, R193 ;  /* 0x000000ffffbf7224 */ /* 0x000fe400078e00c1 */
[----:B------:R-:W-:-:S02]  /*24200*/  IMAD.MOV.U32 R192, RZ, RZ, R194 ;  /* 0x000000ffffc07224 */ /* 0x000fc400078e00c2 */
[----:B------:R-:W-:Y:S02]  /*24210*/  IMAD.MOV.U32 R193, RZ, RZ, R198 ;  /* 0x000000ffffc17224 */ /* 0x000fe400078e00c6 */
[----:B------:R-:W-:Y:S01]  /*24220*/  VIADD R19, R140, UR9 ;  /* 0x000000098c137c36 */ /* 0x000fe20008000000 */
[----:B------:R-:W-:Y:S01]  /*24230*/  LEA.HI.X.SX32 R215, R190, R0, 0x2, P2 ;  /* 0x00000000bed77211 */ /* 0x000fe200010f16ff */
[----:B------:R-:W-:Y:S01]  /*24240*/  IMAD.MOV.U32 R194, RZ, RZ, R201 ;  /* 0x000000ffffc27224 */ /* 0x000fe200078e00c9 */
[----:B------:R1:W-:Y:S01]  /*24250*/  STL.64 [R1+0x1310], R216 ;  /* 0x001310d801007387 */ /* 0x0003e20000100a00 */
[----:B------:R-:W-:Y:S01]  /*24260*/  IMAD.MOV.U32 R198, RZ, RZ, R140 ;  /* 0x000000ffffc67224 */ /* 0x000fe200078e008c */
[----:B------:R-:W-:Y:S01]  /*24270*/  ULDC UR9, c[0x0][0x248] ;  /* 0x0000920000097ab9 */ /* 0x000fe20000000800 */
[----:B------:R-:W-:Y:S02]  /*24280*/  IMAD.MOV.U32 R201, RZ, RZ, R141 ;  /* 0x000000ffffc97224 */ /* 0x000fe400078e008d */
        /* <DEDUP_REMOVED lines=11> */
[----:B------:R-:W-:Y:S02]  /*24340*/  IMAD.MOV.U32 R150, RZ, RZ, R23 ;  /* 0x000000ffff967224 */ /* 0x000fe400078e0017 */
[----:B------:R-:W-:Y:S02]  /*24350*/  IMAD.MOV.U32 R151, RZ, RZ, R22 ;  /* 0x000000ffff977224 */ /* 0x000fe400078e0016 */
[----:B------:R-:W-:-:S02]  /*24360*/  IMAD.MOV.U32 R23, RZ, RZ, R21 ;  /* 0x000000ffff177224 */ /* 0x000fc400078e0015 */
[----:B------:R-:W4:Y:S01]  /*24370*/  LDL.LU R21, [R1+0x24] ;  /* 0x0000240001157983 */ /* 0x000f220000300800 */
[----:B--2---:R-:W-:-:S03]  /*24380*/  IMAD.MOV.U32 R22, RZ, RZ, R16 ;  /* 0x000000ffff167224 */ /* 0x004fc600078e0010 */
[----:B------:R-:W2:Y:S01]  /*24390*/  LDL.LU R16, [R1+0x2c] ;  /* 0x00002c0001107983 */ /* 0x000ea20000300800 */
[-C--:B-1----:R-:W-:Y:S02]  /*243a0*/  LEA R216, P1, R209, R2.reuse, 0x2 ;  /* 0x00000002d1d87211 */ /* 0x082fe400078210ff */
[----:B---3--:R-:W-:Y:S02]  /*243b0*/  LEA R214, P2, R189, R2, 0x2 ;  /* 0x00000002bdd67211 */ /* 0x008fe400078410ff */
[-C--:B------:R-:W-:Y:S01]  /*243c0*/  LEA.HI.X.SX32 R217, R209, R0.reuse, 0x2, P1 ;  /* 0x00000000d1d97211 */ /* 0x080fe200008f16ff */
[----:B------:R-:W-:Y:S01]  /*243d0*/  IMAD.MOV.U32 R209, RZ, RZ, R191 ;  /* 0x000000ffffd17224 */ /* 0x000fe200078e00bf */
[----:B------:R-:W-:Y:S01]  /*243e0*/  LEA.HI.X.SX32 R215, R189, R0, 0x2, P2 ;  /* 0x00000000bdd77211 */ /* 0x000fe200010f16ff */
[----:B------:R-:W-:Y:S01]  /*243f0*/  VIADD R90, R19, UR13 ;  /* 0x0000000d135a7c36 */ /* 0x000fe20008000000 */
[----:B------:R-:W-:Y:S01]  /*24400*/  ULDC UR13, c[0x0][0x248] ;  /* 0x00009200000d7ab9 */ /* 0x000fe20000000800 */
[----:B------:R1:W-:Y:S01]  /*24410*/  STL.64 [R1+0x1300], R216 ;  /* 0x001300d801007387 */ /* 0x0003e20000100a00 */
[----:B------:R-:W-:-:S02]  /*24420*/  IMAD.MOV.U32 R191, RZ, RZ, R192 ;  /* 0x000000ffffbf7224 */ /* 0x000fc400078e00c0 */
[----:B------:R-:W-:Y:S01]  /*24430*/  IMAD.MOV.U32 R192, RZ, RZ, R193 ;  /* 0x000000ffffc07224 */ /* 0x000fe200078e00c1 */
[----:B------:R3:W-:Y:S01]  /*24440*/  STL.64 [R1+0x12f8], R214 ;  /* 0x0012f8d601007387 */ /* 0x0007e20000100a00 */
[----:B------:R-:W-:Y:S02]  /*24450*/  IMAD.MOV.U32 R193, RZ, RZ, R194 ;  /* 0x000000ffffc17224 */ /* 0x000fe400078e00c2 */
[----:B------:R-:W-:Y:S01]  /*24460*/  IMAD.MOV.U32 R194, RZ, RZ, R195 ;  /* 0x000000ffffc27224 */ /* 0x000fe200078e00c3 */
[C---:B-1----:R-:W-:Y:S01]  /*24470*/  LEA R216, P1, R209.reuse, R2, 0x2 ;  /* 0x00000002d1d87211 */ /* 0x042fe200078210ff */
[----:B------:R-:W-:Y:S01]  /*24480*/  VIADD R88, R90, UR4 ;  /* 0x000000045a587c36 */ /* 0x000fe20008000000 */
[----:B------:R-:W-:Y:S01]  /*24490*/  ULDC UR4, c[0x0][0x248] ;  /* 0x0000920000047ab9 */ /* 0x000fe20000000800 */
[----:B------:R-:W-:Y:S01]  /*244a0*/  IMAD.MOV.U32 R195, RZ, RZ, R206 ;  /* 0x000000ffffc37224 */ /* 0x000fe200078e00ce */
[----:B------:R-:W-:Y:S01]  /*244b0*/  LEA.HI.X.SX32 R217, R209, R0, 0x2, P1 ;  /* 0x00000000d1d97211 */ /* 0x000fe200008f16ff */
[----:B------:R-:W-:Y:S01]  /*244c0*/  IMAD.MOV.U32 R209, RZ, RZ, R191 ;  /* 0x000000ffffd17224 */ /* 0x000fe200078e00bf */
[----:B---3--:R-:W-:Y:S01]  /*244d0*/  LEA R214, P2, R211, R2, 0x2 ;  /* 0x00000002d3d67211 */ /* 0x008fe200078410ff */
[----:B------:R-:W-:-:S02]  /*244e0*/  IMAD.MOV.U32 R191, RZ, RZ, R192 ;  /* 0x000000ffffbf7224 */ /* 0x000fc400078e00c0 */
[----:B------:R-:W-:Y:S01]  /*244f0*/  IMAD.MOV.U32 R192, RZ, RZ, R193 ;  /* 0x000000ffffc07224 */ /* 0x000fe200078e00c1 */
[----:B------:R-:W-:Y:S01]  /*24500*/  LEA.HI.X.SX32 R215, R211, R0, 0x2, P2 ;  /* 0x00000000d3d77211 */ /* 0x000fe200010f16ff */
[----:B------:R-:W-:Y:S02]  /*24510*/  IMAD.MOV.U32 R193, RZ, RZ, R194 ;  /* 0x000000ffffc17224 */ /* 0x000fe400078e00c2 */
[----:B------:R-:W-:Y:S02]  /*24520*/  IMAD.MOV.U32 R194, RZ, RZ, R195 ;  /* 0x000000ffffc27224 */ /* 0x000fe400078e00c3 */
[----:B------:R-:W-:Y:S01]  /*24530*/  VIADD R18, R88, UR14 ;  /* 0x0000000e58127c36 */ /* 0x000fe20008000000 */
[----:B------:R-:W-:Y:S01]  /*24540*/  ULDC UR14, c[0x0][0x248] ;  /* 0x00009200000e7ab9 */ /* 0x000fe20000000800 */
[----:B------:R-:W-:Y:S02]  /*24550*/  IMAD.MOV.U32 R206, RZ, RZ, R88 ;  /* 0x000000ffffce7224 */ /* 0x000fe400078e0058 */
[----:B------:R-:W-:Y:S01]  /*24560*/  IMAD.MOV.U32 R195, RZ, RZ, R204 ;  /* 0x000000ffffc37224 */ /* 0x000fe200078e00cc */
[----:B------:R-:W3:Y:S01]  /*24570*/  LDL.LU R88, [R1+0x19ac] ;  /* 0x0019ac0001587983 */ /* 0x000ee20000300800 */
[----:B------:R-:W-:-:S02]  /*24580*/  IMAD.MOV.U32 R204, RZ, RZ, R207 ;  /* 0x000000ffffcc7224 */ /* 0x000fc400078e00cf */
[----:B------:R-:W-:Y:S01]  /*24590*/  IMAD.MOV.U32 R207, RZ, RZ, R90 ;  /* 0x000000ffffcf7224 */ /* 0x000fe200078e005a */
[----:B------:R1:W-:Y:S01]  /*245a0*/  STL.64 [R1+0x12f0], R216 ;  /* 0x0012f0d801007387 */ /* 0x0003e20000100a00 */
[----:B------:R-:W-:-:S03]  /*245b0*/  IMAD.MOV.U32 R219, RZ, RZ, R191 ;  /* 0x000000ffffdb7224 */ /* 0x000fc600078e00bf */
[----:B------:R-:W3:Y:S01]  /*245c0*/  LDL.LU R90, [R1+0x19a8] ;  /* 0x0019a800015a7983 */ /* 0x000ee20000300800 */
[----:B------:R-:W-:-:S03]  /*245d0*/  IMAD.MOV.U32 R191, RZ, RZ, R193 ;  /* 0x000000ffffbf7224 */ /* 0x000fc600078e00c1 */
[----:B------:R4:W-:Y:S01]  /*245e0*/  STL.64 [R1+0x12e8], R214 ;  /* 0x0012e8d601007387 */ /* 0x0009e20000100a00 */
[----:B------:R-:W-:Y:S02]  /*245f0*/  IMAD.MOV.U32 R193, RZ, RZ, R194 ;  /* 0x000000ffffc17224 */ /* 0x000fe400078e00c2 */
[----:B------:R-:W-:Y:S02]  /*24600*/  IMAD.MOV.U32 R194, RZ, RZ, R195 ;  /* 0x000000ffffc27224 */ /* 0x000fe400078e00c3 */
[----:B------:R-:W-:Y:S02]  /*24610*/  IMAD.MOV.U32 R195, RZ, RZ, R204 ;  /* 0x000000ffffc37224 */ /* 0x000fe400078e00cc */
[----:B------:R-:W-:Y:S01]  /*24620*/  VIADD R138, R18, UR16 ;  /* 0x00000010128a7c36 */ /* 0x000fe20008000000 */
[-C--:B-1----:R-:W-:Y:S02]  /*24630*/  LEA R216, P1, R219, R2.reuse, 0x2 ;  /* 0x00000002dbd87211 */ /* 0x082fe400078210ff */
[----:B----4-:R-:W-:Y:S01]  /*24640*/  LEA R214, P2, R213, R2, 0x2 ;  /* 0x00000002d5d67211 */ /* 0x010fe200078410ff */
[----:B------:R-:W-:Y:S01]  /*24650*/  IMAD.MOV.U32 R204, RZ, RZ, R207 ;  /* 0x000000ffffcc7224 */ /* 0x000fe200078e00cf */
[----:B------:R-:W-:-:S02]  /*24660*/  ULDC UR16, c[0x0][0x248] ;  /* 0x0000920000107ab9 */ /* 0x000fc40000000800 */
[-C--:B------:R-:W-:Y:S01]  /*24670*/  LEA.HI.X.SX32 R215, R213, R0.reuse, 0x2, P2 ;  /* 0x00000000d5d77211 */ /* 0x080fe200010f16ff */
[----:B------:R-:W-:Y:S02]  /*24680*/  IMAD.MOV.U32 R213, RZ, RZ, R193 ;  /* 0x000000ffffd57224 */ /* 0x000fe400078e00c1 */
[----:B------:R-:W-:Y:S02]  /*24690*/  IMAD.MOV.U32 R193, RZ, RZ, R194 ;  /* 0x000000ffffc17224 */ /* 0x000fe400078e00c2 */
[----:B------:R-:W-:Y:S02]  /*246a0*/  IMAD.MOV.U32 R194, RZ, RZ, R195 ;  /* 0x000000ffffc27224 */ /* 0x000fe400078e00c3 */
[----:B------:R-:W-:Y:S01]  /*246b0*/  VIADD R133, R138, UR7 ;  /* 0x000000078a857c36 */ /* 0x000fe20008000000 */
[----:B------:R-:W-:Y:S01]  /*246c0*/  LEA.HI.X.SX32 R217, R219, R0, 0x2, P1 ;  /* 0x00000000dbd97211 */ /* 0x000fe200008f16ff */
[----:B------:R-:W-:Y:S01]  /*246d0*/  IMAD.MOV.U32 R195, RZ, RZ, R139 ;  /* 0x000000ffffc37224 */ /* 0x000fe200078e008b */
[----:B------:R-:W-:Y:S01]  /*246e0*/  ULDC UR7, c[0x0][0x248] ;  /* 0x0000920000077ab9 */ /* 0x000fe20000000800 */
[----:B------:R-:W-:-:S02]  /*246f0*/  IMAD.MOV.U32 R139, RZ, RZ, R140 ;  /* 0x000000ffff8b7224 */ /* 0x000fc400078e008c */
[----:B------:R-:W-:Y:S02]  /*24700*/  IMAD.MOV.U32 R140, RZ, RZ, R141 ;  /* 0x000000ffff8c7224 */ /* 0x000fe400078e008d */
[----:B------:R-:W-:Y:S02]  /*24710*/  IMAD.MOV.U32 R141, RZ, RZ, R142 ;  /* 0x000000ffff8d7224 */ /* 0x000fe400078e008e */
[----:B------:R-:W-:Y:S01]  /*24720*/  VIADD R20, R133, UR17 ;  /* 0x0000001185147c36 */ /* 0x000fe20008000000 */
[----:B------:R-:W-:Y:S01]  /*24730*/  ULDC UR17, c[0x0][0x248] ;  /* 0x0000920000117ab9 */ /* 0x000fe20000000800 */
[----:B------:R-:W-:Y:S02]  /*24740*/  IMAD.MOV.U32 R142, RZ, RZ, R143 ;  /* 0x000000ffff8e7224 */ /* 0x000fe400078e008f */
[----:B------:R-:W-:Y:S02]  /*24750*/  IMAD.MOV.U32 R143, RZ, RZ, R144 ;  /* 0x000000ffff8f7224 */ /* 0x000fe400078e0090 */
[----:B------:R-:W-:-:S02]  /*24760*/  IMAD.MOV.U32 R144, RZ, RZ, R145 ;  /* 0x000000ffff907224 */ /* 0x000fc400078e0091 */
[----:B------:R-:W-:Y:S02]  /*24770*/  IMAD.MOV.U32 R145, RZ, RZ, R146 ;  /* 0x000000ffff917224 */ /* 0x000fe400078e0092 */
[----:B------:R-:W-:Y:S01]  /*24780*/  VIADD R5, R20, UR19 ;  /* 0x0000001314057c36 */ /* 0x000fe20008000000 */
[----:B------:R-:W-:Y:S01]  /*24790*/  ULDC UR19, c[0x0][0x248] ;  /* 0x0000920000137ab9 */ /* 0x000fe20000000800 */
[----:B------:R-:W-:Y:S02]  /*247a0*/  IMAD.MOV.U32 R146, RZ, RZ, R147 ;  /* 0x000000ffff927224 */ /* 0x000fe400078e0093 */
[----:B------:R-:W-:Y:S02]  /*247b0*/  IMAD.MOV.U32 R147, RZ, RZ, R148 ;  /* 0x000000ffff937224 */ /* 0x000fe400078e0094 */
[----:B------:R-:W-:Y:S02]  /*247c0*/  IMAD.MOV.U32 R148, RZ, RZ, R149 ;  /* 0x000000ffff947224 */ /* 0x000fe400078e0095 */
[----:B------:R-:W-:-:S02]  /*247d0*/  IMAD.MOV.U32 R149, RZ, RZ, R150 ;  /* 0x000000ffff957224 */ /* 0x000fc400078e0096 */
[----:B------:R-:W-:Y:S02]  /*247e0*/  IMAD.MOV.U32 R150, RZ, RZ, R151 ;  /* 0x000000ffff967224 */ /* 0x000fe400078e0097 */
[----:B------:R-:W-:Y:S01]  /*247f0*/  VIADD R131, R5, UR8 ;  /* 0x0000000805837c36 */ /* 0x000fe20008000000 */
[----:B------:R-:W-:Y:S01]  /*24800*/  ULDC UR8, c[0x0][0x248] ;  /* 0x0000920000087ab9 */ /* 0x000fe20000000800 */
[----:B------:R-:W-:Y:S02]  /*24810*/  IMAD.MOV.U32 R207, RZ, RZ, R5 ;  /* 0x000000ffffcf7224 */ /* 0x000fe400078e0005 */
[----:B------:R-:W-:Y:S01]  /*24820*/  IMAD.MOV.U32 R151, RZ, RZ, R23 ;  /* 0x000000ffff977224 */ /* 0x000fe200078e0017 */
[----:B------:R-:W4:Y:S01]  /*24830*/  LDL.LU R5, [R1+0x19a4] ;  /* 0x0019a40001057983 */ /* 0x000f220000300800 */
[----:B------:R-:W-:Y:S02]  /*24840*/  IMAD.MOV.U32 R23, RZ, RZ, R22 ;  /* 0x000000ffff177224 */ /* 0x000fe400078e0016 */
[----:B------:R-:W-:Y:S01]  /*24850*/  IMAD.MOV.U32 R22, RZ, RZ, R21 ;  /* 0x000000ffff167224 */ /* 0x000fe200078e0015 */
[----:B------:R1:W-:Y:S04]  /*24860*/  STL.64 [R1+0x12e0], R216 ;  /* 0x0012e0d801007387 */ /* 0x0003e80000100a00 */
[----:B------:R1:W-:Y:S01]  /*24870*/  STL.64 [R1+0x12d8], R214 ;  /* 0x0012d8d601007387 */ /* 0x0003e20000100a00 */
[----:B--2---:R-:W-:-:S03]  /*24880*/  IMAD.MOV.U32 R21, RZ, RZ, R16 ;  /* 0x000000ffff157224 */ /* 0x004fc600078e0010 */
[----:B------:R-:W2:Y:S01]  /*24890*/  LDL.LU R16, [R1+0x430] ;  /* 0x0004300001107983 */ /* 0x000ea20000300800 */
[----:B------:R-:W-:-:S05]  /*248a0*/  IMAD.MOV.U32 R219, RZ, RZ, R191 ;  /* 0x000000ffffdb7224 */ /* 0x000fca00078e00bf */
        /* <DEDUP_REMOVED lines=23> */
[----:B------:R-:W-:Y:S01]  /*24a20*/  IMAD.MOV.U32 R151, RZ, RZ, R23 ;  /* 0x000000ffff977224 */ /* 0x000fe200078e0017 */
[----:B------:R1:W-:Y:S01]  /*24a30*/  STL.64 [R1+0x12d0], R216 ;  /* 0x0012d0d801007387 */ /* 0x0003e20000100a00 */
[----:B------:R-:W-:Y:S02]  /*24a40*/  IMAD.MOV.U32 R23, RZ, RZ, R22 ;  /* 0x000000ffff177224 */ /* 0x000fe400078e0016 */
[----:B------:R-:W-:Y:S01]  /*24a50*/  IMAD.MOV.U32 R22, RZ, RZ, R21 ;  /* 0x000000ffff167224 */ /* 0x000fe200078e0015 */
[----:B------:R3:W-:Y:S01]  /*24a60*/  STL.64 [R1+0x12c8], R214 ;  /* 0x0012c8d601007387 */ /* 0x0007e20000100a00 */
[----:B--2---:R-:W-:-:S03]  /*24a70*/  IMAD.MOV.U32 R21, RZ, RZ, R16 ;  /* 0x000000ffff157224 */ /* 0x004fc600078e0010 */
[----:B------:R-:W2:Y:S01]  /*24a80*/  LDL.LU R16, [R1+0x438] ;  /* 0x0004380001107983 */ /* 0x000ea20000300800 */
[CC--:B-1----:R-:W-:Y:S01]  /*24a90*/  LEA R216, P1, R219.reuse, R2.reuse, 0x2 ;  /* 0x00000002dbd87211 */ /* 0x0c2fe200078210ff */
[----:B------:R-:W-:Y:S01]  /*24aa0*/  IMAD.MOV.U32 R212, RZ, RZ, R194 ;  /* 0x000000ffffd47224 */ /* 0x000fe200078e00c2 */
[C---:B---3--:R-:W-:Y:S02]  /*24ab0*/  LEA R214, P2, R208.reuse, R2, 0x2 ;  /* 0x00000002d0d67211 */ /* 0x048fe400078410ff */
[-C--:B------:R-:W-:Y:S02]  /*24ac0*/  LEA.HI.X.SX32 R217, R219, R0.reuse, 0x2, P1 ;  /* 0x00000000dbd97211 */ /* 0x080fe400008f16ff */
[----:B------:R-:W-:Y:S01]  /*24ad0*/  LEA.HI.X.SX32 R215, R208, R0, 0x2, P2 ;  /* 0x00000000d0d77211 */ /* 0x000fe200010f16ff */
[----:B------:R-:W-:Y:S02]  /*24ae0*/  IMAD.MOV.U32 R208, RZ, RZ, R193 ;  /* 0x000000ffffd07224 */ /* 0x000fe400078e00c1 */
        /* <DEDUP_REMOVED lines=24> */
[----:B--2---:R-:W-:-:S03]  /*24c70*/  IMAD.MOV.U32 R21, RZ, RZ, R16 ;  /* 0x000000ffff157224 */ /* 0x004fc600078e0010 */
[----:B------:R-:W2:Y:S01]  /*24c80*/  LDL.LU R16, [R1+0x30] ;  /* 0x0000300001107983 */ /* 0x000ea20000300800 */
        /* <DEDUP_REMOVED lines=12> */
[----:B-1----:R-:W-:Y:S01]  /*24d50*/  LEA R214, P2, R210, R2, 0x2 ;  /* 0x00000002d2d67211 */ /* 0x002fe200078410ff */
        /* <DEDUP_REMOVED lines=12> */
[----:B--2---:R-:W-:Y:S02]  /*24e20*/  IMAD.MOV.U32 R21, RZ, RZ, R16 ;  /* 0x000000ffff157224 */ /* 0x004fe400078e0010 */
[----:B------:R-:W2:Y:S01]  /*24e30*/  LDL.LU R16, [R1+0x38] ;  /* 0x0000380001107983 */ /* 0x000ea20000300800 */
[-C--:B---3--:R-:W-:Y:S01]  /*24e40*/  LEA R216, P1, R219, R2.reuse, 0x2 ;  /* 0x00000002dbd87211 */ /* 0x088fe200078210ff */
[----:B------:R-:W-:Y:S01]  /*24e50*/  IMAD.MOV.U32 R210, RZ, RZ, R196 ;  /* 0x000000ffffd27224 */ /* 0x000fe200078e00c4 */
[----:B-1----:R-:W-:-:S02]  /*24e60*/  LEA R214, P2, R209, R2, 0x2 ;  /* 0x00000002d1d67211 */ /* 0x002fc400078410ff */
[-C--:B------:R-:W-:Y:S02]  /*24e70*/  LEA.HI.X.SX32 R217, R219, R0.reuse, 0x2, P1 ;  /* 0x00000000dbd97211 */ /* 0x080fe400008f16ff */
[----:B------:R-:W-:Y:S01]  /*24e80*/  LEA.HI.X.SX32 R215, R209, R0, 0x2, P2 ;  /* 0x00000000d1d77211 */ /* 0x000fe200010f16ff */
[----:B------:R-:W-:Y:S02]  /*24e90*/  IMAD.MOV.U32 R209, RZ, RZ, R195 ;  /* 0x000000ffffd17224 */ /* 0x000fe400078e00c3 */
[----:B------:R1:W-:Y:S01]  /*24ea0*/  STL.64 [R1+0x12a0], R216 ;  /* 0x0012a0d801007387 */ /* 0x0003e20000100a00 */
[----:B------:R-:W-:Y:S01]  /*24eb0*/  VIADD R135, R131, UR20 ;  /* 0x0000001483877c36 */ /* 0x000fe20008000000 */
[----:B------:R-:W-:Y:S01]  /*24ec0*/  ULDC UR20, c[0x0][0x248] ;  /* 0x0000920000147ab9 */ /* 0x000fe20000000800 */
[----:B-1----:R-:W-:-:S04]  /*24ed0*/  LEA R216, P1, R210, R2, 0x2 ;  /* 0x00000002d2d87211 */ /* 0x002fc800078210ff */
[----:B------:R-:W-:Y:S01]  /*24ee0*/  LEA.HI.X.SX32 R217, R210, R0, 0x2, P1 ;  /* 0x00000000d2d97211 */ /* 0x000fe200008f16ff */
[----:B------:R-:W-:Y:S02]  /*24ef0*/  IMAD.MOV.U32 R210, RZ, RZ, R209 ;  /* 0x000000ffffd27224 */ /* 0x000fe400078e00d1 */
[----:B------:R-:W-:Y:S02]  /*24f00*/  IMAD.MOV.U32 R209, RZ, RZ, R199 ;  /* 0x000000ffffd17224 */ /* 0x000fe400078e00c7 */
[----:B------:R-:W-:Y:S02]  /*24f10*/  IMAD.MOV.U32 R199, RZ, RZ, R204 ;  /* 0x000000ffffc77224 */ /* 0x000fe400078e00cc */
[----:B------:R-:W-:Y:S01]  /*24f20*/  VIADD R130, R135, UR22 ;  /* 0x0000001687827c36 */ /* 0x000fe20008000000 */
[----:B------:R-:W-:Y:S01]  /*24f30*/  STL.64 [R1+0x1298], R214 ;  /* 0x001298d601007387 */ /* 0x000fe20000100a00 */
[----:B------:R-:W-:Y:S01]  /*24f40*/  IMAD.MOV.U32 R204, RZ, RZ, R135 ;  /* 0x000000ffffcc7224 */ /* 0x000fe200078e0087 */
[----:B------:R-:W-:Y:S01]  /*24f50*/  ULDC UR22, c[0x0][0x248] ;  /* 0x0000920000167ab9 */ /* 0x000fe20000000800 */
        /* <DEDUP_REMOVED lines=20> */
[----:B--2---:R-:W-:Y:S02]  /*250a0*/  IMAD.MOV.U32 R21, RZ, RZ, R16 ;  /* 0x000000ffff157224 */ /* 0x004fe400078e0010 */
[----:B------:R-:W2:Y:S01]  /*250b0*/  LDL.LU R16, [R1+0x434] ;  /* 0x0004340001107983 */ /* 0x000ea20000300800 */
[----:B------:R-:W-:Y:S02]  /*250c0*/  IMAD.MOV.U32 R211, RZ, RZ, R192 ;  /* 0x000000ffffd37224 */ /* 0x000fe400078e00c0 */
[----:B-1----:R-:W-:-:S03]  /*250d0*/  IMAD.MOV.U32 R216, RZ, RZ, R209 ;  /* 0x000000ffffd87224 */ /* 0x002fc600078e00d1 */
[CC--:B------:R-:W-:Y:S01]  /*250e0*/  LEA R214, P2, R211.reuse, R2.reuse, 0x2 ;  /* 0x00000002d3d67211 */ /* 0x0c0fe200078410ff */
[----:B------:R-:W-:Y:S01]  /*250f0*/  IMAD.MOV.U32 R217, RZ, RZ, R198 ;  /* 0x000000ffffd97224 */ /* 0x000fe200078e00c6 */
[C---:B------:R-:W-:Y:S01]  /*25100*/  LEA R218, P1, R216.reuse, R2, 0x2 ;  /* 0x00000002d8da7211 */ /* 0x040fe200078210ff */
[----:B------:R-:W-:Y:S01]  /*25110*/  IMAD.MOV.U32 R198, RZ, RZ, R200 ;  /* 0x000000ffffc67224 */ /* 0x000fe200078e00c8 */
[-C--:B------:R-:W-:Y:S01]  /*25120*/  LEA.HI.X.SX32 R215, R211, R0.reuse, 0x2, P2 ;  /* 0x00000000d3d77211 */ /* 0x080fe200010f16ff */
[----:B------:R-:W-:Y:S02]  /*25130*/  IMAD.MOV.U32 R200, RZ, RZ, R201 ;  /* 0x000000ffffc87224 */ /* 0x000fe400078e00c9 */
[----:B------:R-:W-:Y:S02]  /*25140*/  IMAD.MOV.U32 R201, RZ, RZ, R207 ;  /* 0x000000ffffc97224 */ /* 0x000fe400078e00cf */
[----:B------:R-:W-:Y:S01]  /*25150*/  IMAD.MOV.U32 R207, RZ, RZ, R20 ;  /* 0x000000ffffcf7224 */ /* 0x000fe200078e0014 */
[----:B------:R-:W-:Y:S01]  /*25160*/  LEA.HI.X.SX32 R219, R216, R0, 0x2, P1 ;  /* 0x00000000d8db7211 */ /* 0x000fe200008f16ff */
[----:B------:R-:W3:Y:S01]  /*25170*/  LDL.LU R20, [R1+0x19a0] ;  /* 0x0019a00001147983 */ /* 0x000ee20000300800 */
[----:B------:R-:W-:-:S03]  /*25180*/  IMAD.MOV.U32 R211, RZ, RZ, R198 ;  /* 0x000000ffffd37224 */ /* 0x000fc600078e00c6 */
[----:B------:R1:W-:Y:S01]  /*25190*/  STL.64 [R1+0x1288], R214 ;  /* 0x001288d601007387 */ /* 0x0003e20000100a00 */
[----:B------:R-:W-:Y:S02]  /*251a0*/  IMAD.MOV.U32 R209, RZ, RZ, R199 ;  /* 0x000000ffffd17224 */ /* 0x000fe400078e00c7 */
[----:B------:R-:W-:Y:S02]  /*251b0*/  IMAD.MOV.U32 R198, RZ, RZ, R18 ;  /* 0x000000ffffc67224 */ /* 0x000fe400078e0012 */
[----:B------:R-:W3:Y:S01]  /*251c0*/  LDL.LU R18, [R1+0x199c] ;  /* 0x00199c0001127983 */ /* 0x000ee20000300800 */
[----:B-1----:R-:W-:-:S03]  /*251d0*/  LEA R214, P2, R213, R2, 0x2 ;  /* 0x00000002d5d67211 */ /* 0x002fc600078410ff */
[----:B------:R1:W-:Y:S01]  /*251e0*/  STL.64 [R1+0x1280], R218 ;  /* 0x001280da01007387 */ /* 0x0003e20000100a00 */
[----:B------:R-:W-:Y:S01]  /*251f0*/  LEA.HI.X.SX32 R215, R213, R0, 0x2, P2 ;  /* 0x00000000d5d77211 */ /* 0x000fe200010f16ff */
[----:B------:R-:W-:Y:S02]  /*25200*/  IMAD.MOV.U32 R213, RZ, RZ, R209 ;  /* 0x000000ffffd57224 */ /* 0x000fe400078e00d1 */
[----:B------:R-:W-:Y:S01]  /*25210*/  IMAD.MOV.U32 R209, RZ, RZ, R198 ;  /* 0x000000ffffd17224 */ /* 0x000fe200078e00c6 */
[C---:B-1----:R-:W-:Y:S01]  /*25220*/  LEA R218, P1, R211.reuse, R2, 0x2 ;  /* 0x00000002d3da7211 */ /* 0x042fe200078210ff */
[----:B------:R-:W-:Y:S01]  /*25230*/  IMAD.MOV.U32 R216, RZ, RZ, R200 ;  /* 0x000000ffffd87224 */ /* 0x000fe200078e00c8 */
[----:B------:R1:W-:Y:S02]  /*25240*/  STL.64 [R1+0x1278], R214 ;  /* 0x001278d601007387 */ /* 0x0003e40000100a00 */
[----:B------:R-:W-:Y:S01]  /*25250*/  LEA.HI.X.SX32 R219, R211, R0, 0x2, P1 ;  /* 0x00000000d3db7211 */ /* 0x000fe200008f16ff */
[----:B------:R-:W-:-:S02]  /*25260*/  IMAD.MOV.U32 R211, RZ, RZ, R209 ;  /* 0x000000ffffd37224 */ /* 0x000fc400078e00d1 */
[----:B------:R-:W-:Y:S02]  /*25270*/  IMAD.MOV.U32 R209, RZ, RZ, R134 ;  /* 0x000000ffffd17224 */ /* 0x000fe400078e0086 */
[----:B------:R-:W-:Y:S02]  /*25280*/  IMAD.MOV.U32 R200, RZ, RZ, R133 ;  /* 0x000000ffffc87224 */ /* 0x000fe400078e0085 */
[----:B------:R-:W-:Y:S02]  /*25290*/  IMAD.MOV.U32 R133, RZ, RZ, R135 ;  /* 0x000000ffff857224 */ /* 0x000fe400078e0087 */
[----:B------:R-:W-:Y:S01]  /*252a0*/  IMAD.MOV.U32 R134, RZ, RZ, R136 ;  /* 0x000000ffff867224 */ /* 0x000fe200078e0088 */
[----:B-1----:R-:W-:Y:S01]  /*252b0*/  LEA R214, P2, R208, R2, 0x2 ;  /* 0x00000002d0d67211 */ /* 0x002fe200078410ff */
        /* <DEDUP_REMOVED lines=24> */
[-C--:B-1----:R-:W-:Y:S01]  /*25440*/  LEA R218, P1, R216, R2.reuse, 0x2 ;  /* 0x00000002d8da7211 */ /* 0x082fe200078210ff */
[----:B------:R-:W-:Y:S01]  /*25450*/  IMAD.MOV.U32 R221, RZ, RZ, R209 ;  /* 0x000000ffffdd7224 */ /* 0x000fe200078e00d1 */
[----:B----4-:R-:W-:Y:S02]  /*25460*/  LEA R214, P2, R212, R2, 0x2 ;  /* 0x00000002d4d67211 */ /* 0x010fe400078410ff */
[-C--:B------:R-:W-:Y:S01]  /*25470*/  LEA.HI.X.SX32 R219, R216, R0.reuse, 0x2, P1 ;  /* 0x00000000d8db7211 */ /* 0x080fe200008f16ff */
[----:B------:R-:W-:Y:S01]  /*25480*/  IMAD.MOV.U32 R208, RZ, RZ, R201 ;  /* 0x000000ffffd07224 */ /* 0x000fe200078e00c9 */
[----:B------:R-:W-:-:S03]  /*25490*/  LEA.HI.X.SX32 R215, R212, R0, 0x2, P2 ;  /* 0x00000000d4d77211 */ /* 0x000fc600010f16ff */
[----:B------:R1:W-:Y:S01]  /*254a0*/  STL.64 [R1+0x1260], R218 ;  /* 0x001260da01007387 */ /* 0x0003e20000100a00 */
[----:B------:R-:W-:Y:S02]  /*254b0*/  IMAD.MOV.U32 R212, RZ, RZ, R208 ;  /* 0x000000ffffd47224 */ /* 0x000fe400078e00d0 */
[----:B------:R-:W-:Y:S02]  /*254c0*/  IMAD.MOV.U32 R208, RZ, RZ, R17 ;  /* 0x000000ffffd07224 */ /* 0x000fe400078e0011 */
[----:B------:R-:W-:Y:S01]  /*254d0*/  VIADD R132, R130, UR6 ;  /* 0x0000000682847c36 */ /* 0x000fe20008000000 */
[----:B-1----:R-:W-:-:S03]  /*254e0*/  LEA R218, P1, R221, R2, 0x2 ;  /* 0x00000002ddda7211 */ /* 0x002fc600078210ff */
[----:B------:R-:W-:Y:S01]  /*254f0*/  VIADD R129, R132, UR23 ;  /* 0x0000001784817c36 */ /* 0x000fe20008000000 */
[----:B------:R1:W-:Y:S01]  /*25500*/  STL.64 [R1+0x1258], R214 ;  /* 0x001258d601007387 */ /* 0x0003e20000100a00 */
[----:B------:R-:W-:Y:S01]  /*25510*/  IMAD.MOV.U32 R209, RZ, RZ, R203 ;  /* 0x000000ffffd17224 */ /* 0x000fe200078e00cb */
[----:B------:R-:W-:Y:S01]  /*25520*/  LEA.HI.X.SX32 R219, R221, R0, 0x2, P1 ;  /* 0x00000000dddb7211 */ /* 0x000fe200008f16ff */
[----:B------:R-:W-:Y:S01]  /*25530*/  IMAD.MOV.U32 R221, RZ, RZ, R208 ;  /* 0x000000ffffdd7224 */ /* 0x000fe200078e00d0 */
[----:B------:R-:W4:Y:S01]  /*25540*/  LDL.LU R17, [R1+0x1998] ;  /* 0x0019980001117983 */ /* 0x000f220000300800 */
[----:B------:R-:W-:Y:S01]  /*25550*/  IMAD.MOV.U32 R208, RZ, RZ, R132 ;  /* 0x000000ffffd07224 */ /* 0x000fe200078e0084 */
[----:B------:R-:W-:Y:S01]  /*25560*/  ULDC UR6, c[0x0][0x248] ;  /* 0x0000920000067ab9 */ /* 0x000fe20000000800 */
        /* <DEDUP_REMOVED lines=16> */
[----:B------:R-:W-:Y:S01]  /*25670*/  VIADD R7, R129, UR25 ;  /* 0x0000001981077c36 */ /* 0x000fe20008000000 */
[----:B------:R-:W-:Y:S01]  /*25680*/  LEA.HI.X.SX32 R215, R217, R0, 0x2, P2 ;  /* 0x00000000d9d77211 */ /* 0x000fe200010f16ff */
[----:B------:R-:W-:Y:S01]  /*25690*/  IMAD.MOV.U32 R146, RZ, RZ, R147 ;  /* 0x000000ffff927224 */ /* 0x000fe200078e0093 */
[----:B------:R-:W-:Y:S01]  /*256a0*/  ULDC UR25, c[0x0][0x248] ;  /* 0x0000920000197ab9 */ /* 0x000fe20000000800 */
[----:B------:R-:W-:Y:S02]  /*256b0*/  IMAD.MOV.U32 R147, RZ, RZ, R148 ;  /* 0x000000ffff937224 */ /* 0x000fe400078e0094 */
[----:B------:R-:W-:Y:S02]  /*256c0*/  IMAD.MOV.U32 R148, RZ, RZ, R149 ;  /* 0x000000ffff947224 */ /* 0x000fe400078e0095 */
[----:B------:R-:W-:Y:S02]  /*256d0*/  IMAD.MOV.U32 R149, RZ, RZ, R150 ;  /* 0x000000ffff957224 */ /* 0x000fe400078e0096 */
[----:B------:R-:W-:-:S02]  /*256e0*/  IMAD.MOV.U32 R150, RZ, RZ, R151 ;  /* 0x000000ffff967224 */ /* 0x000fc400078e0097 */
[----:B------:R-:W-:Y:S01]  /*256f0*/  VIADD R128, R7, UR9 ;  /* 0x0000000907807c36 */ /* 0x000fe20008000000 */
[----:B------:R-:W-:Y:S01]  /*25700*/  ULDC UR9, c[0x0][0x248] ;  /* 0x0000920000097ab9 */ /* 0x000fe20000000800 */
[----:B------:R-:W-:Y:S02]  /*25710*/  IMAD.MOV.U32 R203, RZ, RZ, R7 ;  /* 0x000000ffffcb7224 */ /* 0x000fe400078e0007 */
[----:B------:R-:W-:Y:S01]  /*25720*/  IMAD.MOV.U32 R151, RZ, RZ, R23 ;  /* 0x000000ffff977224 */ /* 0x000fe200078e0017 */
[----:B------:R-:W4:Y:S01]  /*25730*/  LDL.LU R7, [R1+0x1994] ;  /* 0x0019940001077983 */ /* 0x000f220000300800 */
[----:B------:R-:W-:-:S03]  /*25740*/  IMAD.MOV.U32 R23, RZ, RZ, R22 ;  /* 0x000000ffff177224 */ /* 0x000fc600078e0016 */
[----:B------:R1:W-:Y:S04]  /*25750*/  STL.64 [R1+0x1250], R218 ;  /* 0x001250da01007387 */ /* 0x0003e80000100a00 */
[----:B------:R1:W-:Y:S01]  /*25760*/  STL.64 [R1+0x1248], R214 ;  /* 0x001248d601007387 */ /* 0x0003e20000100a00 */
[----:B---3--:R-:W-:Y:S02]  /*25770*/  IMAD.MOV.U32 R22, RZ, RZ, R21 ;  /* 0x000000ffff167224 */ /* 0x008fe400078e0015 */
[----:B--2---:R-:W-:Y:S02]  /*25780*/  IMAD.MOV.U32 R21, RZ, RZ, R16 ;  /* 0x000000ffff157224 */ /* 0x004fe400078e0010 */
[----:B------:R-:W2:Y:S01]  /*25790*/  LDL.LU R16, [R1+0x3c] ;  /* 0x00003c0001107983 */ /* 0x000ea20000300800 */
[----:B-1----:R-:W-:-:S02]  /*257a0*/  LEA R218, P1, R221, R2, 0x2 ;  /* 0x00000002ddda7211 */ /* 0x002fc400078210ff */
[C---:B------:R-:W-:Y:S02]  /*257b0*/  LEA R214, P2, R210.reuse, R2, 0x2 ;  /* 0x00000002d2d67211 */ /* 0x040fe400078410ff */
[-C--:B------:R-:W-:Y:S01]  /*257c0*/  LEA.HI.X.SX32 R219, R221, R0.reuse, 0x2, P1 ;  /* 0x00000000dddb7211 */ /* 0x080fe200008f16ff */
[----:B------:R-:W-:Y:S01]  /*257d0*/  IMAD.MOV.U32 R221, RZ, RZ, R19 ;  /* 0x000000ffffdd7224 */ /* 0x000fe200078e0013 */
[----:B------:R-:W-:-:S03]  /*257e0*/  LEA.HI.X.SX32 R215, R210, R0, 0x2, P2 ;  /* 0x00000000d2d77211 */ /* 0x000fc600010f16ff */
[----:B------:R1:W-:Y:S01]  /*257f0*/  STL.64 [R1+0x1240], R218 ;  /* 0x001240da01007387 */ /* 0x0003e20000100a00 */
[----:B------:R-:W-:-:S03]  /*25800*/  IMAD.MOV.U32 R210, RZ, RZ, R208 ;  /* 0x000000ffffd27224 */ /* 0x000fc600078e00d0 */
[----:B------:R-:W3:Y:S01]  /*25810*/  LDL.LU R19, [R1+0x1990] ;  /* 0x0019900001137983 */ /* 0x000ee20000300800 */
[----:B------:R-:W-:Y:S01]  /*25820*/  IMAD.MOV.U32 R208, RZ, RZ, R203 ;  /* 0x000000ffffd07224 */ /* 0x000fe200078e00cb */
[C---:B-1----:R-:W-:Y:S02]  /*25830*/  LEA R218, P1, R221.reuse, R2, 0x2 ;  /* 0x00000002ddda7211 */ /* 0x042fe400078210ff */
[----:B------:R1:W-:Y:S02]  /*25840*/  STL.64 [R1+0x1238], R214 ;  /* 0x001238d601007387 */ /* 0x0003e40000100a00 */
[----:B------:R-:W-:-:S05]  /*25850*/  LEA.HI.X.SX32 R219, R221, R0, 0x2, P1 ;  /* 0x00000000dddb7211 */ /* 0x000fca00008f16ff */
        /* <DEDUP_REMOVED lines=31> */
[----:B------:R-:W4:Y:S01]  /*25a50*/  LDL.LU R21, [R1+0x440] ;  /* 0x0004400001157983 */ /* 0x000f220000300800 */
[----:B--2---:R-:W-:-:S03]  /*25a60*/  IMAD.MOV.U32 R22, RZ, RZ, R16 ;  /* 0x000000ffff167224 */ /* 0x004fc600078e0010 */
[----:B------:R-:W2:Y:S01]  /*25a70*/  LDL.LU R16, [R1+0x448] ;  /* 0x0004480001107983 */ /* 0x000ea20000300800 */
[----:B------:R-:W-:Y:S01]  /*25a80*/  LEA R220, P1, R218, R2, 0x2 ;  /* 0x00000002dadc7211 */ /* 0x000fe200078210ff */
[----:B------:R-:W-:-:S03]  /*25a90*/  IMAD.MOV.U32 R219, RZ, RZ, R206 ;  /* 0x000000ffffdb7224 */ /* 0x000fc600078e00ce */
[----:B------:R-:W-:Y:S01]  /*25aa0*/  LEA.HI.X.SX32 R221, R218, R0, 0x2, P1 ;  /* 0x00000000dadd7211 */ /* 0x000fe200008f16ff */
[----:B------:R-:W-:Y:S01]  /*25ab0*/  IMAD.MOV.U32 R206, RZ, RZ, R207 ;  /* 0x000000ffffce7224 */ /* 0x000fe200078e00cf */
[----:B-1----:R-:W-:-:S03]  /*25ac0*/  LEA R214, P2, R211, R2, 0x2 ;  /* 0x00000002d3d67211 */ /* 0x002fc600078410ff */
[----:B------:R1:W-:Y:S01]  /*25ad0*/  STL.64 [R1+0x1220], R220 ;  /* 0x001220dc01007387 */ /* 0x0003e20000100a00 */
[----:B------:R-:W-:Y:S01]  /*25ae0*/  LEA.HI.X.SX32 R215, R211, R0, 0x2, P2 ;  /* 0x00000000d3d77211 */ /* 0x000fe200010f16ff */
[----:B------:R-:W-:Y:S02]  /*25af0*/  IMAD.MOV.U32 R211, RZ, RZ, R206 ;  /* 0x000000ffffd37224 */ /* 0x000fe400078e00ce */
[----:B-1----:R-:W-:-:S05]  /*25b00*/  IMAD.MOV.U32 R221, RZ, RZ, R219 ;  /* 0x000000ffffdd7224 */ /* 0x002fca00078e00db */
[----:B------:R-:W-:-:S04]  /*25b10*/  LEA R218, P1, R221, R2, 0x2 ;  /* 0x00000002ddda7211 */ /* 0x000fc800078210ff */
        /* <DEDUP_REMOVED lines=23> */
[----:B------:R-:W-:Y:S01]  /*25c90*/  IMAD.MOV.U32 R147, RZ, RZ, R148 ;  /* 0x000000ffff937224 */ /* 0x000fe200078e0094 */
[C---:B-1----:R-:W-:Y:S01]  /*25ca0*/  LEA R214, P2, R216.reuse, R2, 0x2 ;  /* 0x00000002d8d67211 */ /* 0x042fe200078410ff */
[----:B------:R-:W-:Y:S02]  /*25cb0*/  IMAD.MOV.U32 R148, RZ, RZ, R149 ;  /* 0x000000ffff947224 */ /* 0x000fe400078e0095 */
[----:B------:R-:W-:Y:S01]  /*25cc0*/  IMAD.MOV.U32 R149, RZ, RZ, R150 ;  /* 0x000000ffff957224 */ /* 0x000fe200078e0096 */
[----:B------:R-:W-:Y:S01]  /*25cd0*/  LEA.HI.X.SX32 R215, R216, R0, 0x2, P2 ;  /* 0x00000000d8d77211 */ /* 0x000fe200010f16ff */
[----:B------:R-:W-:-:S02]  /*25ce0*/  IMAD.MOV.U32 R150, RZ, RZ, R151 ;  /* 0x000000ffff967224 */ /* 0x000fc400078e0097 */
[----:B------:R-:W-:Y:S01]  /*25cf0*/  IMAD.MOV.U32 R151, RZ, RZ, R23 ;  /* 0x000000ffff977224 */ /* 0x000fe200078e0017 */
[----:B------:R1:W-:Y:S01]  /*25d00*/  STL.64 [R1+0x1210], R218 ;  /* 0x001210da01007387 */ /* 0x0003e20000100a00 */
[----:B------:R-:W-:-:S03]  /*25d10*/  IMAD.MOV.U32 R23, RZ, RZ, R22 ;  /* 0x000000ffff177224 */ /* 0x000fc600078e0016 */
[----:B------:R3:W-:Y:S01]  /*25d20*/  STL.64 [R1+0x1208], R214 ;  /* 0x001208d601007387 */ /* 0x0007e20000100a00 */
[----:B----4-:R-:W-:Y:S02]  /*25d30*/  IMAD.MOV.U32 R22, RZ, RZ, R21 ;  /* 0x000000ffff167224 */ /* 0x010fe400078e0015 */
[----:B--2---:R-:W-:Y:S02]  /*25d40*/  IMAD.MOV.U32 R21, RZ, RZ, R16 ;  /* 0x000000ffff157224 */ /* 0x004fe400078e0010 */
[----:B------:R-:W2:Y:S01]  /*25d50*/  LDL.LU R16, [R1+0x40] ;  /* 0x0000400001107983 */ /* 0x000ea20000300800 */
[CC--:B-1----:R-:W-:Y:S02]  /*25d60*/  LEA R218, P1, R221.reuse, R2.reuse, 0x2 ;  /* 0x00000002ddda7211 */ /* 0x0c2fe400078210ff */
[C---:B---3--:R-:W-:Y:S02]  /*25d70*/  LEA R214, P2, R212.reuse, R2, 0x2 ;  /* 0x00000002d4d67211 */ /* 0x048fe400078410ff */
[-C--:B------:R-:W-:Y:S01]  /*25d80*/  LEA.HI.X.SX32 R219, R221, R0.reuse, 0x2, P1 ;  /* 0x00000000dddb7211 */ /* 0x080fe200008f16ff */
[----:B------:R-:W-:Y:S01]  /*25d90*/  IMAD.MOV.U32 R217, RZ, RZ, R204 ;  /* 0x000000ffffd97224 */ /* 0x000fe200078e00cc */
[----:B------:R-:W-:-:S03]  /*25da0*/  LEA.HI.X.SX32 R215, R212, R0, 0x2, P2 ;  /* 0x00000000d4d77211 */ /* 0x000fc600010f16ff */
[----:B------:R-:W-:Y:S04]  /*25db0*/  STL.64 [R1+0x1200], R218 ;  /* 0x001200da01007387 */ /* 0x000fe80000100a00 */
        /* <DEDUP_REMOVED lines=35> */
[----:B------:R-:W-:Y:S02]  /*25ff0*/  IMAD.MOV.U32 R23, RZ, RZ, R22 ;  /* 0x000000ffff177224 */ /* 0x000fe400078e0016 */
[----:B------:R-:W-:Y:S01]  /*26000*/  IMAD.MOV.U32 R22, RZ, RZ, R21 ;  /* 0x000000ffff167224 */ /* 0x000fe200078e0015 */
[----:B------:R1:W-:Y:S01]  /*26010*/  STL.64 [R1+0x11e8], R214 ;  /* 0x0011e8d601007387 */ /* 0x0003e20000100a00 */
[----:B--2---:R-:W-:-:S03]  /*26020*/  IMAD.MOV.U32 R21, RZ, RZ, R16 ;  /* 0x000000ffff157224 */ /* 0x004fc600078e0010 */
[----:B------:R-:W2:Y:S01]  /*26030*/  LDL.LU R16, [R1+0x48] ;  /* 0x0000480001107983 */ /* 0x000ea20000300800 */
[----:B------:R-:W-:-:S04]  /*26040*/  IMAD.MOV.U32 R208, RZ, RZ, R209 ;  /* 0x000000ffffd07224 */ /* 0x000fc800078e00d1 */
[----:B------:R-:W-:-:S04]  /*26050*/  IMAD.MOV.U32 R212, RZ, RZ, R208 ;  /* 0x000000ffffd47224 */ /* 0x000fc800078e00d0 */
[----:B------:R-:W-:Y:S01]  /*26060*/  IMAD.MOV.U32 R216, RZ, RZ, R212 ;  /* 0x000000ffffd87224 */ /* 0x000fe200078e00d4 */
[----:B-1----:R-:W-:-:S04]  /*26070*/  LEA R214, P2, R210, R2, 0x2 ;  /* 0x00000002d2d67211 */ /* 0x002fc800078410ff */
[----:B------:R-:W-:Y:S02]  /*26080*/  LEA R218, P1, R216, R2, 0x2 ;  /* 0x00000002d8da7211 */ /* 0x000fe400078210ff */
[-C--:B------:R-:W-:Y:S02]  /*26090*/  LEA.HI.X.SX32 R215, R210, R0.reuse, 0x2, P2 ;  /* 0x00000000d2d77211 */ /* 0x080fe400010f16ff */
[----:B------:R-:W-:Y:S01]  /*260a0*/  LEA.HI.X.SX32 R219, R216, R0, 0x2, P1 ;  /* 0x00000000d8db7211 */ /* 0x000fe200008f16ff */
[----:B------:R-:W-:-:S04]  /*260b0*/  IMAD.MOV.U32 R210, RZ, RZ, R211 ;  /* 0x000000ffffd27224 */ /* 0x000fc800078e00d3 */
        /* <DEDUP_REMOVED lines=40> */
[----:B--2---:R-:W-:-:S03]  /*26340*/  IMAD.MOV.U32 R21, RZ, RZ, R16 ;  /* 0x000000ffff157224 */ /* 0x004fc600078e0010 */
[----:B------:R-:W2:Y:S01]  /*26350*/  LDL.LU R16, [R1+0x444] ;  /* 0x0004440001107983 */ /* 0x000ea20000300800 */
[----:B------:R-:W-:-:S04]  /*26360*/  LEA R218, P1, R213, R2, 0x2 ;  /* 0x00000002d5da7211 */ /* 0x000fc800078210ff */
[----:B------:R-:W-:-:S05]  /*26370*/  LEA.HI.X.SX32 R219, R213, R0, 0x2, P1 ;  /* 0x00000000d5db7211 */ /* 0x000fca00008f16ff */
[----:B------:R3:W-:Y:S01]  /*26380*/  STL.64 [R1+0x11c0], R218 ;  /* 0x0011c0da01007387 */ /* 0x0007e20000100a00 */
[----:B------:R-:W-:Y:S01]  /*26390*/  VIADD R93, R126, UR18 ;  /* 0x000000127e5d7c36 */ /* 0x000fe20008000000 */
[-C--:B-1----:R-:W-:Y:S01]  /*263a0*/  LEA R216, P2, R210, R2.reuse, 0x2 ;  /* 0x00000002d2d87211 */ /* 0x082fe200078410ff */
[----:B------:R-:W-:Y:S01]  /*263b0*/  ULDC UR18, c[0x0][0x248] ;  /* 0x0000920000127ab9 */ /* 0x000fe20000000800 */
[----:B---3--:R-:W-:-:S04]  /*263c0*/  LEA R218, P1, R126, R2, 0x2 ;  /* 0x000000027eda7211 */ /* 0x008fc800078210ff */
        /* <DEDUP_REMOVED lines=14> */
[----:B------:R-:W-:Y:S01]  /*264b0*/  VIADD R92, R93, UR21 ;  /* 0x000000155d5c7c36 */ /* 0x000fe20008000000 */
[----:B------:R1:W-:Y:S01]  /*264c0*/  STL.64 [R1+0x11b8], R216 ;  /* 0x0011b8d801007387 */ /* 0x0003e20000100a00 */
[----:B------:R-:W-:Y:S01]  /*264d0*/  IMAD.MOV.U32 R138, RZ, RZ, R139 ;  /* 0x000000ffff8a7224 */ /* 0x000fe200078e008b */
[----:B------:R-:W-:Y:S01]  /*264e0*/  ULDC UR21, c[0x0][0x248] ;  /* 0x0000920000157ab9 */ /* 0x000fe20000000800 */
[----:B------:R-:W-:Y:S02]  /*264f0*/  IMAD.MOV.U32 R139, RZ, RZ, R140 ;  /* 0x000000ffff8b7224 */ /* 0x000fe400078e008c */
[----:B------:R-:W-:Y:S02]  /*26500*/  IMAD.MOV.U32 R140, RZ, RZ, R141 ;  /* 0x000000ffff8c7224 */ /* 0x000fe400078e008d */
[----:B------:R-:W-:Y:S02]  /*26510*/  IMAD.MOV.U32 R141, RZ, RZ, R142 ;  /* 0x000000ffff8d7224 */ /* 0x000fe400078e008e */
[----:B------:R-:W-:-:S02]  /*26520*/  IMAD.MOV.U32 R210, RZ, RZ, R92 ;  /* 0x000000ffffd27224 */ /* 0x000fc400078e005c */
[----:B------:R-:W-:Y:S01]  /*26530*/  IMAD.MOV.U32 R142, RZ, RZ, R143 ;  /* 0x000000ffff8e7224 */ /* 0x000fe200078e008f */
[C---:B-1----:R-:W-:Y:S01]  /*26540*/  LEA R216, P2, R93.reuse, R2, 0x2 ;  /* 0x000000025dd87211 */ /* 0x042fe200078410ff */
[----:B------:R-:W-:Y:S01]  /*26550*/  VIADD R124, R92, UR24 ;  /* 0x000000185c7c7c36 */ /* 0x000fe20008000000 */
[----:B------:R1:W-:Y:S01]  /*26560*/  STL.64 [R1+0x11b0], R218 ;  /* 0x0011b0da01007387 */ /* 0x0003e20000100a00 */
[----:B------:R-:W-:Y:S01]  /*26570*/  IMAD.MOV.U32 R143, RZ, RZ, R144 ;  /* 0x000000ffff8f7224 */ /* 0x000fe200078e0090 */
[----:B------:R-:W-:Y:S01]  /*26580*/  LEA.HI.X.SX32 R217, R93, R0, 0x2, P2 ;  /* 0x000000005dd97211 */ /* 0x000fe200010f16ff */
[----:B------:R-:W-:Y:S01]  /*26590*/  IMAD.MOV.U32 R144, RZ, RZ, R145 ;  /* 0x000000ffff907224 */ /* 0x000fe200078e0091 */
[----:B------:R-:W-:Y:S01]  /*265a0*/  ULDC UR24, c[0x0][0x248] ;  /* 0x0000920000187ab9 */ /* 0x000fe20000000800 */
[----:B------:R-:W-:Y:S02]  /*265b0*/  IMAD.MOV.U32 R145, RZ, RZ, R146 ;  /* 0x000000ffff917224 */ /* 0x000fe400078e0092 */
[----:B------:R-:W-:Y:S01]  /*265c0*/  IMAD.MOV.U32 R146, RZ, RZ, R147 ;  /* 0x000000ffff927224 */ /* 0x000fe200078e0093 */
[----:B------:R-:W-:Y:S01]  /*265d0*/  LEA R92, P2, R124, R2, 0x2 ;  /* 0x000000027c5c7211 */ /* 0x000fe200078410ff */
[----:B------:R-:W-:-:S02]  /*265e0*/  IMAD.MOV.U32 R147, RZ, RZ, R148 ;  /* 0x000000ffff937224 */ /* 0x000fc400078e0094 */
[----:B------:R-:W-:Y:S01]  /*265f0*/  IMAD.MOV.U32 R148, RZ, RZ, R149 ;  /* 0x000000ffff947224 */ /* 0x000fe200078e0095 */
[----:B-1----:R-:W-:Y:S01]  /*26600*/  LEA R218, P1, R210, R2, 0x2 ;  /* 0x00000002d2da7211 */ /* 0x002fe200078210ff */
[C---:B------:R-:W-:Y:S01]  /*26610*/  VIADD R123, R124.reuse, UR27 ;  /* 0x0000001b7c7b7c36 */ /* 0x040fe20008000000 */
[-C--:B------:R-:W-:Y:S01]  /*26620*/  LEA.HI.X.SX32 R93, R124, R0.reuse, 0x2, P2 ;  /* 0x000000007c5d7211 */ /* 0x080fe200010f16ff */
[----:B------:R-:W-:Y:S01]  /*26630*/  IMAD.MOV.U32 R149, RZ, RZ, R150 ;  /* 0x000000ffff957224 */ /* 0x000fe200078e0096 */
[----:B------:R-:W-:Y:S01]  /*26640*/  LEA.HI.X.SX32 R219, R210, R0, 0x2, P1 ;  /* 0x00000000d2db7211 */ /* 0x000fe200008f16ff */
[----:B------:R-:W-:Y:S01]  /*26650*/  IMAD.MOV.U32 R150, RZ, RZ, R151 ;  /* 0x000000ffff967224 */ /* 0x000fe200078e0097 */
[----:B------:R-:W-:Y:S01]  /*26660*/  STL.64 [R1+0x11a8], R216 ;  /* 0x0011a8d801007387 */ /* 0x000fe20000100a00 */
[----:B------:R-:W-:Y:S01]  /*26670*/  IMAD.MOV.U32 R151, RZ, RZ, R23 ;  /* 0x000000ffff977224 */ /* 0x000fe200078e0017 */
        /* <DEDUP_REMOVED lines=52> */
[----:B------:R-:W2:Y:S04]  /*269c0*/  LDL.LU R16, [R1+0x44c] ;  /* 0x00044c0001107983 */ /* 0x000ea80000300800 */
[----:B------:R1:W-:Y:S04]  /*269d0*/  STL.64 [R1+0x11a0], R218 ;  /* 0x0011a0da01007387 */ /* 0x0003e80000100a00 */
[----:B------:R3:W-:Y:S01]  /*269e0*/  STL.64 [R1+0x1198], R92 ;  /* 0x0011985c01007387 */ /* 0x0007e20000100a00 */
[----:B-1----:R-:W-:-:S02]  /*269f0*/  LEA R218, P1, R123, R2, 0x2 ;  /* 0x000000027bda7211 */ /* 0x002fc400078210ff */
[C---:B---3--:R-:W-:Y:S02]  /*26a00*/  LEA R92, P2, R122.reuse, R2, 0x2 ;  /* 0x000000027a5c7211 */ /* 0x048fe400078410ff */
[-C--:B------:R-:W-:Y:S02]  /*26a10*/  LEA.HI.X.SX32 R219, R123, R0.reuse, 0x2, P1 ;  /* 0x000000007bdb7211 */ /* 0x080fe400008f16ff */
[----:B------:R-:W-:Y:S02]  /*26a20*/  LEA.HI.X.SX32 R93, R122, R0, 0x2, P2 ;  /* 0x000000007a5d7211 */ /* 0x000fe400010f16ff */
[C---:B------:R-:W-:Y:S01]  /*26a30*/  LEA R122, P1, R121.reuse, R2, 0x2 ;  /* 0x00000002797a7211 */ /* 0x040fe200078210ff */
[----:B------:R-:W-:Y:S04]  /*26a40*/  STL.64 [R1+0x1190], R218 ;  /* 0x001190da01007387 */ /* 0x000fe80000100a00 */
[----:B------:R1:W-:Y:S01]  /*26a50*/  STL.64 [R1+0x1188], R92 ;  /* 0x0011885c01007387 */ /* 0x0003e20000100a00 */
[----:B------:R-:W-:-:S02]  /*26a60*/  LEA.HI.X.SX32 R123, R121, R0, 0x2, P1 ;  /* 0x00000000797b7211 */ /* 0x000fc400008f16ff */
[----:B-1----:R-:W-:-:S04]  /*26a70*/  LEA R92, P2, R120, R2, 0x2 ;  /* 0x00000002785c7211 */ /* 0x002fc800078410ff */
[----:B------:R-:W-:Y:S01]  /*26a80*/  LEA.HI.X.SX32 R93, R120, R0, 0x2, P2 ;  /* 0x00000000785d7211 */ /* 0x000fe200010f16ff */
[----:B------:R-:W-:Y:S01]  /*26a90*/  STL.64 [R1+0x1180], R122 ;  /* 0x0011807a01007387 */ /* 0x000fe20000100a00 */
[----:B------:R-:W-:-:S03]  /*26aa0*/  LEA R120, P1, R119, R2, 0x2 ;  /* 0x0000000277787211 */ /* 0x000fc600078210ff */
[----:B------:R1:W-:Y:S01]  /*26ab0*/  STL.64 [R1+0x1178], R92 ;  /* 0x0011785c01007387 */ /* 0x0003e20000100a00 */
[----:B------:R-:W-:Y:S02]  /*26ac0*/  LEA.HI.X.SX32 R121, R119, R0, 0x2, P1 ;  /* 0x0000000077797211 */ /* 0x000fe400008f16ff */
        /* <DEDUP_REMOVED lines=53> */
[----:B------:R-:W-:Y:S01]  /*26e20*/  LEA.HI.X.SX32 R103, R101, R0, 0x2, P1 ;  /* 0x0000000065677211 */ /* 0x000fe200008f16ff */
[----:B------:R-:W-:Y:S01]  /*26e30*/  VIADD R98, R99, UR53 ;  /* 0x0000003563627c36 */ /* 0x000fe20008000000 */
[----:B------:R-:W-:Y:S01]  /*26e40*/  ULDC UR53, c[0x0][0x248] ;  /* 0x0000920000357ab9 */ /* 0x000fe20000000800 */
[----:B-1----:R-:W-:-:S04]  /*26e50*/  LEA R92, P2, R100, R2, 0x2 ;  /* 0x00000002645c7211 */ /* 0x002fc800078410ff */
[----:B------:R-:W-:Y:S01]  /*26e60*/  LEA.HI.X.SX32 R93, R100, R0, 0x2, P2 ;  /* 0x00000000645d7211 */ /* 0x000fe200010f16ff */
[----:B------:R-:W-:Y:S01]  /*26e70*/  STL.64 [R1+0x10e0], R102 ;  /* 0x0010e06601007387 */ /* 0x000fe20000100a00 */
[C---:B------:R-:W-:Y:S01]  /*26e80*/  LEA R100, P1, R99.reuse, R2, 0x2 ;  /* 0x0000000263647211 */ /* 0x040fe200078210ff */
[C---:B------:R-:W-:Y:S01]  /*26e90*/  VIADD R97, R98.reuse, UR54 ;  /* 0x0000003662617c36 */ /* 0x040fe20008000000 */
[----:B------:R-:W-:Y:S01]  /*26ea0*/  ULDC UR54, c[0x0][0x248] ;  /* 0x0000920000367ab9 */ /* 0x000fe20000000800 */
        /* <DEDUP_REMOVED lines=27> */
[----:B------:R-:W-:Y:S01]  /*27060*/  LEA R94, P1, R91, R2, 0x2 ;  /* 0x000000025b5e7211 */ /* 0x000fe200078210ff */
[----:B------:R-:W-:Y:S01]  /*27070*/  VIADD R205, R89, UR60 ;  /* 0x0000003c59cd7c36 */ /* 0x000fe20008000000 */
[----:B------:R-:W-:Y:S01]  /*27080*/  ULDC UR60, c[0x0][0x248] ;  /* 0x00009200003c7ab9 */ /* 0x000fe20000000800 */
[----:B------:R1:W-:Y:S01]  /*27090*/  STL.64 [R1+0x10a8], R92 ;  /* 0x0010a85c01007387 */ /* 0x0003e20000100a00 */
[----:B------:R-:W-:Y:S01]  /*270a0*/  LEA.HI.X.SX32 R95, R91, R0, 0x2, P1 ;  /* 0x000000005b5f7211 */ /* 0x000fe200008f16ff */
[----:B------:R-:W-:Y:S01]  /*270b0*/  VIADD R202, R205, UR61 ;  /* 0x0000003dcdca7c36 */ /* 0x000fe20008000000 */
[----:B------:R-:W-:Y:S01]  /*270c0*/  ULDC UR61, c[0x0][0x248] ;  /* 0x00009200003d7ab9 */ /* 0x000fe20000000800 */
[----:B-1----:R-:W-:-:S04]  /*270d0*/  LEA R92, P2, R89, R2, 0x2 ;  /* 0x00000002595c7211 */ /* 0x002fc800078410ff */
[----:B------:R-:W-:Y:S01]  /*270e0*/  LEA.HI.X.SX32 R93, R89, R0, 0x2, P2 ;  /* 0x00000000595d7211 */ /* 0x000fe200010f16ff */
[----:B------:R1:W-:Y:S01]  /*270f0*/  STL.64 [R1+0x10a0], R94 ;  /* 0x0010a05e01007387 */ /* 0x0003e20000100a00 */
[C---:B------:R-:W-:Y:S01]  /*27100*/  VIADD R197, R202.reuse, UR4 ;  /* 0x00000004cac57c36 */ /* 0x040fe20008000000 */
[----:B------:R-:W-:Y:S02]  /*27110*/  ULDC UR4, c[0x0][0x248] ;  /* 0x0000920000047ab9 */ /* 0x000fe40000000800 */
[----:B------:R3:W-:Y:S01]  /*27120*/  STL.64 [R1+0x1098], R92 ;  /* 0x0010985c01007387 */ /* 0x0007e20000100a00 */
[----:B------:R-:W-:Y:S01]  /*27130*/  VIADD R168, R197, UR6 ;  /* 0x00000006c5a87c36 */ /* 0x000fe20008000000 */
[----:B------:R-:W-:Y:S01]  /*27140*/  ULDC UR6, c[0x0][0x248] ;  /* 0x0000920000067ab9 */ /* 0x000fe20000000800 */
[-C--:B-1----:R-:W-:Y:S02]  /*27150*/  LEA R94, P1, R205, R2.reuse, 0x2 ;  /* 0x00000002cd5e7211 */ /* 0x082fe400078210ff */
[----:B---3--:R-:W-:-:S02]  /*27160*/  LEA R92, P2, R202, R2, 0x2 ;  /* 0x00000002ca5c7211 */ /* 0x008fc400078410ff */
[-C--:B------:R-:W-:Y:S02]  /*27170*/  LEA.HI.X.SX32 R95, R205, R0.reuse, 0x2, P1 ;  /* 0x00000000cd5f7211 */ /* 0x080fe400008f16ff */
[----:B------:R-:W-:-:S03]  /*27180*/  LEA.HI.X.SX32 R93, R202, R0, 0x2, P2 ;  /* 0x00000000ca5d7211 */ /* 0x000fc600010f16ff */
[----:B------:R1:W-:Y:S01]  /*27190*/  STL.64 [R1+0x1090], R94 ;  /* 0x0010905e01007387 */ /* 0x0003e20000100a00 */
[C---:B------:R-:W-:Y:S01]  /*271a0*/  VIADD R167, R168.reuse, UR7 ;  /* 0x00000007a8a77c36 */ /* 0x040fe20008000000 */
[----:B------:R-:W-:Y:S02]  /*271b0*/  ULDC UR7, c[0x0][0x248] ;  /* 0x0000920000077ab9 */ /* 0x000fe40000000800 */
[----:B------:R3:W-:Y:S01]  /*271c0*/  STL.64 [R1+0x1088], R92 ;  /* 0x0010885c01007387 */ /* 0x0007e20000100a00 */
[----:B------:R-:W-:Y:S01]  /*271d0*/  VIADD R166, R167, UR8 ;  /* 0x00000008a7a67c36 */ /* 0x000fe20008000000 */
[----:B------:R-:W-:Y:S01]  /*271e0*/  ULDC UR8, c[0x0][0x248] ;  /* 0x0000920000087ab9 */ /* 0x000fe20000000800 */
[CC--:B-1----:R-:W-:Y:S02]  /*271f0*/  LEA R94, P1, R197.reuse, R2.reuse, 0x2 ;  /* 0x00000002c55e7211 */ /* 0x0c2fe400078210ff */
[----:B---3--:R-:W-:Y:S02]  /*27200*/  LEA R92, P2, R168, R2, 0x2 ;  /* 0x00000002a85c7211 */ /* 0x008fe400078410ff */
[----:B------:R-:W-:-:S02]  /*27210*/  LEA.HI.X.SX32 R95, R197, R0, 0x2, P1 ;  /* 0x00000000c55f7211 */ /* 0x000fc400008f16ff */
        /* <DEDUP_REMOVED lines=70> */
[----:B------:R-:W-:Y:S01]  /*27680*/  LEA.HI.X.SX32 R93, R154, R0, 0x2, P2 ;  /* 0x000000009a5d7211 */ /* 0x000fe200010f16ff */
[----:B------:R-:W-:Y:S01]  /*27690*/  VIADD R15, R152, UR25 ;  /* 0x00000019980f7c36 */ /* 0x000fe20008000000 */
[----:B------:R-:W-:Y:S01]  /*276a0*/  ULDC UR25, c[0x0][0x248] ;  /* 0x0000920000197ab9 */ /* 0x000fe20000000800 */
[----:B------:R1:W-:Y:S04]  /*276b0*/  STL.64 [R1+0x1010], R94 ;  /* 0x0010105e01007387 */ /* 0x0003e80000100a00 */
[----:B------:R3:W-:Y:S01]  /*276c0*/  STL.64 [R1+0x1008], R92 ;  /* 0x0010085c01007387 */ /* 0x0007e20000100a00 */
[----:B------:R-:W-:Y:S01]  /*276d0*/  VIADD R14, R15, UR26 ;  /* 0x0000001a0f0e7c36 */ /* 0x000fe20008000000 */
[----:B------:R-:W-:Y:S01]  /*276e0*/  ULDC UR26, c[0x0][0x248] ;  /* 0x00009200001a7ab9 */ /* 0x000fe20000000800 */
[----:B-1----:R-:W-:-:S02]  /*276f0*/  LEA R94, P1, R153, R2, 0x2 ;  /* 0x00000002995e7211 */ /* 0x002fc400078210ff */
[C---:B---3--:R-:W-:Y:S02]  /*27700*/  LEA R92, P2, R152.reuse, R2, 0x2 ;  /* 0x00000002985c7211 */ /* 0x048fe400078410ff */
[-C--:B------:R-:W-:Y:S02]  /*27710*/  LEA.HI.X.SX32 R95, R153, R0.reuse, 0x2, P1 ;  /* 0x00000000995f7211 */ /* 0x080fe400008f16ff */
        /* <DEDUP_REMOVED lines=12> */
[----:B------:R-:W-:Y:S01]  /*277e0*/  LEA R14, P1, R13, R2, 0x2 ;  /* 0x000000020d0e7211 */ /* 0x000fe200078210ff */
[----:B------:R-:W-:Y:S01]  /*277f0*/  STL.64 [R1+0xff0], R94 ;  /* 0x000ff05e01007387 */ /* 0x000fe20000100a00 */
[----:B------:R-:W-:Y:S01]  /*27800*/  ULDC UR29, c[0x0][0x248] ;  /* 0x00009200001d7ab9 */ /* 0x000fe20000000800 */
[----:B------:R-:W-:Y:S01]  /*27810*/  VIADD R10, R11, UR30 ;  /* 0x0000001e0b0a7c36 */ /* 0x000fe20008000000 */
[----:B------:R-:W-:Y:S01]  /*27820*/  LEA.HI.X.SX32 R15, R13, R0, 0x2, P1 ;  /* 0x000000000d0f7211 */ /* 0x000fe200008f16ff */
[----:B------:R1:W-:Y:S01]  /*27830*/  STL.64 [R1+0xfe8], R92 ;  /* 0x000fe85c01007387 */ /* 0x0003e20000100a00 */
[----:B------:R-:W-:Y:S01]  /*27840*/  ULDC UR30, c[0x0][0x248] ;  /* 0x00009200001e7ab9 */ /* 0x000fe20000000800 */
[----:B------:R-:W-:Y:S01]  /*27850*/  VIADD R9, R10, UR31 ;  /* 0x0000001f0a097c36 */ /* 0x000fe20008000000 */
[----:B------:R-:W-:Y:S01]  /*27860*/  ULDC UR31, c[0x0][0x248] ;  /* 0x00009200001f7ab9 */ /* 0x000fe20000000800 */
[----:B------:R3:W-:Y:S01]  /*27870*/  STL.64 [R1+0xfe0], R14 ;  /* 0x000fe00e01007387 */ /* 0x0007e20000100a00 */
[----:B-1----:R-:W-:-:S04]  /*27880*/  LEA R92, P2, R12, R2, 0x2 ;  /* 0x000000020c5c7211 */ /* 0x002fc800078410ff */
[----:B------:R-:W-:Y:S02]  /*27890*/  LEA.HI.X.SX32 R93, R12, R0, 0x2, P2 ;  /* 0x000000000c5d7211 */ /* 0x000fe400010f16ff */
[-C--:B------:R-:W-:Y:S02]  /*278a0*/  LEA R12, P1, R11, R2.reuse, 0x2 ;  /* 0x000000020b0c7211 */ /* 0x080fe400078210ff */
[C---:B---3--:R-:W-:Y:S01]  /*278b0*/  LEA R14, P2, R10.reuse, R2, 0x2 ;  /* 0x000000020a0e7211 */ /* 0x048fe200078410ff */
[----:B------:R-:W-:Y:S01]  /*278c0*/  VIADD R8, R9, UR32 ;  /* 0x0000002009087c36 */ /* 0x000fe20008000000 */
[-C--:B------:R-:W-:Y:S01]  /*278d0*/  LEA.HI.X.SX32 R13, R11, R0.reuse, 0x2, P1 ;  /* 0x000000000b0d7211 */ /* 0x080fe200008f16ff */
[----:B------:R-:W-:Y:S01]  /*278e0*/  STL.64 [R1+0xfd8], R92 ;  /* 0x000fd85c01007387 */ /* 0x000fe20000100a00 */
[----:B------:R-:W-:Y:S01]  /*278f0*/  LEA.HI.X.SX32 R15, R10, R0, 0x2, P2 ;  /* 0x000000000a0f7211 */ /* 0x000fe200010f16ff */
[----:B------:R-:W-:Y:S01]  /*27900*/  VIADD R170, R8, UR33 ;  /* 0x0000002108aa7c36 */ /* 0x000fe20008000000 */
[C---:B------:R-:W-:Y:S01]  /*27910*/  LEA R10, P1, R9.reuse, R2, 0x2 ;  /* 0x00000002090a7211 */ /* 0x040fe200078210ff */
[----:B------:R1:W-:Y:S01]  /*27920*/  STL.64 [R1+0xfd0], R12 ;  /* 0x000fd00c01007387 */ /* 0x0003e20000100a00 */
[----:B------:R-:W-:Y:S01]  /*27930*/  ULDC UR32, c[0x0][0x248] ;  /* 0x0000920000207ab9 */ /* 0x000fe20000000800 */
[----:B------:R-:W-:Y:S01]  /*27940*/  VIADD R169, R170, UR34 ;  /* 0x00000022aaa97c36 */ /* 0x000fe20008000000 */
[----:B------:R-:W-:Y:S01]  /*27950*/  LEA.HI.X.SX32 R11, R9, R0, 0x2, P1 ;  /* 0x00000000090b7211 */ /* 0x000fe200008f16ff */
[----:B------:R-:W-:Y:S01]  /*27960*/  STL.64 [R1+0xfc8], R14 ;  /* 0x000fc80e01007387 */ /* 0x000fe20000100a00 */
[----:B------:R-:W-:Y:S01]  /*27970*/  ULDC UR33, c[0x0][0x248] ;  /* 0x0000920000217ab9 */ /* 0x000fe20000000800 */
[----:B------:R-:W-:Y:S01]  /*27980*/  ULDC UR34, c[0x0][0x248] ;  /* 0x0000920000227ab9 */ /* 0x000fe20000000800 */
[C---:B-1----:R-:W-:Y:S01]  /*27990*/  LEA R12, P2, R8.reuse, R2, 0x2 ;  /* 0x00000002080c7211 */ /* 0x042fe200078410ff */
[----:B------:R1:W-:Y:S03]  /*279a0*/  STL.64 [R1+0xfc0], R10 ;  /* 0x000fc00a01007387 */ /* 0x0003e60000100a00 */
[----:B------:R-:W-:-:S02]  /*279b0*/  LEA.HI.X.SX32 R13, R8, R0, 0x2, P2 ;  /* 0x00000000080d7211 */ /* 0x000fc400010f16ff */
[C---:B------:R-:W-:Y:S01]  /*279c0*/  LEA R8, P1, R170.reuse, R2, 0x2 ;  /* 0x00000002aa087211 */ /* 0x040fe200078210ff */
[C---:B------:R-:W-:Y:S01]  /*279d0*/  VIADD R172, R169.reuse, UR35 ;  /* 0x00000023a9ac7c36 */ /* 0x040fe20008000000 */
[----:B------:R-:W-:Y:S02]  /*279e0*/  ULDC UR35, c[0x0][0x248] ;  /* 0x0000920000237ab9 */ /* 0x000fe40000000800 */
[----:B------:R-:W-:Y:S02]  /*279f0*/  LEA.HI.X.SX32 R9, R170, R0, 0x2, P1 ;  /* 0x00000000aa097211 */ /* 0x000fe400008f16ff */
[C---:B-1----:R-:W-:Y:S01]  /*27a00*/  LEA R10, P2, R169.reuse, R2, 0x2 ;  /* 0x00000002a90a7211 */ /* 0x042fe200078410ff */
[----:B------:R-:W-:Y:S01]  /*27a10*/  VIADD R171, R172, UR36 ;  /* 0x00000024acab7c36 */ /* 0x000fe20008000000 */
[----:B------:R-:W-:Y:S01]  /*27a20*/  STL.64 [R1+0xfb8], R12 ;  /* 0x000fb80c01007387 */ /* 0x000fe20000100a00 */
[----:B------:R-:W-:Y:S01]  /*27a30*/  ULDC UR36, c[0x0][0x248] ;  /* 0x0000920000247ab9 */ /* 0x000fe20000000800 */
[----:B------:R-:W-:-:S02]  /*27a40*/  LEA.HI.X.SX32 R11, R169, R0, 0x2, P2 ;  /* 0x00000000a90b7211 */ /* 0x000fc400010f16ff */
        /* <DEDUP_REMOVED lines=11> */
[----:B------:R-:W-:-:S03]  /*27b00*/  ULDC UR39, c[0x0][0x248] ;  /* 0x0000920000277ab9 */ /* 0x000fc60000000800 */
[----:B------:R1:W-:Y:S04]  /*27b10*/  STL.64 [R1+0xfa0], R10 ;  /* 0x000fa00a01007387 */ /* 0x0003e80000100a00 */
        /* <DEDUP_REMOVED lines=76> */
[----:B------:R-:W-:Y:S02]  /*27fe0*/  LEA.HI.X.SX32 R9, R187, R0, 0x2, P2 ;  /* 0x00000000bb097211 */ /* 0x000fe400010f16ff */
[C---:B------:R-:W-:Y:S01]  /*27ff0*/  LEA R92, P1, R190.reuse, R2, 0x2 ;  /* 0x00000002be5c7211 */ /* 0x040fe200078210ff */
[----:B------:R-:W-:Y:S01]  /*28000*/  VIADD R192, R189, UR55 ;  /* 0x00000037bdc07c36 */ /* 0x000fe20008000000 */
[----:B------:R-:W-:Y:S01]  /*28010*/  STL.64 [R1+0xf20], R10 ;  /* 0x000f200a01007387 */ /* 0x000fe20000100a00 */
[----:B------:R-:W-:Y:S01]  /*28020*/  ULDC UR55, c[0x0][0x248] ;  /* 0x0000920000377ab9 */ /* 0x000fe20000000800 */
[----:B------:R-:W-:-:S02]  /*28030*/  LEA.HI.X.SX32 R93, R190, R0, 0x2, P1 ;  /* 0x00000000be5d7211 */ /* 0x000fc400008f16ff */
[----:B------:R1:W-:Y:S01]  /*28040*/  STL.64 [R1+0xf18], R8 ;  /* 0x000f180801007387 */ /* 0x0003e20000100a00 */
[----:B------:R-:W-:Y:S01]  /*28050*/  VIADD R191, R192, UR56 ;  /* 0x00000038c0bf7c36 */ /* 0x000fe20008000000 */
[----:B------:R-:W-:Y:S02]  /*28060*/  ULDC UR56, c[0x0][0x248] ;  /* 0x0000920000387ab9 */ /* 0x000fe40000000800 */
[----:B------:R3:W-:Y:S01]  /*28070*/  STL.64 [R1+0xf10], R92 ;  /* 0x000f105c01007387 */ /* 0x0007e20000100a00 */
[----:B------:R-:W-:Y:S01]  /*28080*/  VIADD R194, R191, UR57 ;  /* 0x00000039bfc27c36 */ /* 0x000fe20008000000 */
[----:B------:R-:W-:Y:S01]  /*28090*/  ULDC UR57, c[0x0][0x248] ;  /* 0x0000920000397ab9 */ /* 0x000fe20000000800 */
[----:B-1----:R-:W-:-:S04]  /*280a0*/  LEA R8, P2, R189, R2, 0x2 ;  /* 0x00000002bd087211 */ /* 0x002fc800078410ff */
[----:B------:R-:W-:Y:S02]  /*280b0*/  LEA.HI.X.SX32 R9, R189, R0, 0x2, P2 ;  /* 0x00000000bd097211 */ /* 0x000fe400010f16ff */
[----:B---3--:R-:W-:Y:S01]  /*280c0*/  LEA R92, P1, R192, R2, 0x2 ;  /* 0x00000002c05c7211 */ /* 0x008fe200078210ff */
[----:B------:R-:W-:Y:S01]  /*280d0*/  VIADD R193, R194, UR58 ;  /* 0x0000003ac2c17c36 */ /* 0x000fe20008000000 */
[----:B------:R-:W-:Y:S01]  /*280e0*/  ULDC UR58, c[0x0][0x248] ;  /* 0x00009200003a7ab9 */ /* 0x000fe20000000800 */
[----:B------:R1:W-:Y:S01]  /*280f0*/  STL.64 [R1+0xf08], R8 ;  /* 0x000f080801007387 */ /* 0x0003e20000100a00 */
[----:B------:R-:W-:Y:S02]  /*28100*/  LEA.HI.X.SX32 R93, R192, R0, 0x2, P1 ;  /* 0x00000000c05d7211 */ /* 0x000fe400008f16ff */
[-C--:B------:R-:W-:Y:S01]  /*28110*/  LEA R94, P1, R194, R2.reuse, 0x2 ;  /* 0x00000002c25e7211 */ /* 0x080fe200078210ff */
[----:B------:R-:W-:Y:S01]  /*28120*/  VIADD R196, R193, UR59 ;  /* 0x0000003bc1c47c36 */ /* 0x000fe20008000000 */
[----:B------:R-:W-:Y:S01]  /*28130*/  ULDC UR59, c[0x0][0x248] ;  /* 0x00009200003b7ab9 */ /* 0x000fe20000000800 */
[----:B------:R3:W-:Y:S01]  /*28140*/  STL.64 [R1+0xf00], R92 ;  /* 0x000f005c01007387 */ /* 0x0007e20000100a00 */
[----:B-1----:R-:W-:-:S04]  /*28150*/  LEA R8, P2, R191, R2, 0x2 ;  /* 0x00000002bf087211 */ /* 0x002fc800078410ff */
[----:B------:R-:W-:Y:S02]  /*28160*/  LEA.HI.X.SX32 R9, R191, R0, 0x2, P2 ;  /* 0x00000000bf097211 */ /* 0x000fe400010f16ff */
[C---:B---3--:R-:W-:Y:S02]  /*28170*/  LEA R92, P2, R193.reuse, R2, 0x2 ;  /* 0x00000002c15c7211 */ /* 0x048fe400078410ff */
[-C--:B------:R-:W-:Y:S01]  /*28180*/  LEA.HI.X.SX32 R95, R194, R0.reuse, 0x2, P1 ;  /* 0x00000000c25f7211 */ /* 0x080fe200008f16ff */
[----:B------:R-:W-:Y:S01]  /*28190*/  VIADD R195, R196, UR60 ;  /* 0x0000003cc4c37c36 */ /* 0x000fe20008000000 */
[----:B------:R-:W-:Y:S01]  /*281a0*/  LEA.HI.X.SX32 R93, R193, R0, 0x2, P2 ;  /* 0x00000000c15d7211 */ /* 0x000fe200010f16ff */
[----:B------:R-:W-:Y:S01]  /*281b0*/  STL.64 [R1+0xef8], R8 ;  /* 0x000ef80801007387 */ /* 0x000fe20000100a00 */
[----:B------:R-:W-:-:S03]  /*281c0*/  ULDC UR60, c[0x0][0x248] ;  /* 0x00009200003c7ab9 */ /* 0x000fc60000000800 */
[----:B------:R1:W-:Y:S01]  /*281d0*/  STL.64 [R1+0xef0], R94 ;  /* 0x000ef05e01007387 */ /* 0x0003e20000100a00 */
[----:B------:R-:W-:Y:S01]  /*281e0*/  VIADD R199, R195, UR61 ;  /* 0x0000003dc3c77c36 */ /* 0x000fe20008000000 */
        /* <DEDUP_REMOVED lines=234> */
[-C--:B-1----:R-:W-:Y:S02]  /*29090*/  LEA R94, P1, R167, R2.reuse, 0x2 ;  /* 0x00000002a75e7211 */ /* 0x082fe400078210ff */
        /* <DEDUP_REMOVED lines=43> */
[----:B------:R-:W-:Y:S01]  /*29350*/  STL.64 [R1+0xd30], R94 ;  /* 0x000d305e01007387 */ /* 0x000fe20000100a00 */
[----:B------:R-:W-:-:S03]  /*29360*/  LEA R14, P2, R11, R2, 0x2 ;  /* 0x000000020b0e7211 */ /* 0x000fc600078410ff */
[----:B------:R1:W-:Y:S01]  /*29370*/  STL.64 [R1+0xd28], R92 ;  /* 0x000d285c01007387 */ /* 0x0003e20000100a00 */
[C---:B------:R-:W-:Y:S01]  /*29380*/  VIADD R10, R11.reuse, UR4 ;  /* 0x000000040b0a7c36 */ /* 0x040fe20008000000 */
[----:B------:R-:W-:Y:S01]  /*29390*/  LEA.HI.X.SX32 R15, R11, R0, 0x2, P2 ;  /* 0x000000000b0f7211 */ /* 0x000fe200010f16ff */
[----:B------:R-:W-:Y:S02]  /*293a0*/  ULDC UR4, c[0x0][0x248] ;  /* 0x0000920000047ab9 */ /* 0x000fe40000000800 */
[----:B------:R-:W-:Y:S01]  /*293b0*/  VIADD R9, R10, UR6 ;  /* 0x000000060a097c36 */ /* 0x000fe20008000000 */
[----:B------:R-:W-:Y:S01]  /*293c0*/  ULDC UR6, c[0x0][0x248] ;  /* 0x0000920000067ab9 */ /* 0x000fe20000000800 */
[----:B-1----:R-:W-:-:S04]  /*293d0*/  LEA R92, P1, R12, R2, 0x2 ;  /* 0x000000020c5c7211 */ /* 0x002fc800078210ff */
[----:B------:R-:W-:Y:S02]  /*293e0*/  LEA.HI.X.SX32 R93, R12, R0, 0x2, P1 ;  /* 0x000000000c5d7211 */ /* 0x000fe400008f16ff */
[----:B------:R-:W-:-:S03]  /*293f0*/  LEA R12, P2, R9, R2, 0x2 ;  /* 0x00000002090c7211 */ /* 0x000fc600078410ff */
[----:B------:R-:W-:Y:S04]  /*29400*/  STL.64 [R1+0xd20], R92 ;  /* 0x000d205c01007387 */ /* 0x000fe80000100a00 */
        /* <DEDUP_REMOVED lines=17> */
[----:B------:R-:W-:Y:S01]  /*29520*/  LEA.HI.X.SX32 R13, R8, R0, 0x2, P1 ;  /* 0x00000000080d7211 */ /* 0x000fe200008f16ff */
[C---:B------:R-:W-:Y:S01]  /*29530*/  VIADD R162, R159.reuse, UR13 ;  /* 0x0000000d9fa27c36 */ /* 0x040fe20008000000 */
[C---:B------:R-:W-:Y:S01]  /*29540*/  LEA R8, P2, R159.reuse, R2, 0x2 ;  /* 0x000000029f087211 */ /* 0x040fe200078410ff */
[----:B------:R-:W-:Y:S02]  /*29550*/  ULDC UR13, c[0x0][0x248] ;  /* 0x00009200000d7ab9 */ /* 0x000fe40000000800 */
[----:B------:R-:W-:Y:S04]  /*29560*/  STL.64 [R1+0xd00], R12 ;  /* 0x000d000c01007387 */ /* 0x000fe80000100a00 */
[----:B------:R1:W-:Y:S01]  /*29570*/  STL.64 [R1+0xcf8], R10 ;  /* 0x000cf80a01007387 */ /* 0x0003e20000100a00 */
[----:B------:R-:W-:Y:S01]  /*29580*/  LEA.HI.X.SX32 R9, R159, R0, 0x2, P2 ;  /* 0x000000009f097211 */ /* 0x000fe200010f16ff */
[----:B------:R-:W-:Y:S01]  /*29590*/  VIADD R161, R162, UR14 ;  /* 0x0000000ea2a17c36 */ /* 0x000fe20008000000 */
[----:B------:R-:W-:Y:S01]  /*295a0*/  ULDC UR14, c[0x0][0x248] ;  /* 0x00009200000e7ab9 */ /* 0x000fe20000000800 */
[----:B-1----:R-:W-:-:S04]  /*295b0*/  LEA R10, P1, R160, R2, 0x2 ;  /* 0x00000002a00a7211 */ /* 0x002fc800078210ff */
        /* <DEDUP_REMOVED lines=32> */
[C---:B------:R-:W-:Y:S01]  /*297c0*/  LEA R92, P1, R169.reuse, R2, 0x2 ;  /* 0x00000002a95c7211 */ /* 0x040fe200078210ff */
[----:B------:R-:W-:Y:S01]  /*297d0*/  STL.64 [R1+0xcc0], R10 ;  /* 0x000cc00a01007387 */ /* 0x000fe20000100a00 */
[----:B------:R-:W-:Y:S01]  /*297e0*/  ULDC UR21, c[0x0][0x248] ;  /* 0x0000920000157ab9 */ /* 0x000fe20000000800 */
[C---:B------:R-:W-:Y:S01]  /*297f0*/  VIADD R173, R170.reuse, UR22 ;  /* 0x00000016aaad7c36 */ /* 0x040fe20008000000 */
[----:B------:R-:W-:Y:S01]  /*29800*/  LEA.HI.X.SX32 R93, R169, R0, 0x2, P1 ;  /* 0x00000000a95d7211 */ /* 0x000fe200008f16ff */
[----:B------:R1:W-:Y:S01]  /*29810*/  STL.64 [R1+0xcb8], R8 ;  /* 0x000cb80801007387 */ /* 0x0003e20000100a00 */
[-C--:B------:R-:W-:Y:S01]  /*29820*/  LEA R94, P1, R170, R2.reuse, 0x2 ;  /* 0x00000002aa5e7211 */ /* 0x080fe200078210ff */
[----:B------:R-:W-:Y:S01]  /*29830*/  VIADD R175, R173, UR23 ;  /* 0x00000017adaf7c36 */ /* 0x000fe20008000000 */
[----:B------:R-:W-:Y:S01]  /*29840*/  ULDC UR22, c[0x0][0x248] ;  /* 0x0000920000167ab9 */ /* 0x000fe20000000800 */
[----:B------:R3:W-:Y:S01]  /*29850*/  STL.64 [R1+0xcb0], R92 ;  /* 0x000cb05c01007387 */ /* 0x0007e20000100a00 */
[----:B-1----:R-:W-:Y:S01]  /*29860*/  LEA R8, P2, R168, R2, 0x2 ;  /* 0x00000002a8087211 */ /* 0x002fe200078410ff */
[----:B------:R-:W-:-:S03]  /*29870*/  ULDC UR23, c[0x0][0x248] ;  /* 0x0000920000177ab9 */ /* 0x000fc60000000800 */
[----:B------:R-:W-:Y:S02]  /*29880*/  LEA.HI.X.SX32 R9, R168, R0, 0x2, P2 ;  /* 0x00000000a8097211 */ /* 0x000fe400010f16ff */
[----:B---3--:R-:W-:Y:S02]  /*29890*/  LEA R92, P2, R173, R2, 0x2 ;  /* 0x00000002ad5c7211 */ /* 0x008fe400078410ff */
        /* <DEDUP_REMOVED lines=145> */
[----:B------:R-:W-:Y:S01]  /*2a1b0*/  LEA R10, P1, R9, R2, 0x2 ;  /* 0x00000002090a7211 */ /* 0x000fe200078210ff */
[----:B------:R1:W-:Y:S01]  /*2a1c0*/  STL.64 [R1+0xb28], R12 ;  /* 0x000b280c01007387 */ /* 0x0003e20000100a00 */
[----:B------:R-:W-:Y:S01]  /*2a1d0*/  IMAD.MOV.U32 R123, RZ, RZ, R128 ;  /* 0x000000ffff7b7224 */ /* 0x000fe200078e0080 */
[----:B------:R-:W-:Y:S01]  /*2a1e0*/  LOP3.LUT R3, R3, 0xffffffef, RZ, 0xc0, !PT ;  /* 0xffffffef03037812 */ /* 0x000fe200078ec0ff */
[----:B------:R-:W-:Y:S01]  /*2a1f0*/  VIADD R155, R156, UR54 ;  /* 0x000000369c9b7c36 */ /* 0x000fe20008000000 */
[----:B------:R-:W-:Y:S01]  /*2a200*/  LEA.HI.X.SX32 R11, R9, R0, 0x2, P1 ;  /* 0x00000000090b7211 */ /* 0x000fe200008f16ff */
[----:B------:R-:W-:Y:S01]  /*2a210*/  STL.64 [R1+0xc18], R14 ;  /* 0x000c180e01007387 */ /* 0x000fe20000100a00 */
[----:B------:R-:W-:Y:S01]  /*2a220*/  IMAD.MOV.U32 R121, RZ, RZ, R126 ;  /* 0x000000ffff797224 */ /* 0x000fe200078e007e */
[----:B------:R-:W-:Y:S01]  /*2a230*/  ULDC UR54, c[0x0][0x22c] ;  /* 0x00008b0000367ab9 */ /* 0x000fe20000000800 */
[----:B------:R-:W-:Y:S01]  /*2a240*/  IMAD.MOV.U32 R124, RZ, RZ, R129 ;  /* 0x000000ffff7c7224 */ /* 0x000fe200078e0081 */
[----:B------:R-:W-:Y:S01]  /*2a250*/  ULDC UR53, c[0x0][0x22c] ;  /* 0x00008b0000357ab9 */ /* 0x000fe20000000800 */
[----:B------:R-:W-:Y:S01]  /*2a260*/  IMAD.MOV.U32 R122, RZ, RZ, R127 ;  /* 0x000000ffff7a7224 */ /* 0x000fe200078e007f */
[----:B------:R-:W-:Y:S01]  /*2a270*/  LOP3.LUT R5, R5, 0xffff7fff, RZ, 0xc0, !PT ;  /* 0xffff7fff05057812 */ /* 0x000fe200078ec0ff */
        /* <DEDUP_REMOVED lines=11> */
[----:B------:R-:W-:Y:S01]  /*2a330*/  IMAD.MOV.U32 R128, RZ, RZ, R132 ;  /* 0x000000ffff807224 */ /* 0x000fe200078e0084 */
[----:B------:R-:W-:Y:S01]  /*2a340*/  LEA.HI.X.SX32 R11, R155, R0, 0x2, P2 ;  /* 0x000000009b0b7211 */ /* 0x000fe200010f16ff */
[----:B------:R-:W-:Y:S01]  /*2a350*/  IMAD.MOV.U32 R126, RZ, RZ, R130 ;  /* 0x000000ffff7e7224 */ /* 0x000fe200078e0082 */
[----:B------:R1:W-:Y:S01]  /*2a360*/  STL.64 [R1+0xb18], R8 ;  /* 0x000b180801007387 */ /* 0x0003e20000100a00 */
[----:B------:R-:W-:Y:S01]  /*2a370*/  VIADD R159, R157, UR57 ;  /* 0x000000399d9f7c36 */ /* 0x000fe20008000000 */
[----:B------:R-:W-:Y:S01]  /*2a380*/  ULDC UR56, c[0x0][0x22c] ;  /* 0x00008b0000387ab9 */ /* 0x000fe20000000800 */
[----:B------:R-:W-:Y:S01]  /*2a390*/  IMAD.MOV.U32 R129, RZ, RZ, R133 ;  /* 0x000000ffff817224 */ /* 0x000fe200078e0085 */
[----:B------:R3:W-:Y:S01]  /*2a3a0*/  STL.64 [R1+0xc08], R10 ;  /* 0x000c080a01007387 */ /* 0x0007e20000100a00 */
[----:B------:R-:W-:Y:S01]  /*2a3b0*/  VIADD R160, R159, UR58 ;  /* 0x0000003a9fa07c36 */ /* 0x000fe20008000000 */
[----:B------:R-:W-:-:S02]  /*2a3c0*/  LOP3.LUT R20, R20, 0xffffbfff, RZ, 0xc0, !PT ;  /* 0xffffbfff14147812 */ /* 0x000fc400078ec0ff */
[CC--:B-1----:R-:W-:Y:S01]  /*2a3d0*/  LEA R8, P2, R157.reuse, R2.reuse, 0x2 ;  /* 0x000000029d087211 */ /* 0x0c2fe200078410ff */
[----:B------:R-:W-:Y:S01]  /*2a3e0*/  IMAD.MOV.U32 R132, RZ, RZ, R136 ;  /* 0x000000ffff847224 */ /* 0x000fe200078e0088 */
[----:B------:R-:W-:Y:S01]  /*2a3f0*/  LOP3.LUT R18, R18, 0x7fffffff, RZ, 0xc0, !PT ;  /* 0x7fffffff12127812 */ /* 0x000fe200078ec0ff */
[----:B------:R-:W-:Y:S01]  /*2a400*/  IMAD.MOV.U32 R127, RZ, RZ, R131 ;  /* 0x000000ffff7f7224 */ /* 0x000fe200078e0083 */
[C---:B---3--:R-:W-:Y:S01]  /*2a410*/  LEA R10, P1, R158.reuse, R2, 0x2 ;  /* 0x000000029e0a7211 */ /* 0x048fe200078210ff */
[----:B------:R-:W-:Y:S01]  /*2a420*/  IMAD.MOV.U32 R130, RZ, RZ, R134 ;  /* 0x000000ffff827224 */ /* 0x000fe200078e0086 */
[-C--:B------:R-:W-:Y:S01]  /*2a430*/  LEA.HI.X.SX32 R9, R157, R0.reuse, 0x2, P2 ;  /* 0x000000009d097211 */ /* 0x080fe200010f16ff */
[----:B------:R-:W-:Y:S01]  /*2a440*/  IMAD.MOV.U32 R133, RZ, RZ, R137 ;  /* 0x000000ffff857224 */ /* 0x000fe200078e0089 */
[----:B------:R-:W-:Y:S01]  /*2a450*/  LEA.HI.X.SX32 R11, R158, R0, 0x2, P1 ;  /* 0x000000009e0b7211 */ /* 0x000fe200008f16ff */
[----:B------:R-:W-:Y:S01]  /*2a460*/  VIADD R162, R160, UR59 ;  /* 0x0000003ba0a27c36 */ /* 0x000fe20008000000 */
[----:B------:R-:W-:Y:S01]  /*2a470*/  ULDC UR59, c[0x0][0x22c] ;  /* 0x00008b00003b7ab9 */ /* 0x000fe20000000800 */
[----:B------:R-:W-:Y:S01]  /*2a480*/  IMAD.MOV.U32 R118, RZ, RZ, R126 ;  /* 0x000000ffff767224 */ /* 0x000fe200078e007e */
[----:B------:R-:W-:Y:S01]  /*2a490*/  ULDC UR58, c[0x0][0x22c] ;  /* 0x00008b00003a7ab9 */ /* 0x000fe20000000800 */
[----:B------:R1:W-:Y:S01]  /*2a4a0*/  STL.64 [R1+0xb10], R10 ;  /* 0x000b100a01007387 */ /* 0x0003e20000100a00 */
[----:B------:R-:W-:Y:S01]  /*2a4b0*/  VIADD R161, R162, UR60 ;  /* 0x0000003ca2a17c36 */ /* 0x000fe20008000000 */
[----:B------:R-:W-:Y:S01]  /*2a4c0*/  ULDC UR60, c[0x0][0x22c] ;  /* 0x00008b00003c7ab9 */ /* 0x000fe20000000800 */
[----:B------:R-:W-:Y:S01]  /*2a4d0*/  IMAD.MOV.U32 R120, RZ, RZ, R128 ;  /* 0x000000ffff787224 */ /* 0x000fe200078e0080 */
[----:B------:R3:W-:Y:S01]  /*2a4e0*/  STL.64 [R1+0xc00], R8 ;  /* 0x000c000801007387 */ /* 0x0007e20000100a00 */
[----:B------:R-:W-:Y:S01]  /*2a4f0*/  VIADD R166, R161, UR61 ;  /* 0x0000003da1a67c36 */ /* 0x000fe20008000000 */
[----:B------:R-:W-:Y:S01]  /*2a500*/  ULDC UR61, c[0x0][0x22c] ;  /* 0x00008b00003d7ab9 */ /* 0x000fe20000000800 */
[----:B------:R-:W-:Y:S01]  /*2a510*/  ULDC UR57, c[0x0][0x22c] ;  /* 0x00008b0000397ab9 */ /* 0x000fe20000000800 */
[----:B-1----:R-:W-:-:S02]  /*2a520*/  LEA R10, P1, R159, R2, 0x2 ;  /* 0x000000029f0a7211 */ /* 0x002fc400078210ff */
[C---:B---3--:R-:W-:Y:S02]  /*2a530*/  LEA R8, P2, R160.reuse, R2, 0x2 ;  /* 0x00000002a0087211 */ /* 0x048fe400078410ff */
[-C--:B------:R-:W-:Y:S02]  /*2a540*/  LEA.HI.X.SX32 R11, R159, R0.reuse, 0x2, P1 ;  /* 0x000000009f0b7211 */ /* 0x080fe400008f16ff */
[----:B------:R-:W-:Y:S02]  /*2a550*/  LEA.HI.X.SX32 R9, R160, R0, 0x2, P2 ;  /* 0x00000000a0097211 */ /* 0x000fe400010f16ff */
[----:B------:R-:W-:Y:S01]  /*2a560*/  LEA R92, P1, R162, R2, 0x2 ;  /* 0x00000002a25c7211 */ /* 0x000fe200078210ff */
[----:B------:R-:W-:Y:S01]  /*2a570*/  STL.64 [R1+0xb08], R10 ;  /* 0x000b080a01007387 */ /* 0x000fe20000100a00 */
[----:B------:R-:W-:Y:S01]  /*2a580*/  VIADD R165, R166, UR4 ;  /* 0x00000004a6a57c36 */ /* 0x000fe20008000000 */
[----:B------:R-:W-:Y:S01]  /*2a590*/  ULDC UR4, c[0x0][0x248] ;  /* 0x0000920000047ab9 */ /* 0x000fe20000000800 */
[----:B------:R-:W-:Y:S01]  /*2a5a0*/  LEA.HI.X.SX32 R93, R162, R0, 0x2, P1 ;  /* 0x00000000a25d7211 */ /* 0x000fe200008f16ff */
[----:B------:R1:W-:Y:S01]  /*2a5b0*/  STL.64 [R1+0xbf8], R8 ;  /* 0x000bf80801007387 */ /* 0x0003e20000100a00 */
        /* <DEDUP_REMOVED lines=94> */
[----:B------:R1:W-:Y:S02]  /*2aba0*/  STL.64 [R1+0xab8], R94 ;  /* 0x000ab85e01007387 */ /* 0x0003e40000100a00 */
[----:B------:R-:W-:Y:S01]  /*2abb0*/  VIADD R12, R13, UR27 ;  /* 0x0000001b0d0c7c36 */ /* 0x000fe20008000000 */
[----:B------:R-:W-:Y:S01]  /*2abc0*/  ULDC UR27, c[0x0][0x248] ;  /* 0x00009200001b7ab9 */ /* 0x000fe20000000800 */
[----:B------:R3:W-:Y:S02]  /*2abd0*/  STL.64 [R1+0xba8], R92 ;  /* 0x000ba85c01007387 */ /* 0x0007e40000100a00 */
        /* <DEDUP_REMOVED lines=9> */
[----:B------:R-:W-:-:S03]  /*2ac70*/  ULDC UR29, c[0x0][0x248] ;  /* 0x00009200001d7ab9 */ /* 0x000fc60000000800 */
[----:B------:R1:W-:Y:S01]  /*2ac80*/  STL.64 [R1+0xba0], R92 ;  /* 0x000ba05c01007387 */ /* 0x0003e20000100a00 */
[----:B------:R-:W-:Y:S01]  /*2ac90*/  VIADD R9, R10, UR30 ;  /* 0x0000001e0a097c36 */ /* 0x000fe20008000000 */
[----:B------:R-:W-:Y:S01]  /*2aca0*/  LEA.HI.X.SX32 R15, R13, R0, 0x2, P1 ;  /* 0x000000000d0f7211 */ /* 0x000fe200008f16ff */
[----:B------:R-:W-:Y:S02]  /*2acb0*/  ULDC UR30, c[0x0][0x248] ;  /* 0x00009200001e7ab9 */ /* 0x000fe40000000800 */
[----:B------:R-:W-:Y:S01]  /*2acc0*/  VIADD R8, R9, UR31 ;  /* 0x0000001f09087c36 */ /* 0x000fe20008000000 */
[----:B------:R-:W-:Y:S01]  /*2acd0*/  ULDC UR31, c[0x0][0x248] ;  /* 0x00009200001f7ab9 */ /* 0x000fe20000000800 */
[----:B-1----:R-:W-:-:S04]  /*2ace0*/  LEA R92, P2, R12, R2, 0x2 ;  /* 0x000000020c5c7211 */ /* 0x002fc800078410ff */
[----:B------:R-:W-:Y:S02]  /*2acf0*/  LEA.HI.X.SX32 R93, R12, R0, 0x2, P2 ;  /* 0x000000000c5d7211 */ /* 0x000fe400010f16ff */
[C---:B------:R-:W-:Y:S01]  /*2ad00*/  LEA R12, P1, R11.reuse, R2, 0x2 ;  /* 0x000000020b0c7211 */ /* 0x040fe200078210ff */
[----:B------:R1:W-:Y:S01]  /*2ad10*/  STL.64 [R1+0xaa8], R14 ;  /* 0x000aa80e01007387 */ /* 0x0003e20000100a00 */
[----:B------:R-:W-:Y:S01]  /*2ad20*/  VIADD R153, R8, UR32 ;  /* 0x0000002008997c36 */ /* 0x000fe20008000000 */
[----:B------:R-:W-:Y:S01]  /*2ad30*/  ULDC UR32, c[0x0][0x248] ;  /* 0x0000920000207ab9 */ /* 0x000fe20000000800 */
[----:B------:R-:W-:Y:S01]  /*2ad40*/  LEA.HI.X.SX32 R13, R11, R0, 0x2, P1 ;  /* 0x000000000b0d7211 */ /* 0x000fe200008f16ff */
[----:B------:R-:W-:Y:S01]  /*2ad50*/  STL.64 [R1+0xb98], R92 ;  /* 0x000b985c01007387 */ /* 0x000fe20000100a00 */
[----:B------:R-:W-:Y:S01]  /*2ad60*/  VIADD R154, R153, UR33 ;  /* 0x00000021999a7c36 */ /* 0x000fe20008000000 */
[----:B------:R-:W-:Y:S01]  /*2ad70*/  ULDC UR33, c[0x0][0x248] ;  /* 0x0000920000217ab9 */ /* 0x000fe20000000800 */
[C---:B-1----:R-:W-:Y:S01]  /*2ad80*/  LEA R14, P2, R10.reuse, R2, 0x2 ;  /* 0x000000020a0e7211 */ /* 0x042fe200078410ff */
[----:B------:R1:W-:Y:S03]  /*2ad90*/  STL.64 [R1+0xaa0], R12 ;  /* 0x000aa00c01007387 */ /* 0x0003e60000100a00 */
[----:B------:R-:W-:-:S02]  /*2ada0*/  LEA.HI.X.SX32 R15, R10, R0, 0x2, P2 ;  /* 0x000000000a0f7211 */ /* 0x000fc400010f16ff */
[C---:B------:R-:W-:Y:S01]  /*2adb0*/  LEA R10, P1, R9.reuse, R2, 0x2 ;  /* 0x00000002090a7211 */ /* 0x040fe200078210ff */
[----:B------:R-:W-:Y:S01]  /*2adc0*/  VIADD R156, R154, UR34 ;  /* 0x000000229a9c7c36 */ /* 0x000fe20008000000 */
[----:B------:R-:W-:Y:S02]  /*2add0*/  ULDC UR34, c[0x0][0x22c] ;  /* 0x00008b0000227ab9 */ /* 0x000fe40000000800 */
[----:B------:R-:W-:Y:S02]  /*2ade0*/  LEA.HI.X.SX32 R11, R9, R0, 0x2, P1 ;  /* 0x00000000090b7211 */ /* 0x000fe400008f16ff */
[----:B-1----:R-:W-:Y:S01]  /*2adf0*/  LEA R12, P2, R8, R2, 0x2 ;  /* 0x00000002080c7211 */ /* 0x002fe200078410ff */
[----:B------:R-:W-:Y:S01]  /*2ae00*/  VIADD R155, R156, UR35 ;  /* 0x000000239c9b7c36 */ /* 0x000fe20008000000 */
[----:B------:R1:W-:Y:S01]  /*2ae10*/  STL.64 [R1+0xb90], R14 ;  /* 0x000b900e01007387 */ /* 0x0003e20000100a00 */
[----:B------:R-:W-:Y:S01]  /*2ae20*/  IMAD.MOV.U32 R136, RZ, RZ, R140 ;  /* 0x000000ffff887224 */ /* 0x000fe200078e008c */
[----:B------:R-:W-:Y:S01]  /*2ae30*/  LEA.HI.X.SX32 R13, R8, R0, 0x2, P2 ;  /* 0x00000000080d7211 */ /* 0x000fe200010f16ff */
[----:B------:R-:W-:Y:S01]  /*2ae40*/  IMAD.MOV.U32 R131, RZ, RZ, R135 ;  /* 0x000000ffff837224 */ /* 0x000fe200078e0087 */
[----:B------:R-:W-:Y:S01]  /*2ae50*/  LEA R8, P1, R153, R2, 0x2 ;  /* 0x0000000299087211 */ /* 0x000fe200078210ff */
[----:B------:R3:W-:Y:S01]  /*2ae60*/  STL.64 [R1+0xa98], R10 ;  /* 0x000a980a01007387 */ /* 0x0007e20000100a00 */
[----:B------:R-:W-:Y:S01]  /*2ae70*/  VIADD R158, R155, UR36 ;  /* 0x000000249b9e7c36 */ /* 0x000fe20008000000 */
[----:B------:R-:W-:Y:S01]  /*2ae80*/  ULDC UR36, c[0x0][0x22c] ;  /* 0x00008b0000247ab9 */ /* 0x000fe20000000800 */
[----:B------:R-:W-:Y:S01]  /*2ae90*/  LEA.HI.X.SX32 R9, R153, R0, 0x2, P1 ;  /* 0x0000000099097211 */ /* 0x000fe200008f16ff */
[----:B------:R-:W-:Y:S01]  /*2aea0*/  STL.64 [R1+0xb88], R12 ;  /* 0x000b880c01007387 */ /* 0x000fe20000100a00 */
[----:B------:R-:W-:Y:S01]  /*2aeb0*/  IMAD.MOV.U32 R134, RZ, RZ, R138 ;  /* 0x000000ffff867224 */ /* 0x000fe200078e008a */
[----:B------:R-:W-:Y:S01]  /*2aec0*/  ULDC UR35, c[0x0][0x22c] ;  /* 0x00008b0000237ab9 */ /* 0x000fe20000000800 */
[----:B-1----:R-:W-:-:S02]  /*2aed0*/  LEA R14, P1, R156, R2, 0x2 ;  /* 0x000000029c0e7211 */ /* 0x002fc400078210ff */
[----:B---3--:R-:W-:Y:S01]  /*2aee0*/  LEA R10, P2, R154, R2, 0x2 ;  /* 0x000000029a0a7211 */ /* 0x008fe200078410ff */
[----:B------:R1:W-:Y:S01]  /*2aef0*/  STL.64 [R1+0xa90], R8 ;  /* 0x000a900801007387 */ /* 0x0003e20000100a00 */
[-C--:B------:R-:W-:Y:S02]  /*2af00*/  LEA.HI.X.SX32 R15, R156, R0.reuse, 0x2, P1 ;  /* 0x000000009c0f7211 */ /* 0x080fe400008f16ff */
[----:B------:R-:W-:Y:S01]  /*2af10*/  LEA.HI.X.SX32 R11, R154, R0, 0x2, P2 ;  /* 0x000000009a0b7211 */ /* 0x000fe200010f16ff */
[C---:B------:R-:W-:Y:S01]  /*2af20*/  VIADD R157, R158.reuse, UR37 ;  /* 0x000000259e9d7c36 */ /* 0x040fe20008000000 */
[-C--:B------:R-:W-:Y:S01]  /*2af30*/  LEA R92, P1, R158, R2.reuse, 0x2 ;  /* 0x000000029e5c7211 */ /* 0x080fe200078210ff */
[----:B------:R-:W-:Y:S01]  /*2af40*/  IMAD.MOV.U32 R137, RZ, RZ, R141 ;  /* 0x000000ffff897224 */ /* 0x000fe200078e008d */
[----:B------:R-:W-:Y:S01]  /*2af50*/  ULDC UR37, c[0x0][0x22c] ;  /* 0x00008b0000257ab9 */ /* 0x000fe20000000800 */
[----:B------:R-:W-:Y:S01]  /*2af60*/  STL.64 [R1+0xa88], R10 ;  /* 0x000a880a01007387 */ /* 0x000fe20000100a00 */
[----:B-1----:R-:W-:-:S03]  /*2af70*/  LEA R8, P2, R155, R2, 0x2 ;  /* 0x000000029b087211 */ /* 0x002fc600078410ff */
[----:B------:R1:W-:Y:S01]  /*2af80*/  STL.64 [R1+0xa80], R14 ;  /* 0x000a800e01007387 */ /* 0x0003e20000100a00 */
[-C--:B------:R-:W-:Y:S01]  /*2af90*/  LEA.HI.X.SX32 R9, R155, R0.reuse, 0x2, P2 ;  /* 0x000000009b097211 */ /* 0x080fe200010f16ff */
[C---:B------:R-:W-:Y:S01]  /*2afa0*/  VIADD R161, R157.reuse, UR38 ;  /* 0x000000269da17c36 */ /* 0x040fe20008000000 */
[----:B------:R-:W-:Y:S01]  /*2afb0*/  LEA.HI.X.SX32 R93, R158, R0, 0x2, P1 ;  /* 0x000000009e5d7211 */ /* 0x000fe200008f16ff */
[----:B------:R-:W-:Y:S01]  /*2afc0*/  IMAD.MOV.U32 R140, RZ, RZ, R144 ;  /* 0x000000ffff8c7224 */ /* 0x000fe200078e0090 */
[----:B------:R-:W-:Y:S01]  /*2afd0*/  ULDC UR38, c[0x0][0x22c] ;  /* 0x00008b0000267ab9 */ /* 0x000fe20000000800 */
[----:B-1----:R-:W-:Y:S01]  /*2afe0*/  LEA R14, P2, R157, R2, 0x2 ;  /* 0x000000029d0e7211 */ /* 0x002fe200078410ff */
[----:B------:R-:W-:Y:S01]  /*2aff0*/  VIADD R162, R161, UR39 ;  /* 0x00000027a1a27c36 */ /* 0x000fe20008000000 */
[----:B------:R-:W-:Y:S01]  /*2b000*/  STL.64 [R1+0xa78], R8 ;  /* 0x000a780801007387 */ /* 0x000fe20000100a00 */
[----:B------:R-:W-:Y:S01]  /*2b010*/  IMAD.MOV.U32 R135, RZ, RZ, R139 ;  /* 0x000000ffff877224 */ /* 0x000fe200078e008b */
[----:B------:R-:W-:Y:S01]  /*2b020*/  LEA.HI.X.SX32 R15, R157, R0, 0x2, P2 ;  /* 0x000000009d0f7211 */ /* 0x000fe200010f16ff */
[----:B------:R-:W-:Y:S01]  /*2b030*/  IMAD.MOV.U32 R138, RZ, RZ, R142 ;  /* 0x000000ffff8a7224 */ /* 0x000fe200078e008e */
[----:B------:R1:W-:Y:S01]  /*2b040*/  STL.64 [R1+0xa70], R92 ;  /* 0x000a705c01007387 */ /* 0x0003e20000100a00 */
[C---:B------:R-:W-:Y:S01]  /*2b050*/  VIADD R171, R162.reuse, UR40 ;  /* 0x00000028a2ab7c36 */ /* 0x040fe20008000000 */
[----:B------:R-:W-:Y:S01]  /*2b060*/  ULDC UR40, c[0x0][0x22c] ;  /* 0x00008b0000287ab9 */ /* 0x000fe20000000800 */
[----:B------:R-:W-:Y:S01]  /*2b070*/  IMAD.MOV.U32 R141, RZ, RZ, R145 ;  /* 0x000000ffff8d7224 */ /* 0x000fe200078e0091 */
[----:B------:R3:W-:Y:S01]  /*2b080*/  STL.64 [R1+0xa68], R14 ;  /* 0x000a680e01007387 */ /* 0x0007e20000100a00 */
[----:B------:R-:W-:Y:S01]  /*2b090*/  VIADD R167, R171, UR41 ;  /* 0x00000029aba77c36 */ /* 0x000fe20008000000 */
[----:B------:R-:W-:Y:S01]  /*2b0a0*/  ULDC UR41, c[0x0][0x22c] ;  /* 0x00008b0000297ab9 */ /* 0x000fe20000000800 */
[----:B------:R-:W-:Y:S01]  /*2b0b0*/  IMAD.MOV.U32 R144, RZ, RZ, R148 ;  /* 0x000000ffff907224 */ /* 0x000fe200078e0094 */
[----:B------:R-:W-:Y:S01]  /*2b0c0*/  ULDC UR39, c[0x0][0x22c] ;  /* 0x00008b0000277ab9 */ /* 0x000fe20000000800 */
[----:B-1----:R-:W-:-:S02]  /*2b0d0*/  LEA R92, P2, R162, R2, 0x2 ;  /* 0x00000002a25c7211 */ /* 0x002fc400078410ff */
[C---:B---3--:R-:W-:Y:S02]  /*2b0e0*/  LEA R14, P1, R161.reuse, R2, 0x2 ;  /* 0x00000002a10e7211 */ /* 0x048fe400078210ff */
[-C--:B------:R-:W-:Y:S02]  /*2b0f0*/  LEA.HI.X.SX32 R93, R162, R0.reuse, 0x2, P2 ;  /* 0x00000000a25d7211 */ /* 0x080fe400010f16ff */
[----:B------:R-:W-:Y:S02]  /*2b100*/  LEA.HI.X.SX32 R15, R161, R0, 0x2, P1 ;  /* 0x00000000a10f7211 */ /* 0x000fe400008f16ff */
[----:B------:R-:W-:-:S03]  /*2b110*/  LEA R94, P1, R171, R2, 0x2 ;  /* 0x00000002ab5e7211 */ /* 0x000fc600078210ff */
[----:B------:R-:W-:Y:S01]  /*2b120*/  STL.64 [R1+0xa60], R14 ;  /* 0x000a600e01007387 */ /* 0x000fe20000100a00 */
[----:B------:R-:W-:Y:S01]  /*2b130*/  VIADD R170, R167, UR42 ;  /* 0x0000002aa7aa7c36 */ /* 0x000fe20008000000 */
[----:B------:R-:W-:Y:S01]  /*2b140*/  LEA.HI.X.SX32 R95, R171, R0, 0x2, P1 ;  /* 0x00000000ab5f7211 */ /* 0x000fe200008f16ff */
[----:B------:R-:W-:Y:S01]  /*2b150*/  IMAD.MOV.U32 R139, RZ, RZ, R143 ;  /* 0x000000ffff8b7224 */ /* 0x000fe200078e008f */
[----:B------:R1:W-:Y:S01]  /*2b160*/  STL.64 [R1+0xa58], R92 ;  /* 0x000a585c01007387 */ /* 0x0003e20000100a00 */
[----:B------:R-:W-:Y:S01]  /*2b170*/  VIADD R169, R170, UR43 ;  /* 0x0000002baaa97c36 */ /* 0x000fe20008000000 */
[----:B------:R-:W-:Y:S01]  /*2b180*/  ULDC UR43, c[0x0][0x22c] ;  /* 0x00008b00002b7ab9 */ /* 0x000fe20000000800 */
[----:B------:R-:W-:Y:S01]  /*2b190*/  IMAD.MOV.U32 R142, RZ, RZ, R146 ;  /* 0x000000ffff8e7224 */ /* 0x000fe200078e0092 */
[----:B------:R3:W-:Y:S01]  /*2b1a0*/  STL.64 [R1+0xa50], R94 ;  /* 0x000a505e01007387 */ /* 0x0007e20000100a00 */
[----:B------:R-:W-:Y:S01]  /*2b1b0*/  IMAD.MOV.U32 R145, RZ, RZ, R149 ;  /* 0x000000ffff917224 */ /* 0x000fe200078e0095 */
[----:B------:R-:W-:Y:S01]  /*2b1c0*/  ULDC UR42, c[0x0][0x22c] ;  /* 0x00008b00002a7ab9 */ /* 0x000fe20000000800 */
[----:B-1----:R-:W-:-:S04]  /*2b1d0*/  LEA R92, P2, R167, R2, 0x2 ;  /* 0x00000002a75c7211 */ /* 0x002fc800078410ff */
[----:B------:R-:W-:Y:S02]  /*2b1e0*/  LEA.HI.X.SX32 R93, R167, R0, 0x2, P2 ;  /* 0x00000000a75d7211 */ /* 0x000fe400010f16ff */
[C---:B---3--:R-:W-:Y:S01]  /*2b1f0*/  LEA R94, P1, R170.reuse, R2, 0x2 ;  /* 0x00000002aa5e7211 */ /* 0x048fe200078210ff */
        /* <DEDUP_REMOVED lines=9> */
[----:B------:R-:W-:Y:S01]  /*2b290*/  VIADD R165, R168, UR46 ;  /* 0x0000002ea8a57c36 */ /* 0x000fe20008000000 */
        /* <DEDUP_REMOVED lines=59> */
[----:B------:R-:W-:Y:S01]  /*2b650*/  LEA R10, P2, R14, R2, 0x2 ;  /* 0x000000020e0a7211 */ /* 0x000fe200078410ff */
[----:B------:R-:W-:Y:S02]  /*2b660*/  ULDC UR13, c[0x0][0x248] ;  /* 0x00009200000d7ab9 */ /* 0x000fe40000000800 */
[----:B------:R-:W-:Y:S04]  /*2b670*/  STL.64 [R1+0x9e0], R92 ;  /* 0x0009e05c01007387 */ /* 0x000fe80000100a00 */
[----:B------:R1:W-:Y:S01]  /*2b680*/  STL.64 [R1+0x9d8], R12 ;  /* 0x0009d80c01007387 */ /* 0x0003e20000100a00 */
[----:B------:R-:W-:Y:S01]  /*2b690*/  VIADD R15, R152, UR14 ;  /* 0x0000000e980f7c36 */ /* 0x000fe20008000000 */
[----:B------:R-:W-:Y:S01]  /*2b6a0*/  LEA.HI.X.SX32 R11, R14, R0, 0x2, P2 ;  /* 0x000000000e0b7211 */ /* 0x000fe200010f16ff */
[----:B------:R-:W-:Y:S01]  /*2b6b0*/  ULDC UR14, c[0x0][0x248] ;  /* 0x00009200000e7ab9 */ /* 0x000fe20000000800 */
[----:B-1----:R-:W-:-:S04]  /*2b6c0*/  LEA R12, P1, R8, R2, 0x2 ;  /* 0x00000002080c7211 */ /* 0x002fc800078210ff */
[----:B------:R-:W-:Y:S01]  /*2b6d0*/  LEA.HI.X.SX32 R13, R8, R0, 0x2, P1 ;  /* 0x00000000080d7211 */ /* 0x000fe200008f16ff */
[C---:B------:R-:W-:Y:S01]  /*2b6e0*/  VIADD R155, R15.reuse, UR15 ;  /* 0x0000000f0f9b7c36 */ /* 0x040fe20008000000 */
[----:B------:R-:W-:Y:S01]  /*2b6f0*/  LEA R8, P2, R15, R2, 0x2 ;  /* 0x000000020f087211 */ /* 0x000fe200078410ff */
[----:B------:R-:W-:Y:S02]  /*2b700*/  ULDC UR15, c[0x0][0x248] ;  /* 0x00009200000f7ab9 */ /* 0x000fe40000000800 */
[----:B------:R-:W-:Y:S01]  /*2b710*/  STL.64 [R1+0x9d0], R12 ;  /* 0x0009d00c01007387 */ /* 0x000fe20000100a00 */
[----:B------:R-:W-:Y:S01]  /*2b720*/  VIADD R154, R155, UR16 ;  /* 0x000000109b9a7c36 */ /* 0x000fe20008000000 */
[----:B------:R-:W-:Y:S01]  /*2b730*/  LEA.HI.X.SX32 R9, R15, R0, 0x2, P2 ;  /* 0x000000000f097211 */ /* 0x000fe200010f16ff */
[----:B------:R-:W-:Y:S01]  /*2b740*/  ULDC UR16, c[0x0][0x248] ;  /* 0x0000920000107ab9 */ /* 0x000fe20000000800 */
[----:B------:R1:W-:Y:S01]  /*2b750*/  STL.64 [R1+0x9c8], R10 ;  /* 0x0009c80a01007387 */ /* 0x0003e20000100a00 */
[----:B------:R-:W-:Y:S01]  /*2b760*/  VIADD R156, R154, UR17 ;  /* 0x000000119a9c7c36 */ /* 0x000fe20008000000 */
[----:B------:R-:W-:Y:S01]  /*2b770*/  ULDC UR17, c[0x0][0x248] ;  /* 0x0000920000117ab9 */ /* 0x000fe20000000800 */
[----:B-1----:R-:W-:-:S04]  /*2b780*/  LEA R10, P1, R152, R2, 0x2 ;  /* 0x00000002980a7211 */ /* 0x002fc800078210ff */
[----:B------:R-:W-:Y:S02]  /*2b790*/  LEA.HI.X.SX32 R11, R152, R0, 0x2, P1 ;  /* 0x00000000980b7211 */ /* 0x000fe400008f16ff */
[C---:B------:R-:W-:Y:S01]  /*2b7a0*/  LEA R14, P1, R155.reuse, R2, 0x2 ;  /* 0x000000029b0e7211 */ /* 0x040fe200078210ff */
[----:B------:R-:W-:Y:S01]  /*2b7b0*/  VIADD R157, R156, UR18 ;  /* 0x000000129c9d7c36 */ /* 0x000fe20008000000 */
[----:B------:R-:W-:Y:S01]  /*2b7c0*/  ULDC UR18, c[0x0][0x248] ;  /* 0x0000920000127ab9 */ /* 0x000fe20000000800 */
[----:B------:R-:W-:Y:S01]  /*2b7d0*/  STL.64 [R1+0x9c0], R10 ;  /* 0x0009c00a01007387 */ /* 0x000fe20000100a00 */
[----:B------:R-:W-:-:S03]  /*2b7e0*/  LEA.HI.X.SX32 R15, R155, R0, 0x2, P1 ;  /* 0x000000009b0f7211 */ /* 0x000fc600008f16ff */
[----:B------:R1:W-:Y:S01]  /*2b7f0*/  STL.64 [R1+0x9b8], R8 ;  /* 0x0009b80801007387 */ /* 0x0003e20000100a00 */
[C---:B------:R-:W-:Y:S01]  /*2b800*/  LEA R92, P1, R156.reuse, R2, 0x2 ;  /* 0x000000029c5c7211 */ /* 0x040fe200078210ff */
[----:B------:R-:W-:Y:S01]  /*2b810*/  VIADD R163, R157, UR19 ;  /* 0x000000139da37c36 */ /* 0x000fe20008000000 */
[----:B------:R-:W-:Y:S01]  /*2b820*/  ULDC UR19, c[0x0][0x248] ;  /* 0x0000920000137ab9 */ /* 0x000fe20000000800 */
[----:B------:R3:W-:Y:S01]  /*2b830*/  STL.64 [R1+0x9b0], R14 ;  /* 0x0009b00e01007387 */ /* 0x0007e20000100a00 */
[----:B------:R-:W-:Y:S01]  /*2b840*/  LEA.HI.X.SX32 R93, R156, R0, 0x2, P1 ;  /* 0x000000009c5d7211 */ /* 0x000fe200008f16ff */
[----:B------:R-:W-:Y:S01]  /*2b850*/  VIADD R162, R163, UR20 ;  /* 0x00000014a3a27c36 */ /* 0x000fe20008000000 */
[----:B-1----:R-:W-:Y:S01]  /*2b860*/  LEA R8, P2, R154, R2, 0x2 ;  /* 0x000000029a087211 */ /* 0x002fe200078410ff */
[----:B------:R-:W-:-:S03]  /*2b870*/  ULDC UR20, c[0x0][0x248] ;  /* 0x0000920000147ab9 */ /* 0x000fc60000000800 */
[----:B------:R-:W-:Y:S02]  /*2b880*/  LEA.HI.X.SX32 R9, R154, R0, 0x2, P2 ;  /* 0x000000009a097211 */ /* 0x000fe400010f16ff */
[-C--:B---3--:R-:W-:Y:S02]  /*2b890*/  LEA R14, P2, R157, R2.reuse, 0x2 ;  /* 0x000000029d0e7211 */ /* 0x088fe400078410ff */
[----:B------:R-:W-:Y:S01]  /*2b8a0*/  LEA R94, P1, R163, R2, 0x2 ;  /* 0x00000002a35e7211 */ /* 0x000fe200078210ff */
[----:B------:R-:W-:Y:S01]  /*2b8b0*/  STL.64 [R1+0x9a8], R8 ;  /* 0x0009a80801007387 */ /* 0x000fe20000100a00 */
[-C--:B------:R-:W-:Y:S01]  /*2b8c0*/  LEA.HI.X.SX32 R15, R157, R0.reuse, 0x2, P2 ;  /* 0x000000009d0f7211 */ /* 0x080fe200010f16ff */
[----:B------:R-:W-:Y:S01]  /*2b8d0*/  VIADD R164, R162, UR21 ;  /* 0x00000015a2a47c36 */ /* 0x000fe20008000000 */
[----:B------:R-:W-:Y:S01]  /*2b8e0*/  LEA.HI.X.SX32 R95, R163, R0, 0x2, P1 ;  /* 0x00000000a35f7211 */ /* 0x000fe200008f16ff */
[----:B------:R1:W-:Y:S01]  /*2b8f0*/  STL.64 [R1+0x9a0], R92 ;  /* 0x0009a05c01007387 */ /* 0x0003e20000100a00 */
[----:B------:R-:W-:Y:S01]  /*2b900*/  ULDC UR21, c[0x0][0x248] ;  /* 0x0000920000157ab9 */ /* 0x000fe20000000800 */
[----:B------:R-:W-:Y:S01]  /*2b910*/  VIADD R161, R164, UR22 ;  /* 0x00000016a4a17c36 */ /* 0x000fe20008000000 */
[----:B------:R-:W-:Y:S01]  /*2b920*/  ULDC UR22, c[0x0][0x248] ;  /* 0x0000920000167ab9 */ /* 0x000fe20000000800 */
[----:B------:R-:W-:Y:S01]  /*2b930*/  STL.64 [R1+0x998], R14 ;  /* 0x0009980e01007387 */ /* 0x000fe20000100a00 */
        /* <DEDUP_REMOVED lines=29> */
[----:B---3--:R-:W-:Y:S02]  /*2bb10*/  LEA R92, P2, R153, R2, 0x2 ;  /* 0x00000002995c7211 */ /* 0x008fe400078410ff */
        /* <DEDUP_REMOVED lines=15> */
[----:B------:R-:W-:Y:S01]  /*2bc10*/  IMAD.MOV.U32 R148, RZ, RZ, R23 ;  /* 0x000000ffff947224 */ /* 0x000fe200078e0017 */
[----:B------:R-:W-:Y:S01]  /*2bc20*/  ULDC UR31, c[0x0][0x22c] ;  /* 0x00008b00001f7ab9 */ /* 0x000fe20000000800 */
[----:B------:R-:W-:Y:S01]  /*2bc30*/  VIADD R8, R9, UR32 ;  /* 0x0000002009087c36 */ /* 0x000fe20008000000 */
[----:B------:R1:W-:Y:S01]  /*2bc40*/  STL.64 [R1+0x940], R92 ;  /* 0x0009405c01007387 */ /* 0x0003e20000100a00 */
[----:B------:R-:W-:Y:S01]  /*2bc50*/  LEA.HI.X.SX32 R13, R11, R0, 0x2, P1 ;  /* 0x000000000b0d7211 */ /* 0x000fe200008f16ff */
[----:B------:R-:W-:Y:S01]  /*2bc60*/  IMAD.MOV.U32 R143, RZ, RZ, R147 ;  /* 0x000000ffff8f7224 */ /* 0x000fe200078e0093 */
        /* <DEDUP_REMOVED lines=22> */
[----:B------:R-:W-:Y:S01]  /*2bdd0*/  STL.64 [R1+0x910], R8 ;  /* 0x0009100801007387 */ /* 0x000fe20000100a00 */
[----:B------:R-:W-:Y:S01]  /*2bde0*/  ULDC UR8, c[0x0][0x248] ;  /* 0x0000920000087ab9 */ /* 0x000fe20000000800 */
[----:B-1----:R-:W-:-:S04]  /*2bdf0*/  LEA R12, P2, R14, R2, 0x2 ;  /* 0x000000020e0c7211 */ /* 0x002fc800078410ff */
[----:B------:R-:W-:Y:S02]  /*2be00*/  LEA.HI.X.SX32 R13, R14, R0, 0x2, P2 ;  /* 0x000000000e0d7211 */ /* 0x000fe400010f16ff */
[----:B------:R-:W-:Y:S01]  /*2be10*/  LEA R14, P1, R154, R2, 0x2 ;  /* 0x000000029a0e7211 */ /* 0x000fe200078210ff */
[----:B------:R-:W-:Y:S01]  /*2be20*/  VIADD R157, R160, UR9 ;  /* 0x00000009a09d7c36 */ /* 0x000fe20008000000 */
[----:B------:R-:W-:Y:S01]  /*2be30*/  ULDC UR9, c[0x0][0x248] ;  /* 0x0000920000097ab9 */ /* 0x000fe20000000800 */
[----:B------:R1:W-:Y:S01]  /*2be40*/  STL.64 [R1+0x908], R12 ;  /* 0x0009080c01007387 */ /* 0x0003e20000100a00 */
[----:B------:R-:W-:Y:S01]  /*2be50*/  LEA.HI.X.SX32 R15, R154, R0, 0x2, P1 ;  /* 0x000000009a0f7211 */ /* 0x000fe200008f16ff */
[----:B------:R-:W-:Y:S01]  /*2be60*/  VIADD R159, R157, UR12 ;  /* 0x0000000c9d9f7c36 */ /* 0x000fe20008000000 */
[C---:B------:R-:W-:Y:S01]  /*2be70*/  LEA R92, P1, R160.reuse, R2, 0x2 ;  /* 0x00000002a05c7211 */ /* 0x040fe200078210ff */
[----:B------:R-:W-:Y:S02]  /*2be80*/  ULDC UR12, c[0x0][0x248] ;  /* 0x00009200000c7ab9 */ /* 0x000fe40000000800 */
[----:B------:R3:W-:Y:S01]  /*2be90*/  STL.64 [R1+0x900], R14 ;  /* 0x0009000e01007387 */ /* 0x0007e20000100a00 */
[----:B------:R-:W-:-:S02]  /*2bea0*/  LEA.HI.X.SX32 R93, R160, R0, 0x2, P1 ;  /* 0x00000000a05d7211 */ /* 0x000fc400008f16ff */
[CC--:B-1----:R-:W-:Y:S01]  /*2beb0*/  LEA R12, P2, R156.reuse, R2.reuse, 0x2 ;  /* 0x000000029c0c7211 */ /* 0x0c2fe200078410ff */
[C---:B------:R-:W-:Y:S01]  /*2bec0*/  VIADD R158, R159.reuse, UR13 ;  /* 0x0000000d9f9e7c36 */ /* 0x040fe20008000000 */
[----:B------:R-:W-:Y:S01]  /*2bed0*/  LEA R94, P1, R159, R2, 0x2 ;  /* 0x000000029f5e7211 */ /* 0x000fe200078210ff */
[----:B------:R-:W-:Y:S01]  /*2bee0*/  ULDC UR13, c[0x0][0x248] ;  /* 0x00009200000d7ab9 */ /* 0x000fe20000000800 */
[----:B------:R-:W-:Y:S02]  /*2bef0*/  LEA.HI.X.SX32 R13, R156, R0, 0x2, P2 ;  /* 0x000000009c0d7211 */ /* 0x000fe400010f16ff */
[----:B---3--:R-:W-:-:S03]  /*2bf00*/  LEA R14, P2, R157, R2, 0x2 ;  /* 0x000000029d0e7211 */ /* 0x008fc600078410ff */
[----:B------:R-:W-:Y:S01]  /*2bf10*/  STL.64 [R1+0x8f8], R12 ;  /* 0x0008f80c01007387 */ /* 0x000fe20000100a00 */
[-C--:B------:R-:W-:Y:S01]  /*2bf20*/  LEA.HI.X.SX32 R15, R157, R0.reuse, 0x2, P2 ;  /* 0x000000009d0f7211 */ /* 0x080fe200010f16ff */
[C---:B------:R-:W-:Y:S01]  /*2bf30*/  VIADD R155, R158.reuse, UR14 ;  /* 0x0000000e9e9b7c36 */ /* 0x040fe20008000000 */
        /* <DEDUP_REMOVED lines=107> */
[----:B------:R-:W-:Y:S01]  /*2c5f0*/  IMAD.MOV.U32 R146, RZ, RZ, R150 ;  /* 0x000000ffff927224 */ /* 0x000fe200078e0096 */
[----:B------:R-:W-:Y:S01]  /*2c600*/  ULDC UR8, c[0x0][0x22c] ;  /* 0x00008b0000087ab9 */ /* 0x000fe20000000800 */
[----:B------:R-:W-:Y:S01]  /*2c610*/  VIADD R153, R154, UR9 ;  /* 0x000000099a997c36 */ /* 0x000fe20008000000 */
[----:B------:R-:W-:Y:S01]  /*2c620*/  ULDC UR9, c[0x0][0x22c] ;  /* 0x00008b0000097ab9 */ /* 0x000fe20000000800 */
[----:B-1----:R-:W-:-:S04]  /*2c630*/  LEA R92, P2, R12, R2, 0x2 ;  /* 0x000000020c5c7211 */ /* 0x002fc800078410ff */
[----:B------:R-:W-:Y:S01]  /*2c640*/  LEA.HI.X.SX32 R93, R12, R0, 0x2, P2 ;  /* 0x000000000c5d7211 */ /* 0x000fe200010f16ff */
[----:B------:R-:W-:Y:S01]  /*2c650*/  STL.64 [R1+0x840], R10 ;  /* 0x0008400a01007387 */ /* 0x000fe20000100a00 */
[----:B------:R-:W-:Y:S01]  /*2c660*/  VIADD R152, R153, UR12 ;  /* 0x0000000c99987c36 */ /* 0x000fe20008000000 */
[----:B------:R-:W-:Y:S01]  /*2c670*/  LEA R8, P2, R14, R2, 0x2 ;  /* 0x000000020e087211 */ /* 0x000fe200078410ff */
[----:B------:R-:W-:Y:S01]  /*2c680*/  IMAD.MOV.U32 R149, RZ, RZ, R22 ;  /* 0x000000ffff957224 */ /* 0x000fe200078e0016 */
[----:B------:R1:W-:Y:S01]  /*2c690*/  STL.64 [R1+0x838], R92 ;  /* 0x0008385c01007387 */ /* 0x0003e20000100a00 */
[----:B------:R-:W-:Y:S01]  /*2c6a0*/  VIADD R13, R152, UR4 ;  /* 0x00000004980d7c36 */ /* 0x000fe20008000000 */
[----:B------:R-:W-:Y:S01]  /*2c6b0*/  LEA.HI.X.SX32 R9, R14, R0, 0x2, P2 ;  /* 0x000000000e097211 */ /* 0x000fe200010f16ff */
[----:B------:R-:W-:Y:S01]  /*2c6c0*/  ULDC UR4, c[0x0][0x248] ;  /* 0x0000920000047ab9 */ /* 0x000fe20000000800 */
[----:B------:R-:W-:Y:S01]  /*2c6d0*/  IMAD.MOV.U32 R147, RZ, RZ, R151 ;  /* 0x000000ffff937224 */ /* 0x000fe200078e0097 */
[----:B------:R-:W-:Y:S01]  /*2c6e0*/  ULDC UR12, c[0x0][0x22c] ;  /* 0x00008b00000c7ab9 */ /* 0x000fe20000000800 */
[----:B-1----:R-:W-:-:S04]  /*2c6f0*/  LEA R92, P1, R15, R2, 0x2 ;  /* 0x000000020f5c7211 */ /* 0x002fc800078210ff */
[----:B------:R-:W-:Y:S01]  /*2c700*/  LEA.HI.X.SX32 R93, R15, R0, 0x2, P1 ;  /* 0x000000000f5d7211 */ /* 0x000fe200008f16ff */
[----:B------:R-:W-:Y:S01]  /*2c710*/  VIADD R11, R13, UR6 ;  /* 0x000000060d0b7c36 */ /* 0x000fe20008000000 */
[C---:B------:R-:W-:Y:S01]  /*2c720*/  LEA R14, P1, R154.reuse, R2, 0x2 ;  /* 0x000000029a0e7211 */ /* 0x040fe200078210ff */
[----:B------:R-:W-:Y:S02]  /*2c730*/  ULDC UR6, c[0x0][0x248] ;  /* 0x0000920000067ab9 */ /* 0x000fe40000000800 */
[----:B------:R1:W-:Y:S01]  /*2c740*/  STL.64 [R1+0x830], R92 ;  /* 0x0008305c01007387 */ /* 0x0003e20000100a00 */
[----:B------:R-:W-:Y:S01]  /*2c750*/  VIADD R10, R11, UR7 ;  /* 0x000000070b0a7c36 */ /* 0x000fe20008000000 */
[----:B------:R-:W-:Y:S01]  /*2c760*/  LEA.HI.X.SX32 R15, R154, R0, 0x2, P1 ;  /* 0x000000009a0f7211 */ /* 0x000fe200008f16ff */
[----:B------:R-:W-:Y:S01]  /*2c770*/  IMAD.MOV.U32 R150, RZ, RZ, R21 ;  /* 0x000000ffff967224 */ /* 0x000fe200078e0015 */
[----:B------:R3:W-:Y:S01]  /*2c780*/  STL.64 [R1+0x828], R8 ;  /* 0x0008280801007387 */ /* 0x0007e20000100a00 */
[----:B--2---:R-:W-:Y:S01]  /*2c790*/  IMAD.MOV.U32 R151, RZ, RZ, R16 ;  /* 0x000000ffff977224 */ /* 0x004fe200078e0010 */
[----:B------:R-:W-:Y:S01]  /*2c7a0*/  ULDC UR7, c[0x0][0x22c] ;  /* 0x00008b0000077ab9 */ /* 0x000fe20000000800 */
[----:B-1----:R-:W-:-:S04]  /*2c7b0*/  LEA R92, P2, R153, R2, 0x2 ;  /* 0x00000002995c7211 */ /* 0x002fc800078410ff */
[----:B------:R-:W-:Y:S01]  /*2c7c0*/  LEA.HI.X.SX32 R93, R153, R0, 0x2, P2 ;  /* 0x00000000995d7211 */ /* 0x000fe200010f16ff */
[----:B---3--:R-:W-:Y:S01]  /*2c7d0*/  VIADD R9, R10, UR4 ;  /* 0x000000040a097c36 */ /* 0x008fe20008000000 */
[----:B------:R-:W-:Y:S01]  /*2c7e0*/  STL.64 [R1+0x820], R14 ;  /* 0x0008200e01007387 */ /* 0x000fe20000100a00 */
[----:B------:R-:W-:-:S03]  /*2c7f0*/  ULDC UR4, c[0x0][0x248] ;  /* 0x0000920000047ab9 */ /* 0x000fc60000000800 */
[----:B------:R1:W-:Y:S01]  /*2c800*/  STL.64 [R1+0x818], R92 ;  /* 0x0008185c01007387 */ /* 0x0003e20000100a00 */
[----:B------:R-:W-:Y:S01]  /*2c810*/  VIADD R8, R9, UR6 ;  /* 0x0000000609087c36 */ /* 0x000fe20008000000 */
[CC--:B------:R-:W-:Y:S01]  /*2c820*/  LEA R94, P2, R13.reuse, R2.reuse, 0x2 ;  /* 0x000000020d5e7211 */ /* 0x0c0fe200078410ff */
[----:B------:R-:W-:Y:S01]  /*2c830*/  IMAD.MOV.U32 R119, RZ, RZ, R127 ;  /* 0x000000ffff777224 */ /* 0x000fe200078e007f */
[----:B------:R-:W-:Y:S01]  /*2c840*/  ULDC UR6, c[0x0][0x22c] ;  /* 0x00008b0000067ab9 */ /* 0x000fe20000000800 */
[----:B------:R-:W-:Y:S01]  /*2c850*/  VIADD R12, R8, UR4 ;  /* 0x00000004080c7c36 */ /* 0x000fe20008000000 */
[----:B-1----:R-:W-:Y:S01]  /*2c860*/  LEA R92, P1, R152, R2, 0x2 ;  /* 0x00000002985c7211 */ /* 0x002fe200078210ff */
[----:B------:R-:W-:Y:S01]  /*2c870*/  VIADD R14, R6, 0x6 ;  /* 0x00000006060e7836 */ /* 0x000fe20000000000 */
[-C--:B------:R-:W-:Y:S01]  /*2c880*/  LEA.HI.X.SX32 R95, R13, R0.reuse, 0x2, P2 ;  /* 0x000000000d5f7211 */ /* 0x080fe200010f16ff */
[----:B------:R-:W-:Y:S01]  /*2c890*/  ULDC UR4, c[0x0][0x22c] ;  /* 0x00008b0000047ab9 */ /* 0x000fe20000000800 */
[----:B------:R-:W-:-:S05]  /*2c8a0*/  LEA.HI.X.SX32 R93, R152, R0, 0x2, P1 ;  /* 0x00000000985d7211 */ /* 0x000fca00008f16ff */
[----:B------:R1:W-:Y:S04]  /*2c8b0*/  STL.64 [R1+0x810], R92 ;  /* 0x0008105c01007387 */ /* 0x0003e80000100a00 */
[----:B------:R2:W-:Y:S01]  /*2c8c0*/  STL.64 [R1+0x808], R94 ;  /* 0x0008085e01007387 */ /* 0x0005e20000100a00 */
[----:B-1----:R-:W-:-:S04]  /*2c8d0*/  LEA R92, P1, R12, R2, 0x2 ;  /* 0x000000020c5c7211 */ /* 0x002fc800078210ff */
[----:B------:R-:W-:Y:S02]  /*2c8e0*/  LEA.HI.X.SX32 R93, R12, R0, 0x2, P1 ;  /* 0x000000000c5d7211 */ /* 0x000fe400008f16ff */
[----:B--2---:R-:W-:-:S03]  /*2c8f0*/  LEA R94, P2, R11, R2, 0x2 ;  /* 0x000000020b5e7211 */ /* 0x004fc600078410ff */
[----:B------:R1:W-:Y:S01]  /*2c900*/  STL.64 [R1+0x800], R92 ;  /* 0x0008005c01007387 */ /* 0x0003e20000100a00 */
[----:B------:R-:W-:Y:S02]  /*2c910*/  LEA.HI.X.SX32 R95, R11, R0, 0x2, P2 ;  /* 0x000000000b5f7211 */ /* 0x000fe400010f16ff */
[----:B-1----:R-:W-:-:S04]  /*2c920*/  LEA R92, P1, R10, R2, 0x2 ;  /* 0x000000020a5c7211 */ /* 0x002fc800078210ff */
[----:B------:R-:W-:Y:S01]  /*2c930*/  LEA.HI.X.SX32 R93, R10, R0, 0x2, P1 ;  /* 0x000000000a5d7211 */ /* 0x000fe200008f16ff */
[----:B------:R1:W-:Y:S04]  /*2c940*/  STL.64 [R1+0x7f8], R94 ;  /* 0x0007f85e01007387 */ /* 0x0003e80000100a00 */
[----:B------:R2:W-:Y:S01]  /*2c950*/  STL.64 [R1+0x7f0], R92 ;  /* 0x0007f05c01007387 */ /* 0x0005e20000100a00 */
[CC--:B-1----:R-:W-:Y:S02]  /*2c960*/  LEA R94, P2, R9.reuse, R2.reuse, 0x2 ;  /* 0x00000002095e7211 */ /* 0x0c2fe400078410ff */
[----:B--2---:R-:W-:Y:S02]  /*2c970*/  LEA R92, P1, R8, R2, 0x2 ;  /* 0x00000002085c7211 */ /* 0x004fe400078210ff */
[----:B------:R-:W-:-:S02]  /*2c980*/  LEA.HI.X.SX32 R95, R9, R0, 0x2, P2 ;  /* 0x00000000095f7211 */ /* 0x000fc400010f16ff */
[----:B------:R-:W-:Y:S01]  /*2c990*/  LEA.HI.X.SX32 R93, R8, R0, 0x2, P1 ;  /* 0x00000000085d7211 */ /* 0x000fe200008f16ff */
[----:B------:R-:W-:Y:S02]  /*2c9a0*/  VIADD R13, R6, 0x5 ;  /* 0x00000005060d7836 */ /* 0x000fe40000000000 */
[----:B------:R-:W-:Y:S01]  /*2c9b0*/  STL.64 [R1+0x7e8], R94 ;  /* 0x0007e85e01007387 */ /* 0x000fe20000100a00 */
[----:B------:R-:W-:Y:S01]  /*2c9c0*/  ISETP.LT.AND P2, PT, R14, UR4, !P0 ;  /* 0x000000040e007c0c */ /* 0x000fe2000c741270 */
[----:B------:R-:W-:Y:S02]  /*2c9d0*/  ULDC UR4, c[0x0][0x22c] ;  /* 0x00008b0000047ab9 */ /* 0x000fe40000000800 */
[----:B------:R-:W-:Y:S04]  /*2c9e0*/  STL.64 [R1+0x7e0], R92 ;  /* 0x0007e05c01007387 */ /* 0x000fe80000100a00 */
[----:B------:R-:W2:Y:S01]  /*2c9f0*/  LDL.LU R23, [R1+0x44] ;  /* 0x0000440001177983 */ /* 0x000ea20000300800 */
[----:B------:R-:W-:Y:S01]  /*2ca00*/  ISETP.LT.AND P1, PT, R13, UR4, !P0 ;  /* 0x000000040d007c0c */ /* 0x000fe2000c721270 */
[----:B------:R-:W-:-:S02]  /*2ca10*/  IMAD.MOV.U32 R8, RZ, RZ, R121 ;  /* 0x000000ffff087224 */ /* 0x000fc400078e0079 */
[----:B------:R-:W-:Y:S01]  /*2ca20*/  IMAD.MOV.U32 R10, RZ, RZ, R123 ;  /* 0x000000ffff0a7224 */ /* 0x000fe200078e007b */
[----:B------:R-:W3:Y:S01]  /*2ca30*/  LDL.LU R22, [R1+0x4c] ;  /* 0x00004c0001167983 */ /* 0x000ee20000300800 */
[----:B------:R-:W-:Y:S02]  /*2ca40*/  IMAD.MOV.U32 R9, RZ, RZ, R122 ;  /* 0x000000ffff097224 */ /* 0x000fe400078e007a */
[----:B------:R-:W-:Y:S01]  /*2ca50*/  IMAD.MOV.U32 R11, RZ, RZ, R124 ;  /* 0x000000ffff0b7224 */ /* 0x000fe200078e007c */
[----:B------:R-:W4:Y:S01]  /*2ca60*/  LDL.LU R21, [R1+0x450] ;  /* 0x0004500001157983 */ /* 0x000f220000300800 */
[----:B------:R-:W-:Y:S01]  /*2ca70*/  LOP3.LUT R2, R125, 0x7f, RZ, 0xc0, !PT ;  /* 0x0000007f7d027812 */ /* 0x000fe200078ec0ff */
[----:B------:R-:W-:Y:S02]  /*2ca80*/  IMAD.MOV.U32 R126, RZ, RZ, R134 ;  /* 0x000000ffff7e7224 */ /* 0x000fe400078e0086 */
[----:B------:R-:W-:Y:S01]  /*2ca90*/  IMAD.MOV.U32 R127, RZ, RZ, R135 ;  /* 0x000000ffff7f7224 */ /* 0x000fe200078e0087 */
[----:B------:R-:W4:Y:S01]  /*2caa0*/  LDL.LU R16, [R1+0x458] ;  /* 0x0004580001107983 */ /* 0x000f220000300800 */
[----:B------:R-:W-:Y:S01]  /*2cab0*/  IMAD.MOV.U32 R128, RZ, RZ, R136 ;  /* 0x000000ffff807224 */ /* 0x000fe200078e0088 */
[----:B------:R-:W-:Y:S01]  /*2cac0*/  @P2 LOP3.LUT R3, R3, 0x10, RZ, 0xfc, !PT ;  /* 0x0000001003032812 */ /* 0x000fe200078efcff */
[C---:B------:R-:W-:Y:S01]  /*2cad0*/  VIADD R152, R6.reuse, 0x39 ;  /* 0x0000003906987836 */ /* 0x040fe20000000000 */
[----:B------:R-:W2:Y:S01]  /*2cae0*/  LDL.LU R12, [R1+0x404] ;  /* 0x00040400010c7983 */ /* 0x000ea20000300800 */
[----:B------:R-:W-:Y:S01]  /*2caf0*/  VIADD R153, R6, 0x3a ;  /* 0x0000003a06997836 */ /* 0x000fe20000000000 */
[----:B------:R-:W-:-:S02]  /*2cb00*/  ULDC UR4, c[0x0][0x22c] ;  /* 0x00008b0000047ab9 */ /* 0x000fc40000000800 */
[----:B------:R-:W2:Y:S04]  /*2cb10*/  LDL.LU R13, [R1+0x40c] ;  /* 0x00040c00010d7983 */ /* 0x000ea80000300800 */
[----:B------:R-:W2:Y:S04]  /*2cb20*/  LDL.LU R14, [R1+0x4] ;  /* 0x00000400010e7983 */ /* 0x000ea80000300800 */
[----:B------:R-:W2:Y:S04]  /*2cb30*/  LDL.LU R15, [R1+0xc] ;  /* 0x00000c00010f7983 */ /* 0x000ea80000300800 */
[----:B------:R1:W-:Y:S04]  /*2cb40*/  STSM.16.M88.4 [R4], R8 ;  /* 0x0000000804007844 */ /* 0x0003e80000000200 */
[----:B-1----:R-:W4:Y:S04]  /*2cb50*/  LDL.LU R8, [R1+0x410] ;  /* 0x0004100001087983 */ /* 0x002f280000300800 */
[----:B------:R-:W4:Y:S04]  /*2cb60*/  LDL.LU R9, [R1+0x418] ;  /* 0x0004180001097983 */ /* 0x000f280000300800 */
[----:B------:R-:W4:Y:S04]  /*2cb70*/  LDL.LU R10, [R1+0x10] ;  /* 0x00001000010a7983 */ /* 0x000f280000300800 */
[----:B------:R-:W4:Y:S01]  /*2cb80*/  LDL.LU R11, [R1+0x18] ;  /* 0x00001800010b7983 */ /* 0x000f220000300800 */
[----:B------:R-:W-:Y:S01]  /*2cb90*/  BAR.SYNC.DEFER_BLOCKING 0x0 ;  /* 0x0000000000007b1d */ /* 0x000fe20000010000 */
[----:B------:R-:W-:Y:S01]  /*2cba0*/  LEA R0, R2, UR5, 0x4 ;  /* 0x0000000502007c11 */ /* 0x000fe2000f8e20ff */
        /* <DEDUP_REMOVED lines=8> */
[----:B------:R-:W-:Y:S01]  /*2cc30*/  LOP3.LUT R3, R3, 0xfffffff7, RZ, 0xc0, !PT ;  /* 0xfffffff703037812 */ /* 0x000fe200078ec0ff */
[----:B------:R-:W-:Y:S01]  /*2cc40*/  VIADD R2, R6, 0x1 ;  /* 0x0000000106027836 */ /* 0x000fe20000000000 */
[----:B------:R-:W-:Y:S01]  /*2cc50*/  ULDC UR5, c[0x0][0x22c] ;  /* 0x00008b0000057ab9 */ /* 0x000fe20000000800 */
[----:B------:R-:W1:Y:S01]  /*2cc60*/  LDS.128 R92, [R0] ;  /* 0x00000000005c7984 */ /* 0x000e620000000c00 */
[----:B------:R-:W-:Y:S01]  /*2cc70*/  BAR.SYNC.DEFER_BLOCKING 0x0 ;  /* 0x0000000000007b1d */ /* 0x000fe20000010000 */
        /* <DEDUP_REMOVED lines=12> */
[----:B-1----:R-:W-:Y:S04]  /*2cd40*/  STL.64 [R1+0x7d0], R92 ;  /* 0x0007d05c01007387 */ /* 0x002fe80000100a00 */
[----:B------:R-:W-:Y:S04]  /*2cd50*/  STL.64 [R1+0x7d8], R94 ;  /* 0x0007d85e01007387 */ /* 0x000fe80000100a00 */
[----:B--2---:R-:W-:Y:S01]  /*2cd60*/  STSM.16.M88.4 [R4], R12 ;  /* 0x0000000c04007844 */ /* 0x004fe20000000200 */
[----:B------:R-:W-:Y:S06]  /*2cd70*/  BAR.SYNC.DEFER_BLOCKING 0x0 ;  /* 0x0000000000007b1d */ /* 0x000fec0000010000 */
[----:B------:R-:W1:Y:S01]  /*2cd80*/  LDS.128 R12, [R0] ;  /* 0x00000000000c7984 */ /* 0x000e620000000c00 */
[----:B------:R-:W-:-:S02]  /*2cd90*/  IMAD.MOV.U32 R144, RZ, RZ, R23 ;  /* 0x000000ffff907224 */ /* 0x000fc400078e0017 */
[----:B---3--:R-:W-:Y:S01]  /*2cda0*/  IMAD.MOV.U32 R145, RZ, RZ, R22 ;  /* 0x000000ffff917224 */ /* 0x008fe200078e0016 */
[----:B------:R-:W-:Y:S01]  /*2cdb0*/  BAR.SYNC.DEFER_BLOCKING 0x0 ;  /* 0x0000000000007b1d */ /* 0x000fe20000010000 */
[----:B----4-:R-:W-:Y:S02]  /*2cdc0*/  IMAD.MOV.U32 R146, RZ, RZ, R21 ;  /* 0x000000ffff927224 */ /* 0x010fe400078e0015 */
[----:B------:R-:W-:-:S03]  /*2cdd0*/  IMAD.MOV.U32 R147, RZ, RZ, R16 ;  /* 0x000000ffff937224 */ /* 0x000fc600078e0010 */
[----:B-1----:R1:W-:Y:S04]  /*2cde0*/  STL.64 [R1+0x7c0], R12 ;  /* 0x0007c00c01007387 */ /* 0x0023e80000100a00 */
[----:B------:R2:W-:Y:S04]  /*2cdf0*/  STL.64 [R1+0x7c8], R14 ;  /* 0x0007c80e01007387 */ /* 0x0005e80000100a00 */
[----:B------:R-:W3:Y:S04]  /*2ce00*/  LDL.LU R148, [R1+0x50] ;  /* 0x0000500001947983 */ /* 0x000ee80000300800 */
[----:B------:R-:W4:Y:S04]  /*2ce10*/  LDL.LU R149, [R1+0x58] ;  /* 0x0000580001957983 */ /* 0x000f280000300800 */
[----:B------:R-:W4:Y:S04]  /*2ce20*/  LDL.LU R150, [R1+0x454] ;  /* 0x0004540001967983 */ /* 0x000f280000300800 */
[----:B------:R-:W4:Y:S04]  /*2ce30*/  LDL.LU R151, [R1+0x45c] ;  /* 0x00045c0001977983 */ /* 0x000f280000300800 */
[----:B------:R-:W4:Y:S04]  /*2ce40*/  LDL.LU R23, [R1+0x54] ;  /* 0x0000540001177983 */ /* 0x000f280000300800 */
[----:B------:R-:W4:Y:S04]  /*2ce50*/  LDL.LU R22, [R1+0x5c] ;  /* 0x00005c0001167983 */ /* 0x000f280000300800 */
[----:B------:R-:W4:Y:S04]  /*2ce60*/  LDL.LU R21, [R1+0x460] ;  /* 0x0004600001157983 */ /* 0x000f280000300800 */
[----:B------:R-:W4:Y:S04]  /*2ce70*/  LDL.LU R16, [R1+0x468] ;  /* 0x0004680001107983 */ /* 0x000f280000300800 */
[----:B------:R2:W-:Y:S01]  /*2ce80*/  STSM.16.M88.4 [R4], R8 ;  /* 0x0000000804007844 */ /* 0x0005e20000000200 */
[----:B------:R-:W-:Y:S01]  /*2ce90*/  BAR.SYNC.DEFER_BLOCKING 0x0 ;  /* 0x0000000000007b1d */ /* 0x000fe20000010000 */
[----:B-1----:R-:W-:-:S02]  /*2cea0*/  IMAD.MOV.U32 R12, RZ, RZ, R118 ;  /* 0x000000ffff0c7224 */ /* 0x002fc400078e0076 */
[----:B------:R-:W-:-:S03]  /*2ceb0*/  IMAD.MOV.U32 R13, RZ, RZ, R119 ;  /* 0x000000ffff0d7224 */ /* 0x000fc600078e0077 */
[----:B------:R-:W1:Y:S01]  /*2cec0*/  LDS.128 R92, [R0] ;  /* 0x00000000005c7984 */ /* 0x000e620000000c00 */
[----:B--2---:R-:W-:Y:S02]  /*2ced0*/  IMAD.MOV.U32 R14, RZ, RZ, R120 ;  /* 0x000000ffff0e7224 */ /* 0x004fe400078e0078 */
[----:B------:R-:W-:Y:S01]  /*2cee0*/  IMAD.MOV.U32 R15, RZ, RZ, R121 ;  /* 0x000000ffff0f7224 */ /* 0x000fe200078e0079 */
[----:B------:R-:W-:Y:S06]  /*2cef0*/  BAR.SYNC.DEFER_BLOCKING 0x0 ;  /* 0x0000000000007b1d */ /* 0x000fec0000010000 */
[----:B------:R-:W-:Y:S02]  /*2cf00*/  STSM.16.M88.4 [R4], R12 ;  /* 0x0000000c04007844 */ /* 0x000fe40000000200 */
[----:B------:R-:W-:Y:S06]  /*2cf10*/  BAR.SYNC.DEFER_BLOCKING 0x0 ;  /* 0x0000000000007b1d */ /* 0x000fec0000010000 */
[----:B------:R-:W2:Y:S01]  /*2cf20*/  LDS.128 R12, [R0] ;  /* 0x00000000000c7984 */ /* 0x000ea20000000c00 */
[----:B------:R-:W-:-:S02]  /*2cf30*/  IMAD.MOV.U32 R10, RZ, RZ, R124 ;  /* 0x000000ffff0a7224 */ /* 0x000fc400078e007c */
[----:B------:R-:W-:Y:S01]  /*2cf40*/  IMAD.MOV.U32 R11, RZ, RZ, R125 ;  /* 0x000000ffff0b7224 */ /* 0x000fe200078e007d */
[----:B-1----:R-:W-:Y:S01]  /*2cf50*/  STL.64 [R1+0x7b0], R92 ;  /* 0x0007b05c01007387 */ /* 0x002fe20000100a00 */
[----:B------:R-:W-:Y:S02]  /*2cf60*/  IMAD.MOV.U32 R124, RZ, RZ, R132 ;  /* 0x000000ffff7c7224 */ /* 0x000fe400078e0084 */
[----:B------:R-:W-:Y:S01]  /*2cf70*/  IMAD.MOV.U32 R118, RZ, RZ, R126 ;  /* 0x000000ffff767224 */ /* 0x000fe200078e007e */
[----:B------:R-:W-:Y:S01]  /*2cf80*/  STL.64 [R1+0x7b8], R94 ;  /* 0x0007b85e01007387 */ /* 0x000fe20000100a00 */
[----:B------:R-:W-:Y:S02]  /*2cf90*/  IMAD.MOV.U32 R125, RZ, RZ, R133 ;  /* 0x000000ffff7d7224 */ /* 0x000fe400078e0085 */
[----:B------:R-:W-:Y:S01]  /*2cfa0*/  IMAD.MOV.U32 R132, RZ, RZ, R140 ;  /* 0x000000ffff847224 */ /* 0x000fe200078e008c */
[----:B------:R-:W-:Y:S01]  /*2cfb0*/  BAR.SYNC.DEFER_BLOCKING 0x0 ;  /* 0x0000000000007b1d */ /* 0x000fe20000010000 */
        /* <DEDUP_REMOVED lines=12> */
[----:B--2---:R1:W-:Y:S01]  /*2d080*/  STL.64 [R1+0x7a0], R12 ;  /* 0x0007a00c01007387 */ /* 0x0043e20000100a00 */
[----:B------:R-:W-:-:S03]  /*2d090*/  IMAD.MOV.U32 R129, RZ, RZ, R137 ;  /* 0x000000ffff817224 */ /* 0x000fc600078e0089 */
[----:B------:R2:W-:Y:S01]  /*2d0a0*/  STL.64 [R1+0x7a8], R14 ;  /* 0x0007a80e01007387 */ /* 0x0005e20000100a00 */
[----:B------:R-:W-:Y:S02]  /*2d0b0*/  IMAD.MOV.U32 R136, RZ, RZ, R144 ;  /* 0x000000ffff887224 */ /* 0x000fe400078e0090 */
[----:B------:R-:W-:Y:S02]  /*2d0c0*/  IMAD.MOV.U32 R123, RZ, RZ, R131 ;  /* 0x000000ffff7b7224 */ /* 0x000fe400078e0083 */
[----:B------:R-:W-:Y:S02]  /*2d0d0*/  IMAD.MOV.U32 R130, RZ, RZ, R138 ;  /* 0x000000ffff827224 */ /* 0x000fe400078e008a */
[----:B------:R-:W-:Y:S02]  /*2d0e0*/  IMAD.MOV.U32 R137, RZ, RZ, R145 ;  /* 0x000000ffff897224 */ /* 0x000fe400078e0091 */
[----:B------:R-:W-:Y:S02]  /*2d0f0*/  IMAD.MOV.U32 R131, RZ, RZ, R139 ;  /* 0x000000ffff837224 */ /* 0x000fe400078e008b */
[----:B------:R-:W-:-:S02]  /*2d100*/  IMAD.MOV.U32 R138, RZ, RZ, R146 ;  /* 0x000000ffff8a7224 */ /* 0x000fc400078e0092 */
[----:B------:R-:W-:Y:S02]  /*2d110*/  IMAD.MOV.U32 R139, RZ, RZ, R147 ;  /* 0x000000ffff8b7224 */ /* 0x000fe400078e0093 */
[----:B---3--:R-:W-:Y:S02]  /*2d120*/  IMAD.MOV.U32 R140, RZ, RZ, R148 ;  /* 0x000000ffff8c7224 */ /* 0x008fe400078e0094 */
[----:B------:R-:W3:Y:S01]  /*2d130*/  LDL.LU R148, [R1+0x60] ;  /* 0x0000600001947983 */ /* 0x000ee20000300800 */
[----:B----4-:R-:W-:-:S03]  /*2d140*/  IMAD.MOV.U32 R141, RZ, RZ, R149 ;  /* 0x000000ffff8d7224 */ /* 0x010fc600078e0095 */
[----:B------:R-:W4:Y:S01]  /*2d150*/  LDL.LU R149, [R1+0x68] ;  /* 0x0000680001957983 */ /* 0x000f220000300800 */
[----:B------:R-:W-:-:S03]  /*2d160*/  IMAD.MOV.U32 R142, RZ, RZ, R150 ;  /* 0x000000ffff8e7224 */ /* 0x000fc600078e0096 */
        /* <DEDUP_REMOVED lines=10> */
[----:B------:R-:W4:Y:S04]  /*2d210*/  LDL.LU R16, [R1+0x478] ;  /* 0x0004780001107983 */ /* 0x000f280000300800 */
[----:B------:R2:W-:Y:S01]  /*2d220*/  STSM.16.M88.4 [R4], R8 ;  /* 0x0000000804007844 */ /* 0x0005e20000000200 */
[----:B------:R-:W-:Y:S01]  /*2d230*/  BAR.SYNC.DEFER_BLOCKING 0x0 ;  /* 0x0000000000007b1d */ /* 0x000fe20000010000 */
[----:B-1----:R-:W-:Y:S02]  /*2d240*/  IMAD.MOV.U32 R12, RZ, RZ, R118 ;  /* 0x000000ffff0c7224 */ /* 0x002fe400078e0076 */
        /* <DEDUP_REMOVED lines=682> */
[----:B------:R-:W3:Y:S01]  /*2fcf0*/  LDL.LU R150, [R1+0x534] ;  /* 0x0005340001967983 */ /* 0x000ee20000300800 */
        /* <DEDUP_REMOVED lines=9> */
[----:B------:R-:W3:Y:S04]  /*2fd90*/  LDL.LU R16, [R1+0x548] ;  /* 0x0005480001107983 */ /* 0x000ee80000300800 */
        /* <DEDUP_REMOVED lines=42> */
[----:B----4-:R-:W-:Y:S02]  /*30040*/  IMAD.MOV.U32 R141, RZ, RZ, R149 ;  /* 0x000000ffff8d7224 */ /* 0x010fe400078e0095 */
[----:B------:R-:W4:Y:S01]  /*30050*/  LDL.LU R149, [R1+0x140] ;  /* 0x0001400001957983 */ /* 0x000f220000300800 */
[----:B---3--:R-:W-:-:S03]  /*30060*/  IMAD.MOV.U32 R143, RZ, RZ, R150 ;  /* 0x000000ffff8f7224 */ /* 0x008fc600078e0096 */
[----:B------:R-:W3:Y:S01]  /*30070*/  LDL.LU R150, [R1+0x148] ;  /* 0x0001480001967983 */ /* 0x000ee20000300800 */
[----:B------:R-:W-:-:S03]  /*30080*/  IMAD.MOV.U32 R144, RZ, RZ, R151 ;  /* 0x000000ffff907224 */ /* 0x000fc600078e0097 */
[----:B------:R-:W3:Y:S01]  /*30090*/  LDL.LU R151, [R1+0x544] ;  /* 0x0005440001977983 */ /* 0x000ee20000300800 */
[----:B------:R-:W-:-:S03]  /*300a0*/  IMAD.MOV.U32 R145, RZ, RZ, R23 ;  /* 0x000000ffff917224 */ /* 0x000fc600078e0017 */
[----:B------:R-:W3:Y:S01]  /*300b0*/  LDL.LU R23, [R1+0x54c] ;  /* 0x00054c0001177983 */ /* 0x000ee20000300800 */
[----:B------:R-:W-:Y:S02]  /*300c0*/  IMAD.MOV.U32 R140, RZ, RZ, R148 ;  /* 0x000000ffff8c7224 */ /* 0x000fe400078e0094 */
[----:B------:R-:W-:Y:S02]  /*300d0*/  IMAD.MOV.U32 R146, RZ, RZ, R22 ;  /* 0x000000ffff927224 */ /* 0x000fe400078e0016 */
[----:B------:R-:W3:Y:S01]  /*300e0*/  LDL.LU R22, [R1+0x144] ;  /* 0x0001440001167983 */ /* 0x000ee20000300800 */
[----:B------:R-:W-:-:S03]  /*300f0*/  IMAD.MOV.U32 R147, RZ, RZ, R21 ;  /* 0x000000ffff937224 */ /* 0x000fc600078e0015 */
[----:B------:R-:W3:Y:S01]  /*30100*/  LDL.LU R21, [R1+0x14c] ;  /* 0x00014c0001157983 */ /* 0x000ee20000300800 */
[----:B------:R-:W-:-:S03]  /*30110*/  IMAD.MOV.U32 R148, RZ, RZ, R16 ;  /* 0x000000ffff947224 */ /* 0x000fc600078e0010 */
[----:B------:R-:W3:Y:S04]  /*30120*/  LDL.LU R16, [R1+0x550] ;  /* 0x0005500001107983 */ /* 0x000ee80000300800 */
        /* <DEDUP_REMOVED lines=12> */
[----:B------:R-:W-:-:S03]  /*301f0*/  IMAD.MOV.U32 R8, RZ, RZ, R122 ;  /* 0x000000ffff087224 */ /* 0x000fc600078e007a */
[----:B-1----:R-:W-:Y:S01]  /*30200*/  STL.64 [R1+0x4f0], R92 ;  /* 0x0004f05c01007387 */ /* 0x002fe20000100a00 */
[----:B------:R-:W-:Y:S02]  /*30210*/  IMAD.MOV.U32 R9, RZ, RZ, R123 ;  /* 0x000000ffff097224 */ /* 0x000fe400078e007b */
[----:B------:R-:W-:Y:S01]  /*30220*/  IMAD.MOV.U32 R122, RZ, RZ, R129 ;  /* 0x000000ffff7a7224 */ /* 0x000fe200078e0081 */
[----:B------:R-:W-:Y:S01]  /*30230*/  STL.64 [R1+0x4f8], R94 ;  /* 0x0004f85e01007387 */ /* 0x000fe20000100a00 */
[----:B------:R-:W-:Y:S02]  /*30240*/  IMAD.MOV.U32 R10, RZ, RZ, R124 ;  /* 0x000000ffff0a7224 */ /* 0x000fe400078e007c */
[----:B------:R-:W-:Y:S01]  /*30250*/  IMAD.MOV.U32 R123, RZ, RZ, R130 ;  /* 0x000000ffff7b7224 */ /* 0x000fe200078e0082 */
[----:B------:R-:W-:Y:S01]  /*30260*/  BAR.SYNC.DEFER_BLOCKING 0x0 ;  /* 0x0000000000007b1d */ /* 0x000fe20000010000 */
[----:B------:R-:W-:Y:S02]  /*30270*/  IMAD.MOV.U32 R129, RZ, RZ, R136 ;  /* 0x000000ffff817224 */ /* 0x000fe400078e0088 */
[----:B------:R-:W-:-:S02]  /*30280*/  IMAD.MOV.U32 R124, RZ, RZ, R131 ;  /* 0x000000ffff7c7224 */ /* 0x000fc400078e0083 */
[----:B------:R-:W-:Y:S02]  /*30290*/  IMAD.MOV.U32 R130, RZ, RZ, R137 ;  /* 0x000000ffff827224 */ /* 0x000fe400078e0089 */
[----:B------:R-:W-:Y:S01]  /*302a0*/  IMAD.MOV.U32 R131, RZ, RZ, R138 ;  /* 0x000000ffff837224 */ /* 0x000fe200078e008a */
[----:B--2---:R1:W-:Y:S04]  /*302b0*/  STL.64 [R1+0x4e0], R12 ;  /* 0x0004e00c01007387 */ /* 0x0043e80000100a00 */
[----:B------:R2:W-:Y:S04]  /*302c0*/  STL.64 [R1+0x4e8], R14 ;  /* 0x0004e80e01007387 */ /* 0x0005e80000100a00 */
[----:B------:R-:W3:Y:S04]  /*302d0*/  LDL.LU R136, [R1+0x52c] ;  /* 0x00052c0001887983 */ /* 0x000ee80000300800 */
[----:B------:R-:W3:Y:S04]  /*302e0*/  LDL.LU R137, [R1+0x124] ;  /* 0x0001240001897983 */ /* 0x000ee80000300800 */
[----:B------:R-:W3:Y:S01]  /*302f0*/  LDL.LU R138, [R1+0x12c] ;  /* 0x00012c00018a7983 */ /* 0x000ee20000300800 */
[----:B------:R-:W-:-:S02]  /*30300*/  IMAD.MOV.U32 R11, RZ, RZ, R125 ;  /* 0x000000ffff0b7224 */ /* 0x000fc400078e007d */
[----:B------:R-:W-:Y:S02]  /*30310*/  IMAD.MOV.U32 R119, RZ, RZ, R126 ;  /* 0x000000ffff777224 */ /* 0x000fe400078e007e */
[----:B------:R-:W-:Y:S02]  /*30320*/  IMAD.MOV.U32 R125, RZ, RZ, R132 ;  /* 0x000000ffff7d7224 */ /* 0x000fe400078e0084 */
[----:B------:R-:W-:Y:S02]  /*30330*/  IMAD.MOV.U32 R120, RZ, RZ, R127 ;  /* 0x000000ffff787224 */ /* 0x000fe400078e007f */
[----:B------:R-:W-:Y:S02]  /*30340*/  IMAD.MOV.U32 R126, RZ, RZ, R133 ;  /* 0x000000ffff7e7224 */ /* 0x000fe400078e0085 */
[----:B------:R-:W-:Y:S02]  /*30350*/  IMAD.MOV.U32 R132, RZ, RZ, R139 ;  /* 0x000000ffff847224 */ /* 0x000fe400078e008b */
[----:B------:R-:W-:Y:S01]  /*30360*/  IMAD.MOV.U32 R121, RZ, RZ, R128 ;  /* 0x000000ffff797224 */ /* 0x000fe200078e0080 */
[----:B------:R-:W3:Y:S01]  /*30370*/  LDL.LU R139, [R1+0x530] ;  /* 0x00053000018b7983 */ /* 0x000ee20000300800 */
[----:B------:R-:W-:-:S02]  /*30380*/  IMAD.MOV.U32 R127, RZ, RZ, R134 ;  /* 0x000000ffff7f7224 */ /* 0x000fc400078e0086 */
[----:B------:R-:W-:Y:S02]  /*30390*/  IMAD.MOV.U32 R133, RZ, RZ, R140 ;  /* 0x000000ffff857224 */ /* 0x000fe400078e008c */
[----:B------:R-:W-:Y:S01]  /*303a0*/  IMAD.MOV.U32 R128, RZ, RZ, R135 ;  /* 0x000000ffff807224 */ /* 0x000fe200078e0087 */
        /* <DEDUP_REMOVED lines=12> */
[----:B------:R-:W-:Y:S01]  /*30470*/  BAR.SYNC.DEFER_BLOCKING 0x0 ;  /* 0x0000000000007b1d */ /* 0x000fe20000010000 */
[----:B----4-:R-:W-:-:S05]  /*30480*/  IMAD.MOV.U32 R135, RZ, RZ, R142 ;  /* 0x000000ffff877224 */ /* 0x010fca00078e008e */
[----:B------:R-:W2:Y:S04]  /*30490*/  LDS.128 R12, [R0] ;  /* 0x00000000000c7984 */ /* 0x000ea80000000c00 */
[----:B------:R-:W4:Y:S01]  /*304a0*/  LDL.LU R142, [R1+0x138] ;  /* 0x00013800018e7983 */ /* 0x000f220000300800 */
[----:B------:R-:W-:Y:S02]  /*304b0*/  IMAD.MOV.U32 R8, RZ, RZ, R123 ;  /* 0x000000ffff087224 */ /* 0x000fe400078e007b */
[----:B------:R-:W-:Y:S02]  /*304c0*/  IMAD.MOV.U32 R9, RZ, RZ, R124 ;  /* 0x000000ffff097224 */ /* 0x000fe400078e007c */
[----:B------:R-:W-:Y:S02]  /*304d0*/  IMAD.MOV.U32 R10, RZ, RZ, R125 ;  /* 0x000000ffff0a7224 */ /* 0x000fe400078e007d */
[----:B------:R-:W-:Y:S01]  /*304e0*/  IMAD.MOV.U32 R11, RZ, RZ, R126 ;  /* 0x000000ffff0b7224 */ /* 0x000fe200078e007e */
[----:B------:R-:W-:Y:S06]  /*304f0*/  BAR.SYNC.DEFER_BLOCKING 0x0 ;  /* 0x0000000000007b1d */ /* 0x000fec0000010000 */
[----:B------:R-:W-:Y:S04]  /*30500*/  STSM.16.M88.4 [R4], R8 ;  /* 0x0000000804007844 */ /* 0x000fe80000000200 */
[----:B-1----:R-:W-:Y:S04]  /*30510*/  STL.64 [R1+0x4d0], R92 ;  /* 0x0004d05c01007387 */ /* 0x002fe80000100a00 */
[----:B------:R-:W-:Y:S01]  /*30520*/  STL.64 [R1+0x4d8], R94 ;  /* 0x0004d85e01007387 */ /* 0x000fe20000100a00 */
[----:B------:R-:W-:Y:S06]  /*30530*/  BAR.SYNC.DEFER_BLOCKING 0x0 ;  /* 0x0000000000007b1d */ /* 0x000fec0000010000 */
[----:B------:R-:W1:Y:S04]  /*30540*/  LDS.128 R92, [R0] ;  /* 0x00000000005c7984 */ /* 0x000e680000000c00 */
[----:B--2---:R2:W-:Y:S04]  /*30550*/  STL.64 [R1+0x4c0], R12 ;  /* 0x0004c00c01007387 */ /* 0x0045e80000100a00 */
[----:B------:R2:W-:Y:S02]  /*30560*/  STL.64 [R1+0x4c8], R14 ;  /* 0x0004c80e01007387 */ /* 0x0005e40000100a00 */
[----:B--2---:R-:W-:-:S02]  /*30570*/  IMAD.MOV.U32 R12, RZ, RZ, R127 ;  /* 0x000000ffff0c7224 */ /* 0x004fc400078e007f */
[----:B------:R-:W-:Y:S02]  /*30580*/  IMAD.MOV.U32 R13, RZ, RZ, R128 ;  /* 0x000000ffff0d7224 */ /* 0x000fe400078e0080 */
[----:B------:R-:W-:Y:S02]  /*30590*/  IMAD.MOV.U32 R14, RZ, RZ, R129 ;  /* 0x000000ffff0e7224 */ /* 0x000fe400078e0081 */
[----:B------:R-:W-:Y:S01]  /*305a0*/  IMAD.MOV.U32 R15, RZ, RZ, R130 ;  /* 0x000000ffff0f7224 */ /* 0x000fe200078e0082 */
[----:B------:R-:W-:Y:S06]  /*305b0*/  BAR.SYNC.DEFER_BLOCKING 0x0 ;  /* 0x0000000000007b1d */ /* 0x000fec0000010000 */
[----:B------:R-:W-:Y:S02]  /*305c0*/  STSM.16.M88.4 [R4], R12 ;  /* 0x0000000c04007844 */ /* 0x000fe40000000200 */
[----:B------:R-:W-:Y:S01]  /*305d0*/  BAR.SYNC.DEFER_BLOCKING 0x0 ;  /* 0x0000000000007b1d */ /* 0x000fe20000010000 */
[----:B------:R-:W-:-:S02]  /*305e0*/  IMAD.MOV.U32 R8, RZ, RZ, R131 ;  /* 0x000000ffff087224 */ /* 0x000fc400078e0083 */
[----:B------:R-:W-:-:S03]  /*305f0*/  IMAD.MOV.U32 R9, RZ, RZ, R132 ;  /* 0x000000ffff097224 */ /* 0x000fc600078e0084 */
[----:B------:R-:W2:Y:S01]  /*30600*/  LDS.128 R12, [R0] ;  /* 0x00000000000c7984 */ /* 0x000ea20000000c00 */
        /* <DEDUP_REMOVED lines=9> */
[----:B------:R3:W-:Y:S01]  /*306a0*/  STL.64 [R1+0x4a8], R14 ;  /* 0x0004a80e01007387 */ /* 0x0007e20000100a00 */
[----:B--2---:R-:W-:-:S02]  /*306b0*/  IMAD.MOV.U32 R12, RZ, RZ, R135 ;  /* 0x000000ffff0c7224 */ /* 0x004fc400078e0087 */
[----:B---3--:R-:W-:Y:S02]  /*306c0*/  IMAD.MOV.U32 R13, RZ, RZ, R136 ;  /* 0x000000ffff0d7224 */ /* 0x008fe400078e0088 */
        /* <DEDUP_REMOVED lines=9> */
[----:B----4-:R-:W-:Y:S01]  /*30760*/  IMAD.MOV.U32 R11, RZ, RZ, R142 ;  /* 0x000000ffff0b7224 */ /* 0x010fe200078e008e */
        /* <DEDUP_REMOVED lines=9> */
[----:B------:R-:W-:Y:S02]  /*30800*/  IMAD.MOV.U32 R13, RZ, RZ, R144 ;  /* 0x000000ffff0d7224 */ /* 0x000fe400078e0090 */
[----:B---3--:R-:W-:Y:S02]  /*30810*/  IMAD.MOV.U32 R14, RZ, RZ, R145 ;  /* 0x000000ffff0e7224 */ /* 0x008fe400078e0091 */
        /* <DEDUP_REMOVED lines=10> */
[----:B------:R3:W-:Y:S04]  /*308c0*/  STSM.16.M88.4 [R4], R8 ;  /* 0x0000000804007844 */ /* 0x0007e80000000200 */
[----:B-1----:R-:W-:Y:S04]  /*308d0*/  STL.64 [R1+0x470], R92 ;  /* 0x0004705c01007387 */ /* 0x002fe80000100a00 */
[----:B------:R-:W-:Y:S01]  /*308e0*/  STL.64 [R1+0x478], R94 ;  /* 0x0004785e01007387 */ /* 0x000fe20000100a00 */
[----:B------:R-:W-:Y:S06]  /*308f0*/  BAR.SYNC.DEFER_BLOCKING 0x0 ;  /* 0x0000000000007b1d */ /* 0x000fec0000010000 */
[----:B------:R-:W1:Y:S04]  /*30900*/  LDS.128 R92, [R0] ;  /* 0x00000000005c7984 */ /* 0x000e680000000c00 */
[----:B--2---:R2:W-:Y:S04]  /*30910*/  STL.64 [R1+0x460], R12 ;  /* 0x0004600c01007387 */ /* 0x0045e80000100a00 */
[----:B------:R4:W-:Y:S04]  /*30920*/  STL.64 [R1+0x468], R14 ;  /* 0x0004680e01007387 */ /* 0x0009e80000100a00 */
[----:B---3--:R-:W3:Y:S01]  /*30930*/  LDL.LU R9, [R1+0x558] ;  /* 0x0005580001097983 */ /* 0x008ee20000300800 */
[----:B--2---:R-:W-:-:S03]  /*30940*/  IMAD.MOV.U32 R12, RZ, RZ, R151 ;  /* 0x000000ffff0c7224 */ /* 0x004fc600078e0097 */
[----:B------:R-:W3:Y:S01]  /*30950*/  LDL.LU R10, [R1+0x150] ;  /* 0x00015000010a7983 */ /* 0x000ee20000300800 */
[----:B------:R-:W-:Y:S02]  /*30960*/  IMAD.MOV.U32 R13, RZ, RZ, R23 ;  /* 0x000000ffff0d7224 */ /* 0x000fe400078e0017 */
[----:B----4-:R-:W-:Y:S01]  /*30970*/  IMAD.MOV.U32 R14, RZ, RZ, R22 ;  /* 0x000000ffff0e7224 */ /* 0x010fe200078e0016 */
[----:B------:R-:W3:Y:S01]  /*30980*/  LDL.LU R11, [R1+0x158] ;  /* 0x00015800010b7983 */ /* 0x000ee20000300800 */
[----:B------:R-:W-:Y:S01]  /*30990*/  IMAD.MOV.U32 R15, RZ, RZ, R21 ;  /* 0x000000ffff0f7224 */ /* 0x000fe200078e0015 */
[----:B------:R-:W-:Y:S06]  /*309a0*/  BAR.SYNC.DEFER_BLOCKING 0x0 ;  /* 0x0000000000007b1d */ /* 0x000fec0000010000 */
[----:B------:R-:W-:Y:S02]  /*309b0*/  STSM.16.M88.4 [R4], R12 ;  /* 0x0000000c04007844 */ /* 0x000fe40000000200 */
[----:B------:R-:W-:Y:S06]  /*309c0*/  BAR.SYNC.DEFER_BLOCKING 0x0 ;  /* 0x0000000000007b1d */ /* 0x000fec0000010000 */
[----:B------:R-:W2:Y:S04]  /*309d0*/  LDS.128 R12, [R0] ;  /* 0x00000000000c7984 */ /* 0x000ea80000000c00 */
[----:B-1----:R-:W-:Y:S04]  /*309e0*/  STL.64 [R1+0x450], R92 ;  /* 0x0004505c01007387 */ /* 0x002fe80000100a00 */
[----:B------:R-:W-:Y:S01]  /*309f0*/  STL.64 [R1+0x458], R94 ;  /* 0x0004585e01007387 */ /* 0x000fe20000100a00 */
[----:B------:R-:W-:Y:S06]  /*30a00*/  BAR.SYNC.DEFER_BLOCKING 0x0 ;  /* 0x0000000000007b1d */ /* 0x000fec0000010000 */
[----:B--2---:R1:W-:Y:S04]  /*30a10*/  STL.64 [R1+0x440], R12 ;  /* 0x0004400c01007387 */ /* 0x0043e80000100a00 */
[----:B------:R2:W-:Y:S04]  /*30a20*/  STL.64 [R1+0x448], R14 ;  /* 0x0004480e01007387 */ /* 0x0005e80000100a00 */
[----:B-1----:R-:W4:Y:S04]  /*30a30*/  LDL.LU R12, [R1+0x554] ;  /* 0x00055400010c7983 */ /* 0x002f280000300800 */
[----:B------:R-:W4:Y:S04]  /*30a40*/  LDL.LU R13, [R1+0x55c] ;  /* 0x00055c00010d7983 */ /* 0x000f280000300800 */
[----:B--2---:R-:W4:Y:S04]  /*30a50*/  LDL.LU R14, [R1+0x154] ;  /* 0x00015400010e7983 */ /* 0x004f280000300800 */
[----:B------:R-:W4:Y:S01]  /*30a60*/  LDL.LU R15, [R1+0x15c] ;  /* 0x00015c00010f7983 */ /* 0x000f220000300800 */
[----:B------:R-:W-:-:S05]  /*30a70*/  IMAD.MOV.U32 R8, RZ, RZ, R16 ;  /* 0x000000ffff087224 */ /* 0x000fca00078e0010 */
[----:B---3--:R1:W-:Y:S01]  /*30a80*/  STSM.16.M88.4 [R4], R8 ;  /* 0x0000000804007844 */ /* 0x0083e20000000200 */
[----:B------:R-:W-:Y:S06]  /*30a90*/  BAR.SYNC.DEFER_BLOCKING 0x0 ;  /* 0x0000000000007b1d */ /* 0x000fec0000010000 */
[----:B-1----:R-:W2:Y:S04]  /*30aa0*/  LDL.LU R8, [R1+0x560] ;  /* 0x0005600001087983 */ /* 0x002ea80000300800 */
[----:B------:R-:W2:Y:S04]  /*30ab0*/  LDL.LU R9, [R1+0x568] ;  /* 0x0005680001097983 */ /* 0x000ea80000300800 */
[----:B------:R-:W2:Y:S04]  /*30ac0*/  LDL.LU R10, [R1+0x160] ;  /* 0x00016000010a7983 */ /* 0x000ea80000300800 */
[----:B------:R-:W1:Y:S01]  /*30ad0*/  LDS.128 R92, [R0] ;  /* 0x00000000005c7984 */ /* 0x000e620000000c00 */
[----:B------:R-:W-:Y:S06]  /*30ae0*/  BAR.SYNC.DEFER_BLOCKING 0x0 ;  /* 0x0000000000007b1d */ /* 0x000fec0000010000 */
[----:B------:R-:W2:Y:S04]  /*30af0*/  LDL.LU R11, [R1+0x168] ;  /* 0x00016800010b7983 */ /* 0x000ea80000300800 */
[----:B----4-:R-:W-:Y:S01]  /*30b00*/  STSM.16.M88.4 [R4], R12 ;  /* 0x0000000c04007844 */ /* 0x010fe20000000200 */
[----:B------:R-:W-:Y:S06]  /*30b10*/  BAR.SYNC.DEFER_BLOCKING 0x0 ;  /* 0x0000000000007b1d */ /* 0x000fec0000010000 */
[----:B------:R-:W3:Y:S04]  /*30b20*/  LDS.128 R12, [R0] ;  /* 0x00000000000c7984 */ /* 0x000ee80000000c00 */
[----:B-1----:R-:W-:Y:S04]  /*30b30*/  STL.64 [R1+0x430], R92 ;  /* 0x0004305c01007387 */ /* 0x002fe80000100a00 */
[----:B------:R-:W-:Y:S01]  /*30b40*/  STL.64 [R1+0x438], R94 ;  /* 0x0004385e01007387 */ /* 0x000fe20000100a00 */
[----:B------:R-:W-:Y:S06]  /*30b50*/  BAR.SYNC.DEFER_BLOCKING 0x0 ;  /* 0x0000000000007b1d */ /* 0x000fec0000010000 */
[----:B---3--:R1:W-:Y:S04]  /*30b60*/  STL.64 [R1+0x420], R12 ;  /* 0x0004200c01007387 */ /* 0x0083e80000100a00 */
[----:B------:R3:W-:Y:S04]  /*30b70*/  STL.64 [R1+0x428], R14 ;  /* 0x0004280e01007387 */ /* 0x0007e80000100a00 */
[----:B-1----:R-:W4:Y:S04]  /*30b80*/  LDL.LU R12, [R1+0x564] ;  /* 0x00056400010c7983 */ /* 0x002f280000300800 */
[----:B------:R-:W4:Y:S04]  /*30b90*/  LDL.LU R13, [R1+0x56c] ;  /* 0x00056c00010d7983 */ /* 0x000f280000300800 */
[----:B---3--:R-:W4:Y:S04]  /*30ba0*/  LDL.LU R14, [R1+0x164] ;  /* 0x00016400010e7983 */ /* 0x008f280000300800 */
[----:B------:R-:W4:Y:S04]  /*30bb0*/  LDL.LU R15, [R1+0x16c] ;  /* 0x00016c00010f7983 */ /* 0x000f280000300800 */
[----:B--2---:R1:W-:Y:S01]  /*30bc0*/  STSM.16.M88.4 [R4], R8 ;  /* 0x0000000804007844 */ /* 0x0043e20000000200 */
[----:B------:R-:W-:Y:S06]  /*30bd0*/  BAR.SYNC.DEFER_BLOCKING 0x0 ;  /* 0x0000000000007b1d */ /* 0x000fec0000010000 */
[----:B-1----:R-:W2:Y:S04]  /*30be0*/  LDL.LU R8, [R1+0x570] ;  /* 0x0005700001087983 */ /* 0x002ea80000300800 */
[----:B------:R-:W2:Y:S04]  /*30bf0*/  LDL.LU R9, [R1+0x578] ;  /* 0x0005780001097983 */ /* 0x000ea80000300800 */
[----:B------:R-:W2:Y:S04]  /*30c00*/  LDL.LU R10, [R1+0x170] ;  /* 0x00017000010a7983 */ /* 0x000ea80000300800 */
[----:B------:R-:W1:Y:S01]  /*30c10*/  LDS.128 R92, [R0] ;  /* 0x00000000005c7984 */ /* 0x000e620000000c00 */
[----:B------:R-:W-:Y:S06]  /*30c20*/  BAR.SYNC.DEFER_BLOCKING 0x0 ;  /* 0x0000000000007b1d */ /* 0x000fec0000010000 */
[----:B------:R-:W2:Y:S04]  /*30c30*/  LDL.LU R11, [R1+0x178] ;  /* 0x00017800010b7983 */ /* 0x000ea80000300800 */
[----:B-1----:R-:W-:Y:S04]  /*30c40*/  STL.64 [R1+0x410], R92 ;  /* 0x0004105c01007387 */ /* 0x002fe80000100a00 */
[----:B------:R-:W-:Y:S04]  /*30c50*/  STL.64 [R1+0x418], R94 ;  /* 0x0004185e01007387 */ /* 0x000fe80000100a00 */
[----:B----4-:R-:W-:Y:S01]  /*30c60*/  STSM.16.M88.4 [R4], R12 ;  /* 0x0000000c04007844 */ /* 0x010fe20000000200 */
[----:B------:R-:W-:Y:S06]  /*30c70*/  BAR.SYNC.DEFER_BLOCKING 0x0 ;  /* 0x0000000000007b1d */ /* 0x000fec0000010000 */
[----:B------:R-:W1:Y:S02]  /*30c80*/  LDS.128 R12, [R0] ;  /* 0x00000000000c7984 */ /* 0x000e640000000c00 */
[----:B------:R-:W-:Y:S06]  /*30c90*/  BAR.SYNC.DEFER_BLOCKING 0x0 ;  /* 0x0000000000007b1d */ /* 0x000fec0000010000 */
[----:B-1----:R1:W-:Y:S04]  /*30ca0*/  STL.64 [R1+0x400], R12 ;  /* 0x0004000c01007387 */ /* 0x0023e80000100a00 */
        /* <DEDUP_REMOVED lines=169> */
[----:B------:R-:W1:Y:S01]  /*31740*/  LDS.128 R92, [R0] ;  /* 0x00000000005c7984 */ /* 0x000e620000000c00 */
[----:B------:R-:W-:Y:S06]  /*31750*/  BAR.SYNC.DEFER_BLOCKING 0x0 ;  /* 0x0000000000007b1d */ /* 0x000fec0000010000 */
[----:B-1----:R-:W-:Y:S04]  /*31760*/  STL.64 [R1+0x70], R92 ;  /* 0x0000705c01007387 */ /* 0x002fe80000100a00 */
[----:B------:R-:W-:Y:S04]  /*31770*/  STL.64 [R1+0x78], R94 ;  /* 0x0000785e01007387 */ /* 0x000fe80000100a00 */
[----:B----4-:R-:W-:Y:S01]  /*31780*/  STSM.16.M88.4 [R4], R12 ;  /* 0x0000000c04007844 */ /* 0x010fe20000000200 */
[----:B------:R-:W-:Y:S06]  /*31790*/  BAR.SYNC.DEFER_BLOCKING 0x0 ;  /* 0x0000000000007b1d */ /* 0x000fec0000010000 */
[----:B------:R-:W1:Y:S04]  /*317a0*/  LDS.128 R12, [R0] ;  /* 0x00000000000c7984 */ /* 0x000e680000000c00 */
[----:B-1----:R1:W-:Y:S04]  /*317b0*/  STL.64 [R1+0x60], R12 ;  /* 0x0000600c01007387 */ /* 0x0023e80000100a00 */
[----:B------:R-:W-:Y:S04]  /*317c0*/  STL.64 [R1+0x68], R14 ;  /* 0x0000680e01007387 */ /* 0x000fe80000100a00 */
[----:B-1----:R-:W3:Y:S04]  /*317d0*/  LDL.LU R12, [R1+0x204] ;  /* 0x00020400010c7983 */ /* 0x002ee80000300800 */
[----:B------:R-:W3:Y:S01]  /*317e0*/  LDL.LU R13, [R1+0x20c] ;  /* 0x00020c00010d7983 */ /* 0x000ee20000300800 */
[----:B------:R-:W-:-:S02]  /*317f0*/  IMAD.MOV.U32 R10, RZ, RZ, R24 ;  /* 0x000000ffff0a7224 */ /* 0x000fc400078e0018 */
[----:B------:R-:W-:Y:S01]  /*31800*/  IMAD.MOV.U32 R11, RZ, RZ, R26 ;  /* 0x000000ffff0b7224 */ /* 0x000fe200078e001a */
[----:B------:R-:W-:Y:S06]  /*31810*/  BAR.SYNC.DEFER_BLOCKING 0x0 ;  /* 0x0000000000007b1d */ /* 0x000fec0000010000 */
[----:B--2---:R1:W-:Y:S02]  /*31820*/  STSM.16.M88.4 [R4], R8 ;  /* 0x0000000804007844 */ /* 0x0043e40000000200 */
[----:B------:R-:W-:Y:S06]  /*31830*/  BAR.SYNC.DEFER_BLOCKING 0x0 ;  /* 0x0000000000007b1d */ /* 0x000fec0000010000 */
[----:B-1----:R-:W2:Y:S04]  /*31840*/  LDL.LU R8, [R1+0x210] ;  /* 0x0002100001087983 */ /* 0x002ea80000300800 */
[----:B------:R-:W2:Y:S04]  /*31850*/  LDL.LU R9, [R1+0x218] ;  /* 0x0002180001097983 */ /* 0x000ea80000300800 */
[----:B------:R-:W1:Y:S01]  /*31860*/  LDS.128 R92, [R0] ;  /* 0x00000000005c7984 */ /* 0x000e620000000c00 */
[----:B------:R-:W-:-:S02]  /*31870*/  IMAD.MOV.U32 R14, RZ, RZ, R25 ;  /* 0x000000ffff0e7224 */ /* 0x000fc400078e0019 */
[----:B------:R-:W-:Y:S01]  /*31880*/  IMAD.MOV.U32 R15, RZ, RZ, R27 ;  /* 0x000000ffff0f7224 */ /* 0x000fe200078e001b */
[----:B------:R-:W-:Y:S06]  /*31890*/  BAR.SYNC.DEFER_BLOCKING 0x0 ;  /* 0x0000000000007b1d */ /* 0x000fec0000010000 */
[----:B-1----:R-:W-:Y:S04]  /*318a0*/  STL.64 [R1+0x50], R92 ;  /* 0x0000505c01007387 */ /* 0x002fe80000100a00 */
[----:B------:R-:W-:Y:S01]  /*318b0*/  STL.64 [R1+0x58], R94 ;  /* 0x0000585e01007387 */ /* 0x000fe20000100a00 */
[----:B------:R-:W-:-:S02]  /*318c0*/  IMAD.MOV.U32 R10, RZ, RZ, R28 ;  /* 0x000000ffff0a7224 */ /* 0x000fc400078e001c */
[----:B------:R-:W-:Y:S01]  /*318d0*/  IMAD.MOV.U32 R11, RZ, RZ, R30 ;  /* 0x000000ffff0b7224 */ /* 0x000fe200078e001e */
[----:B---3--:R-:W-:Y:S01]  /*318e0*/  STSM.16.M88.4 [R4], R12 ;  /* 0x0000000c04007844 */ /* 0x008fe20000000200 */
[----:B------:R-:W-:Y:S06]  /*318f0*/  BAR.SYNC.DEFER_BLOCKING 0x0 ;  /* 0x0000000000007b1d */ /* 0x000fec0000010000 */
[----:B------:R-:W1:Y:S02]  /*31900*/  LDS.128 R12, [R0] ;  /* 0x00000000000c7984 */ /* 0x000e640000000c00 */
[----:B------:R-:W-:Y:S06]  /*31910*/  BAR.SYNC.DEFER_BLOCKING 0x0 ;  /* 0x0000000000007b1d */ /* 0x000fec0000010000 */
[----:B-1----:R1:W-:Y:S04]  /*31920*/  STL.64 [R1+0x40], R12 ;  /* 0x0000400c01007387 */ /* 0x0023e80000100a00 */
[----:B------:R-:W-:Y:S04]  /*31930*/  STL.64 [R1+0x48], R14 ;  /* 0x0000480e01007387 */ /* 0x000fe80000100a00 */
[----:B-1----:R-:W3:Y:S04]  /*31940*/  LDL.LU R12, [R1+0x214] ;  /* 0x00021400010c7983 */ /* 0x002ee80000300800 */
[----:B------:R-:W3:Y:S04]  /*31950*/  LDL.LU R13, [R1+0x21c] ;  /* 0x00021c00010d7983 */ /* 0x000ee80000300800 */
[----:B--2---:R1:W-:Y:S04]  /*31960*/  STSM.16.M88.4 [R4], R8 ;  /* 0x0000000804007844 */ /* 0x0043e80000000200 */
[----:B-1----:R-:W2:Y:S04]  /*31970*/  LDL.LU R8, [R1+0x220] ;  /* 0x0002200001087983 */ /* 0x002ea80000300800 */
[----:B------:R-:W2:Y:S01]  /*31980*/  LDL.LU R9, [R1+0x228] ;  /* 0x0002280001097983 */ /* 0x000ea20000300800 */
[----:B------:R-:W-:-:S02]  /*31990*/  IMAD.MOV.U32 R14, RZ, RZ, R29 ;  /* 0x000000ffff0e7224 */ /* 0x000fc400078e001d */
[----:B------:R-:W-:Y:S01]  /*319a0*/  IMAD.MOV.U32 R15, RZ, RZ, R31 ;  /* 0x000000ffff0f7224 */ /* 0x000fe200078e001f */
[----:B------:R-:W-:Y:S06]  /*319b0*/  BAR.SYNC.DEFER_BLOCKING 0x0 ;  /* 0x0000000000007b1d */ /* 0x000fec0000010000 */
[----:B------:R-:W1:Y:S02]  /*319c0*/  LDS.128 R28, [R0] ;  /* 0x00000000001c7984 */ /* 0x000e640000000c00 */
        /* <DEDUP_REMOVED lines=13> */
[----:B--2---:R1:W-:Y:S01]  /*31aa0*/  STSM.16.M88.4 [R4], R8 ;  /* 0x0000000804007844 */ /* 0x0043e20000000200 */
[----:B------:R-:W-:Y:S06]  /*31ab0*/  BAR.SYNC.DEFER_BLOCKING 0x0 ;  /* 0x0000000000007b1d */ /* 0x000fec0000010000 */
[----:B-1----:R-:W2:Y:S04]  /*31ac0*/  LDL.LU R8, [R1+0x230] ;  /* 0x0002300001087983 */ /* 0x002ea80000300800 */
[----:B------:R-:W2:Y:S04]  /*31ad0*/  LDL.LU R9, [R1+0x238] ;  /* 0x0002380001097983 */ /* 0x000ea80000300800 */
[----:B------:R-:W1:Y:S01]  /*31ae0*/  LDS.128 R28, [R0] ;  /* 0x00000000001c7984 */ /* 0x000e620000000c00 */
[----:B------:R-:W-:-:S02]  /*31af0*/  IMAD.MOV.U32 R14, RZ, RZ, R33 ;  /* 0x000000ffff0e7224 */ /* 0x000fc400078e0021 */
[----:B------:R-:W-:Y:S01]  /*31b00*/  IMAD.MOV.U32 R15, RZ, RZ, R35 ;  /* 0x000000ffff0f7224 */ /* 0x000fe200078e0023 */
[----:B------:R-:W-:Y:S01]  /*31b10*/  BAR.SYNC.DEFER_BLOCKING 0x0 ;  /* 0x0000000000007b1d */ /* 0x000fe20000010000 */
[----:B------:R-:W-:Y:S02]  /*31b20*/  IMAD.MOV.U32 R10, RZ, RZ, R36 ;  /* 0x000000ffff0a7224 */ /* 0x000fe400078e0024 */
[----:B------:R-:W-:-:S03]  /*31b30*/  IMAD.MOV.U32 R11, RZ, RZ, R38 ;  /* 0x000000ffff0b7224 */ /* 0x000fc600078e0026 */
[----:B-1----:R-:W-:Y:S04]  /*31b40*/  STL.64 [R1+0x10], R28 ;  /* 0x0000101c01007387 */ /* 0x002fe80000100a00 */
[----:B------:R-:W-:Y:S04]  /*31b50*/  STL.64 [R1+0x18], R30 ;  /* 0x0000181e01007387 */ /* 0x000fe80000100a00 */
[----:B---3--:R-:W-:Y:S01]  /*31b60*/  STSM.16.M88.4 [R4], R12 ;  /* 0x0000000c04007844 */ /* 0x008fe20000000200 */
[----:B------:R-:W-:Y:S06]  /*31b70*/  BAR.SYNC.DEFER_BLOCKING 0x0 ;  /* 0x0000000000007b1d */ /* 0x000fec0000010000 */
[----:B------:R-:W1:Y:S02]  /*31b80*/  LDS.128 R12, [R0] ;  /* 0x00000000000c7984 */ /* 0x000e640000000c00 */
[----:B------:R-:W-:Y:S06]  /*31b90*/  BAR.SYNC.DEFER_BLOCKING 0x0 ;  /* 0x0000000000007b1d */ /* 0x000fec0000010000 */
[----:B--2---:R2:W-:Y:S02]  /*31ba0*/  STSM.16.M88.4 [R4], R8 ;  /* 0x0000000804007844 */ /* 0x0045e40000000200 */
[----:B------:R-:W-:Y:S06]  /*31bb0*/  BAR.SYNC.DEFER_BLOCKING 0x0 ;  /* 0x0000000000007b1d */ /* 0x000fec0000010000 */
[----:B-1----:R1:W-:Y:S04]  /*31bc0*/  STL.64 [R1], R12 ;  /* 0x0000000c01007387 */ /* 0x0023e80000100a00 */
[----:B------:R-:W-:Y:S04]  /*31bd0*/  STL.64 [R1+0x8], R14 ;  /* 0x0000080e01007387 */ /* 0x000fe80000100a00 */
[----:B--2---:R-:W2:Y:S04]  /*31be0*/  LDL.LU R8, [R1+0x234] ;  /* 0x0002340001087983 */ /* 0x004ea80000300800 */
[----:B------:R-:W2:Y:S04]  /*31bf0*/  LDL.LU R9, [R1+0x23c] ;  /* 0x00023c0001097983 */ /* 0x000ea80000300800 */
[----:B------:R-:W3:Y:S01]  /*31c00*/  LDS.128 R248, [R0] ;  /* 0x0000000000f87984 */ /* 0x000ee20000000c00 */
[----:B------:R-:W-:-:S02]  /*31c10*/  IMAD.MOV.U32 R10, RZ, RZ, R37 ;  /* 0x000000ffff0a7224 */ /* 0x000fc400078e0025 */
[----:B------:R-:W-:Y:S01]  /*31c20*/  IMAD.MOV.U32 R11, RZ, RZ, R39 ;  /* 0x000000ffff0b7224 */ /* 0x000fe200078e0027 */
[----:B------:R-:W-:Y:S06]  /*31c30*/  BAR.SYNC.DEFER_BLOCKING 0x0 ;  /* 0x0000000000007b1d */ /* 0x000fec0000010000 */
[----:B-1----:R-:W4:Y:S04]  /*31c40*/  LDL.LU R12, [R1+0x240] ;  /* 0x00024000010c7983 */ /* 0x002f280000300800 */
[----:B------:R-:W4:Y:S04]  /*31c50*/  LDL.LU R13, [R1+0x248] ;  /* 0x00024800010d7983 */ /* 0x000f280000300800 */
[----:B---3--:R-:W-:Y:S04]  /*31c60*/  STL [R1+0x1970], R248 ;  /* 0x001970f801007387 */ /* 0x008fe80000100800 */
[----:B------:R-:W-:Y:S04]  /*31c70*/  STL [R1+0x196c], R249 ;  /* 0x00196cf901007387 */ /* 0x000fe80000100800 */
[----:B------:R-:W-:Y:S04]  /*31c80*/  STL [R1+0x1968], R250 ;  /* 0x001968fa01007387 */ /* 0x000fe80000100800 */
[----:B------:R-:W-:Y:S04]  /*31c90*/  STL [R1+0x1964], R251 ;  /* 0x001964fb01007387 */ /* 0x000fe80000100800 */
[----:B--2---:R-:W-:Y:S01]  /*31ca0*/  STSM.16.M88.4 [R4], R8 ;  /* 0x0000000804007844 */ /* 0x004fe20000000200 */
[----:B------:R-:W-:Y:S06]  /*31cb0*/  BAR.SYNC.DEFER_BLOCKING 0x0 ;  /* 0x0000000000007b1d */ /* 0x000fec0000010000 */
[----:B------:R-:W1:Y:S04]  /*31cc0*/  LDS.128 R244, [R0] ;  /* 0x0000000000f47984 */ /* 0x000e680000000c00 */
[----:B-1----:R-:W-:Y:S04]  /*31cd0*/  STL [R1+0x1980], R244 ;  /* 0x001980f401007387 */ /* 0x002fe80000100800 */
[----:B------:R-:W-:Y:S04]  /*31ce0*/  STL [R1+0x197c], R245 ;  /* 0x00197cf501007387 */ /* 0x000fe80000100800 */
[----:B------:R-:W-:Y:S04]  /*31cf0*/  STL [R1+0x1978], R246 ;  /* 0x001978f601007387 */ /* 0x000fe80000100800 */
[----:B------:R-:W-:Y:S04]  /*31d00*/  STL [R1+0x1974], R247 ;  /* 0x001974f701007387 */ /* 0x000fe80000100800 */
[----:B------:R-:W2:Y:S04]  /*31d10*/  LDL.LU R8, [R1+0x244] ;  /* 0x0002440001087983 */ /* 0x000ea80000300800 */
[----:B------:R-:W2:Y:S01]  /*31d20*/  LDL.LU R9, [R1+0x24c] ;  /* 0x00024c0001097983 */ /* 0x000ea20000300800 */
[----:B------:R-:W-:-:S02]  /*31d30*/  IMAD.MOV.U32 R14, RZ, RZ, R40 ;  /* 0x000000ffff0e7224 */ /* 0x000fc400078e0028 */
[----:B------:R-:W-:Y:S01]  /*31d40*/  IMAD.MOV.U32 R15, RZ, RZ, R42 ;  /* 0x000000ffff0f7224 */ /* 0x000fe200078e002a */
[----:B------:R-:W-:Y:S06]  /*31d50*/  BAR.SYNC.DEFER_BLOCKING 0x0 ;  /* 0x0000000000007b1d */ /* 0x000fec0000010000 */
[----:B----4-:R1:W-:Y:S02]  /*31d60*/  STSM.16.M88.4 [R4], R12 ;  /* 0x0000000c04007844 */ /* 0x0103e40000000200 */
[----:B------:R-:W-:Y:S06]  /*31d70*/  BAR.SYNC.DEFER_BLOCKING 0x0 ;  /* 0x0000000000007b1d */ /* 0x000fec0000010000 */
[----:B-1----:R-:W3:Y:S04]  /*31d80*/  LDL.LU R12, [R1+0x250] ;  /* 0x00025000010c7983 */ /* 0x002ee80000300800 */
[----:B------:R-:W3:Y:S04]  /*31d90*/  LDL.LU R13, [R1+0x258] ;  /* 0x00025800010d7983 */ /* 0x000ee80000300800 */
[----:B------:R-:W1:Y:S01]  /*31da0*/  LDS.128 R240, [R0] ;  /* 0x0000000000f07984 */ /* 0x000e620000000c00 */
[----:B------:R-:W-:-:S02]  /*31db0*/  IMAD.MOV.U32 R10, RZ, RZ, R41 ;  /* 0x000000ffff0a7224 */ /* 0x000fc400078e0029 */
[----:B------:R-:W-:Y:S01]  /*31dc0*/  IMAD.MOV.U32 R11, RZ, RZ, R43 ;  /* 0x000000ffff0b7224 */ /* 0x000fe200078e002b */
[----:B------:R-:W-:Y:S06]  /*31dd0*/  BAR.SYNC.DEFER_BLOCKING 0x0 ;  /* 0x0000000000007b1d */ /* 0x000fec0000010000 */
[----:B-1----:R-:W-:Y:S04]  /*31de0*/  STL [R1+0x198c], R241 ;  /* 0x00198cf101007387 */ /* 0x002fe80000100800 */
[----:B------:R-:W-:Y:S04]  /*31df0*/  STL [R1+0x1988], R242 ;  /* 0x001988f201007387 */ /* 0x000fe80000100800 */
[----:B------:R-:W-:Y:S04]  /*31e00*/  STL [R1+0x1984], R243 ;  /* 0x001984f301007387 */ /* 0x000fe80000100800 */
[----:B--2---:R1:W-:Y:S01]  /*31e10*/  STSM.16.M88.4 [R4], R8 ;  /* 0x0000000804007844 */ /* 0x0043e20000000200 */
[----:B------:R-:W-:Y:S06]  /*31e20*/  BAR.SYNC.DEFER_BLOCKING 0x0 ;  /* 0x0000000000007b1d */ /* 0x000fec0000010000 */
[----:B-1----:R-:W2:Y:S04]  /*31e30*/  LDL.LU R8, [R1+0x254] ;  /* 0x0002540001087983 */ /* 0x002ea80000300800 */
[----:B------:R-:W2:Y:S04]  /*31e40*/  LDL.LU R9, [R1+0x25c] ;  /* 0x00025c0001097983 */ /* 0x000ea80000300800 */
[----:B------:R-:W-:Y:S01]  /*31e50*/  LDS.128 R236, [R0] ;  /* 0x0000000000ec7984 */ /* 0x000fe20000000c00 */
[----:B------:R-:W-:-:S02]  /*31e60*/  IMAD.MOV.U32 R14, RZ, RZ, R44 ;  /* 0x000000ffff0e7224 */ /* 0x000fc400078e002c */
[----:B------:R-:W-:Y:S01]  /*31e70*/  IMAD.MOV.U32 R15, RZ, RZ, R46 ;  /* 0x000000ffff0f7224 */ /* 0x000fe200078e002e */
[----:B------:R-:W-:Y:S06]  /*31e80*/  BAR.SYNC.DEFER_BLOCKING 0x0 ;  /* 0x0000000000007b1d */ /* 0x000fec0000010000 */
[----:B---3--:R1:W-:Y:S02]  /*31e90*/  STSM.16.M88.4 [R4], R12 ;  /* 0x0000000c04007844 */ /* 0x0083e40000000200 */
[----:B------:R-:W-:Y:S06]  /*31ea0*/  BAR.SYNC.DEFER_BLOCKING 0x0 ;  /* 0x0000000000007b1d */ /* 0x000fec0000010000 */
[----:B-1----:R-:W3:Y:S04]  /*31eb0*/  LDL.LU R12, [R1+0x260] ;  /* 0x00026000010c7983 */ /* 0x002ee80000300800 */
[----:B------:R-:W3:Y:S04]  /*31ec0*/  LDL.LU R13, [R1+0x268] ;  /* 0x00026800010d7983 */ /* 0x000ee80000300800 */
[----:B------:R-:W-:Y:S01]  /*31ed0*/  LDS.128 R232, [R0] ;  /* 0x0000000000e87984 */ /* 0x000fe20000000c00 */
[----:B------:R-:W-:-:S02]  /*31ee0*/  IMAD.MOV.U32 R10, RZ, RZ, R45 ;  /* 0x000000ffff0a7224 */ /* 0x000fc400078e002d */
[----:B------:R-:W-:Y:S01]  /*31ef0*/  IMAD.MOV.U32 R11, RZ, RZ, R47 ;  /* 0x000000ffff0b7224 */ /* 0x000fe200078e002f */
[----:B------:R-:W-:Y:S06]  /*31f00*/  BAR.SYNC.DEFER_BLOCKING 0x0 ;  /* 0x0000000000007b1d */ /* 0x000fec0000010000 */
[----:B--2---:R1:W-:Y:S02]  /*31f10*/  STSM.16.M88.4 [R4], R8 ;  /* 0x0000000804007844 */ /* 0x0043e40000000200 */
        /* <DEDUP_REMOVED lines=59> */
[----:B------:R-:W1:Y:S01]  /*322d0*/  LDS.128 R200, [R0] ;  /* 0x0000000000c87984 */ /* 0x000e620000000c00 */
[----:B------:R-:W-:-:S02]  /*322e0*/  IMAD.MOV.U32 R10, RZ, RZ, R61 ;  /* 0x000000ffff0a7224 */ /* 0x000fc400078e003d */
[----:B------:R-:W-:Y:S01]  /*322f0*/  IMAD.MOV.U32 R11, RZ, RZ, R63 ;  /* 0x000000ffff0b7224 */ /* 0x000fe200078e003f */
[----:B------:R-:W-:Y:S06]  /*32300*/  BAR.SYNC.DEFER_BLOCKING 0x0 ;  /* 0x0000000000007b1d */ /* 0x000fec0000010000 */
[----:B--2---:R2:W-:Y:S02]  /*32310*/  STSM.16.M88.4 [R4], R8 ;  /* 0x0000000804007844 */ /* 0x0045e40000000200 */
[----:B------:R-:W-:Y:S06]  /*32320*/  BAR.SYNC.DEFER_BLOCKING 0x0 ;  /* 0x0000000000007b1d */ /* 0x000fec0000010000 */
[----:B--2---:R-:W2:Y:S04]  /*32330*/  LDL.LU R8, [R1+0x2a4] ;  /* 0x0002a40001087983 */ /* 0x004ea80000300800 */
[----:B------:R-:W2:Y:S04]  /*32340*/  LDL.LU R9, [R1+0x2ac] ;  /* 0x0002ac0001097983 */ /* 0x000ea80000300800 */
[----:B------:R-:W4:Y:S01]  /*32350*/  LDS.128 R196, [R0] ;  /* 0x0000000000c47984 */ /* 0x000f220000000c00 */
[----:B------:R-:W-:-:S02]  /*32360*/  IMAD.MOV.U32 R14, RZ, RZ, R64 ;  /* 0x000000ffff0e7224 */ /* 0x000fc400078e0040 */
[----:B------:R-:W-:Y:S01]  /*32370*/  IMAD.MOV.U32 R15, RZ, RZ, R66 ;  /* 0x000000ffff0f7224 */ /* 0x000fe200078e0042 */
[----:B------:R-:W-:Y:S06]  /*32380*/  BAR.SYNC.DEFER_BLOCKING 0x0 ;  /* 0x0000000000007b1d */ /* 0x000fec0000010000 */
[----:B---3--:R3:W-:Y:S02]  /*32390*/  STSM.16.M88.4 [R4], R12 ;  /* 0x0000000c04007844 */ /* 0x0087e40000000200 */
[----:B------:R-:W-:Y:S06]  /*323a0*/  BAR.SYNC.DEFER_BLOCKING 0x0 ;  /* 0x0000000000007b1d */ /* 0x000fec0000010000 */
[----:B---3--:R-:W3:Y:S04]  /*323b0*/  LDL.LU R12, [R1+0x2b0] ;  /* 0x0002b000010c7983 */ /* 0x008ee80000300800 */
[----:B------:R-:W3:Y:S04]  /*323c0*/  LDL.LU R13, [R1+0x2b8] ;  /* 0x0002b800010d7983 */ /* 0x000ee80000300800 */
[----:B------:R-:W4:Y:S01]  /*323d0*/  LDS.128 R192, [R0] ;  /* 0x0000000000c07984 */ /* 0x000f220000000c00 */
        /* <DEDUP_REMOVED lines=23> */
[----:B------:R-:W4:Y:S04]  /*32550*/  LDL.LU R28, [R1+0x2d0] ;  /* 0x0002d000011c7983 */ /* 0x000f280000300800 */
[----:B------:R-:W4:Y:S04]  /*32560*/  LDL.LU R29, [R1+0x2d8] ;  /* 0x0002d800011d7983 */ /* 0x000f280000300800 */
[----:B------:R-:W1:Y:S01]  /*32570*/  LDS.128 R180, [R0] ;  /* 0x0000000000b47984 */ /* 0x000e620000000c00 */
[----:B------:R-:W-:-:S02]  /*32580*/  IMAD.MOV.U32 R14, RZ, RZ, R72 ;  /* 0x000000ffff0e7224 */ /* 0x000fc400078e0048 */
[----:B------:R-:W-:Y:S01]  /*32590*/  IMAD.MOV.U32 R15, RZ, RZ, R74 ;  /* 0x000000ffff0f7224 */ /* 0x000fe200078e004a */
[----:B------:R-:W-:Y:S01]  /*325a0*/  BAR.SYNC.DEFER_BLOCKING 0x0 ;  /* 0x0000000000007b1d */ /* 0x000fe20000010000 */
[----:B------:R-:W-:Y:S02]  /*325b0*/  IMAD.MOV.U32 R10, RZ, RZ, R73 ;  /* 0x000000ffff0a7224 */ /* 0x000fe400078e0049 */
[----:B------:R-:W-:-:S03]  /*325c0*/  IMAD.MOV.U32 R11, RZ, RZ, R75 ;  /* 0x000000ffff0b7224 */ /* 0x000fc600078e004b */
[----:B------:R-:W4:Y:S04]  /*325d0*/  LDL.LU R32, [R1+0x2d4] ;  /* 0x0002d40001207983 */ /* 0x000f280000300800 */
[----:B------:R-:W4:Y:S04]  /*325e0*/  LDL.LU R33, [R1+0x2dc] ;  /* 0x0002dc0001217983 */ /* 0x000f280000300800 */
[----:B---3--:R-:W-:Y:S01]  /*325f0*/  STSM.16.M88.4 [R4], R12 ;  /* 0x0000000c04007844 */ /* 0x008fe20000000200 */
[----:B------:R-:W-:Y:S06]  /*32600*/  BAR.SYNC.DEFER_BLOCKING 0x0 ;  /* 0x0000000000007b1d */ /* 0x000fec0000010000 */
[----:B------:R-:W-:Y:S02]  /*32610*/  LDS.128 R176, [R0] ;  /* 0x0000000000b07984 */ /* 0x000fe40000000c00 */
[----:B------:R-:W-:Y:S01]  /*32620*/  BAR.SYNC.DEFER_BLOCKING 0x0 ;  /* 0x0000000000007b1d */ /* 0x000fe20000010000 */
[----:B------:R-:W-:-:S02]  /*32630*/  IMAD.MOV.U32 R30, RZ, RZ, R76 ;  /* 0x000000ffff1e7224 */ /* 0x000fc400078e004c */
[----:B------:R-:W-:-:S03]  /*32640*/  IMAD.MOV.U32 R31, RZ, RZ, R78 ;  /* 0x000000ffff1f7224 */ /* 0x000fc600078e004e */
[----:B--2---:R-:W-:Y:S02]  /*32650*/  STSM.16.M88.4 [R4], R8 ;  /* 0x0000000804007844 */ /* 0x004fe40000000200 */
[----:B------:R-:W-:Y:S06]  /*32660*/  BAR.SYNC.DEFER_BLOCKING 0x0 ;  /* 0x0000000000007b1d */ /* 0x000fec0000010000 */
[----:B------:R-:W2:Y:S02]  /*32670*/  LDS.128 R172, [R0] ;  /* 0x0000000000ac7984 */ /* 0x000ea40000000c00 */
[----:B------:R-:W-:Y:S06]  /*32680*/  BAR.SYNC.DEFER_BLOCKING 0x0 ;  /* 0x0000000000007b1d */ /* 0x000fec0000010000 */
[----:B----4-:R3:W-:Y:S02]  /*32690*/  STSM.16.M88.4 [R4], R28 ;  /* 0x0000001c04007844 */ /* 0x0107e40000000200 */
[----:B------:R-:W-:Y:S06]  /*326a0*/  BAR.SYNC.DEFER_BLOCKING 0x0 ;  /* 0x0000000000007b1d */ /* 0x000fec0000010000 */
[----:B---3--:R-:W3:Y:S04]  /*326b0*/  LDL.LU R28, [R1+0x2e0] ;  /* 0x0002e000011c7983 */ /* 0x008ee80000300800 */
[----:B------:R-:W3:Y:S04]  /*326c0*/  LDL.LU R29, [R1+0x2e8] ;  /* 0x0002e800011d7983 */ /* 0x000ee80000300800 */
[----:B------:R-:W4:Y:S04]  /*326d0*/  LDL.LU R36, [R1+0x2e4] ;  /* 0x0002e40001247983 */ /* 0x000f280000300800 */
[----:B------:R-:W4:Y:S04]  /*326e0*/  LDL.LU R37, [R1+0x2ec] ;  /* 0x0002ec0001257983 */ /* 0x000f280000300800 */
[----:B------:R-:W2:Y:S04]  /*326f0*/  LDL.LU R40, [R1+0x2f0] ;  /* 0x0002f00001287983 */ /* 0x000ea80000300800 */
[----:B------:R-:W2:Y:S04]  /*32700*/  LDL.LU R41, [R1+0x2f8] ;  /* 0x0002f80001297983 */ /* 0x000ea80000300800 */
[----:B------:R-:W2:Y:S04]  /*32710*/  LDL.LU R44, [R1+0x2f4] ;  /* 0x0002f400012c7983 */ /* 0x000ea80000300800 */
[----:B------:R-:W2:Y:S04]  /*32720*/  LDL.LU R45, [R1+0x2fc] ;  /* 0x0002fc00012d7983 */ /* 0x000ea80000300800 */
[----:B------:R-:W1:Y:S01]  /*32730*/  LDS.128 R12, [R0] ;  /* 0x00000000000c7984 */ /* 0x000e620000000c00 */
[----:B------:R-:W-:-:S02]  /*32740*/  IMAD.MOV.U32 R34, RZ, RZ, R77 ;  /* 0x000000ffff227224 */ /* 0x000fc400078e004d */
[----:B------:R-:W-:Y:S01]  /*32750*/  IMAD.MOV.U32 R35, RZ, RZ, R79 ;  /* 0x000000ffff237224 */ /* 0x000fe200078e004f */
[----:B------:R-:W-:Y:S06]  /*32760*/  BAR.SYNC.DEFER_BLOCKING 0x0 ;  /* 0x0000000000007b1d */ /* 0x000fec0000010000 */
[----:B------:R-:W2:Y:S04]  /*32770*/  LDL.LU R48, [R1+0x300] ;  /* 0x0003000001307983 */ /* 0x000ea80000300800 */
[----:B------:R-:W2:Y:S04]  /*32780*/  LDL.LU R49, [R1+0x308] ;  /* 0x0003080001317983 */ /* 0x000ea80000300800 */
[----:B------:R-:W-:Y:S01]  /*32790*/  STSM.16.M88.4 [R4], R32 ;  /* 0x0000002004007844 */ /* 0x000fe20000000200 */
[----:B------:R-:W-:Y:S01]  /*327a0*/  BAR.SYNC.DEFER_BLOCKING 0x0 ;  /* 0x0000000000007b1d */ /* 0x000fe20000010000 */
[----:B------:R-:W-:-:S02]  /*327b0*/  IMAD.MOV.U32 R30, RZ, RZ, R80 ;  /* 0x000000ffff1e7224 */ /* 0x000fc400078e0050 */
[----:B------:R-:W-:-:S03]  /*327c0*/  IMAD.MOV.U32 R31, RZ, RZ, R82 ;  /* 0x000000ffff1f7224 */ /* 0x000fc600078e0052 */
[----:B------:R-:W1:Y:S02]  /*327d0*/  LDS.128 R8, [R0] ;  /* 0x0000000000087984 */ /* 0x000e640000000c00 */
[----:B------:R-:W-:Y:S01]  /*327e0*/  BAR.SYNC.DEFER_BLOCKING 0x0 ;  /* 0x0000000000007b1d */ /* 0x000fe20000010000 */
[----:B------:R-:W-:Y:S02]  /*327f0*/  IMAD.MOV.U32 R38, RZ, RZ, R81 ;  /* 0x000000ffff267224 */ /* 0x000fe400078e0051 */
[----:B------:R-:W-:Y:S02]  /*32800*/  IMAD.MOV.U32 R39, RZ, RZ, R83 ;  /* 0x000000ffff277224 */ /* 0x000fe400078e0053 */
[----:B------:R-:W-:Y:S02]  /*32810*/  IMAD.MOV.U32 R42, RZ, RZ, R84 ;  /* 0x000000ffff2a7224 */ /* 0x000fe400078e0054 */
[----:B------:R-:W-:Y:S02]  /*32820*/  IMAD.MOV.U32 R43, RZ, RZ, R86 ;  /* 0x000000ffff2b7224 */ /* 0x000fe400078e0056 */
[----:B------:R-:W-:-:S02]  /*32830*/  IMAD.MOV.U32 R46, RZ, RZ, R85 ;  /* 0x000000ffff2e7224 */ /* 0x000fc400078e0055 */
[----:B------:R-:W-:Y:S01]  /*32840*/  IMAD.MOV.U32 R47, RZ, RZ, R87 ;  /* 0x000000ffff2f7224 */ /* 0x000fe200078e0057 */
[----:B------:R-:W-:Y:S01]  /*32850*/  @P1 LOP3.LUT R3, R3, 0x8, RZ, 0xfc, !PT ;  /* 0x0000000803031812 */ /* 0x000fe200078efcff */
[----:B------:R-:W-:-:S03]  /*32860*/  VIADD R27, R6, 0x3 ;  /* 0x00000003061b7836 */ /* 0x000fc60000000000 */
[----:B------:R-:W-:Y:S01]  /*32870*/  LOP3.LUT R3, R3, 0xfffffffb, RZ, 0xc0, !PT ;  /* 0xfffffffb03037812 */ /* 0x000fe200078ec0ff */
[C---:B------:R-:W-:Y:S01]  /*32880*/  VIADD R26, R6.reuse, 0x2 ;  /* 0x00000002061a7836 */ /* 0x040fe20000000000 */
[----:B---3--:R-:W-:Y:S01]  /*32890*/  STSM.16.M88.4 [R4], R28 ;  /* 0x0000001c04007844 */ /* 0x008fe20000000200 */
[----:B------:R-:W-:Y:S06]  /*328a0*/  BAR.SYNC.DEFER_BLOCKING 0x0 ;  /* 0x0000000000007b1d */ /* 0x000fec0000010000 */
[----:B------:R-:W3:Y:S02]  /*328b0*/  LDS.128 R32, [R0] ;  /* 0x0000000000207984 */ /* 0x000ee40000000c00 */
[----:B------:R-:W-:Y:S06]  /*328c0*/  BAR.SYNC.DEFER_BLOCKING 0x0 ;  /* 0x0000000000007b1d */ /* 0x000fec0000010000 */
[----:B----4-:R-:W-:Y:S02]  /*328d0*/  STSM.16.M88.4 [R4], R36 ;  /* 0x0000002404007844 */ /* 0x010fe40000000200 */
[----:B------:R-:W-:Y:S06]  /*328e0*/  BAR.SYNC.DEFER_BLOCKING 0x0 ;  /* 0x0000000000007b1d */ /* 0x000fec0000010000 */
[----:B------:R-:W4:Y:S02]  /*328f0*/  LDS.128 R28, [R0] ;  /* 0x00000000001c7984 */ /* 0x000f240000000c00 */
[----:B------:R-:W-:Y:S06]  /*32900*/  BAR.SYNC.DEFER_BLOCKING 0x0 ;  /* 0x0000000000007b1d */ /* 0x000fec0000010000 */
[----:B--2---:R-:W-:Y:S02]  /*32910*/  STSM.16.M88.4 [R4], R40 ;  /* 0x0000002804007844 */ /* 0x004fe40000000200 */
[----:B------:R-:W-:Y:S06]  /*32920*/  BAR.SYNC.DEFER_BLOCKING 0x0 ;  /* 0x0000000000007b1d */ /* 0x000fec0000010000 */
[----:B------:R-:W2:Y:S02]  /*32930*/  LDS.128 R40, [R0] ;  /* 0x0000000000287984 */ /* 0x000ea40000000c00 */
[----:B------:R-:W-:Y:S06]  /*32940*/  BAR.SYNC.DEFER_BLOCKING 0x0 ;  /* 0x0000000000007b1d */ /* 0x000fec0000010000 */
[----:B------:R1:W-:Y:S02]  /*32950*/  STSM.16.M88.4 [R4], R44 ;  /* 0x0000002c04007844 */ /* 0x0003e40000000200 */
[----:B------:R-:W-:Y:S01]  /*32960*/  BAR.SYNC.DEFER_BLOCKING 0x0 ;  /* 0x0000000000007b1d */ /* 0x000fe20000010000 */
[----:B-1----:R-:W-:-:S05]  /*32970*/  VIADD R44, R6, 0x4 ;  /* 0x00000004062c7836 */ /* 0x002fca0000000000 */
[----:B------:R-:W-:Y:S01]  /*32980*/  ISETP.LT.AND P1, PT, R44, UR56, !P0 ;  /* 0x000000382c007c0c */ /* 0x000fe2000c721270 */
[C---:B------:R-:W-:Y:S02]  /*32990*/  VIADD R45, R6.reuse, 0xc ;  /* 0x0000000c062d7836 */ /* 0x040fe40000000000 */
[C---:B------:R-:W-:Y:S01]  /*329a0*/  VIADD R154, R6.reuse, 0x3b ;  /* 0x0000003b069a7836 */ /* 0x040fe20000000000 */
[----:B------:R-:W-:Y:S01]  /*329b0*/  LOP3.LUT R25, R25, 0x7fffffff, RZ, 0xc0, !PT ;  /* 0x7fffffff19197812 */ /* 0x000fe200078ec0ff */
[----:B------:R-:W-:Y:S01]  /*329c0*/  VIADD R46, R6, 0xd ;  /* 0x0000000d062e7836 */ /* 0x000fe20000000000 */
[----:B------:R-:W-:Y:S01]  /*329d0*/  ULDC UR56, c[0x0][0x22c] ;  /* 0x00008b0000387ab9 */ /* 0x000fe20000000800 */
[----:B------:R-:W1:Y:S06]  /*329e0*/  LDS.128 R36, [R0] ;  /* 0x0000000000247984 */ /* 0x000e6c0000000c00 */
[----:B------:R-:W-:-:S02]  /*329f0*/  @P1 LOP3.LUT R3, R3, 0x4, RZ, 0xfc, !PT ;  /* 0x0000000403031812 */ /* 0x000fc400078efcff */
[----:B------:R-:W-:Y:S01]  /*32a00*/  ISETP.LT.AND P1, PT, R27, UR55, !P0 ;  /* 0x000000371b007c0c */ /* 0x000fe2000c721270 */
[----:B------:R-:W-:Y:S01]  /*32a10*/  VIADD R47, R6, 0xe ;  /* 0x0000000e062f7836 */ /* 0x000fe20000000000 */
[----:B------:R-:W-:Y:S01]  /*32a20*/  LOP3.LUT R3, R3, 0xfffffffd, RZ, 0xc0, !PT ;  /* 0xfffffffd03037812 */ /* 0x000fe200078ec0ff */
[----:B------:R-:W-:Y:S01]  /*32a30*/  IMAD.MOV.U32 R50, RZ, RZ, R88 ;  /* 0x000000ffff327224 */ /* 0x000fe200078e0058 */
[----:B------:R-:W-:-:S09]  /*32a40*/  ULDC UR55, c[0x0][0x22c] ;  /* 0x00008b0000377ab9 */ /* 0x000fd20000000800 */
[----:B------:R-:W-:Y:S02]  /*32a50*/  @P1 LOP3.LUT R3, R3, 0x2, RZ, 0xfc, !PT ;  /* 0x0000000203031812 */ /* 0x000fe400078efcff */
[----:B------:R-:W-:Y:S01]  /*32a60*/  ISETP.LT.AND P1, PT, R26, UR54, !P0 ;  /* 0x000000361a007c0c */ /* 0x000fe2000c721270 */
[----:B------:R-:W-:Y:S01]  /*32a70*/  IMAD.MOV.U32 R51, RZ, RZ, R90 ;  /* 0x000000ffff337224 */ /* 0x000fe200078e005a */
[----:B------:R-:W-:Y:S01]  /*32a80*/  LOP3.LUT R3, R3, 0xfffffffe, RZ, 0xc0, !PT ;  /* 0xfffffffe03037812 */ /* 0x000fe200078ec0ff */
[----:B------:R-:W-:Y:S01]  /*32a90*/  BAR.SYNC.DEFER_BLOCKING 0x0 ;  /* 0x0000000000007b1d */ /* 0x000fe20000010000 */
[C---:B------:R-:W-:Y:S02]  /*32aa0*/  VIADD R52, R6.reuse, 0x13 ;  /* 0x0000001306347836 */ /* 0x040fe40000000000 */
[C---:B------:R-:W-:Y:S02]  /*32ab0*/  VIADD R53, R6.reuse, 0x14 ;  /* 0x0000001406357836 */ /* 0x040fe40000000000 */
[----:B------:R-:W-:Y:S01]  /*32ac0*/  VIADD R54, R6, 0x15 ;  /* 0x0000001506367836 */ /* 0x000fe20000000000 */
[----:B------:R-:W-:-:S04]  /*32ad0*/  ULDC UR54, c[0x0][0x22c] ;  /* 0x00008b0000367ab9 */ /* 0x000fc80000000800 */
[----:B------:R-:W-:Y:S02]  /*32ae0*/  @P1 LOP3.LUT R3, R3, 0x1, RZ, 0xfc, !PT ;  /* 0x0000000103031812 */ /* 0x000fe400078efcff */
[----:B------:R-:W-:Y:S01]  /*32af0*/  ISETP.LT.AND P1, PT, R2, UR53, !P0 ;  /* 0x0000003502007c0c */ /* 0x000fe2000c721270 */
[----:B------:R-:W-:Y:S01]  /*32b00*/  VIADD R55, R6, 0x16 ;  /* 0x0000001606377836 */ /* 0x000fe20000000000 */
[----:B------:R-:W-:-:S11]  /*32b10*/  ULDC UR53, c[0x0][0x22c] ;  /* 0x00008b0000357ab9 */ /* 0x000fd60000000800 */
[----:B------:R-:W-:Y:S02]  /*32b20*/  @P1 LOP3.LUT R5, R5, 0x8000, RZ, 0xfc, !PT ;  /* 0x0000800005051812 */ /* 0x000fe400078efcff */
[----:B------:R-:W-:Y:S01]  /*32b30*/  ISETP.LT.AND P1, PT, R45, UR52, !P0 ;  /* 0x000000342d007c0c */ /* 0x000fe2000c721270 */
[----:B------:R3:W-:Y:S01]  /*32b40*/  STSM.16.M88.4 [R4], R48 ;  /* 0x0000003004007844 */ /* 0x0007e20000000200 */
[----:B------:R-:W-:Y:S01]  /*32b50*/  VIADD R56, R6, 0x17 ;  /* 0x0000001706387836 */ /* 0x000fe20000000000 */
[----:B------:R-:W-:-:S10]  /*32b60*/  ULDC UR52, c[0x0][0x22c] ;  /* 0x00008b0000347ab9 */ /* 0x000fd40000000800 */
[----:B------:R-:W-:Y:S02]  /*32b70*/  @P1 LOP3.LUT R20, R20, 0x4000, RZ, 0xfc, !PT ;  /* 0x0000400014141812 */ /* 0x000fe400078efcff */
[----:B------:R-:W-:Y:S01]  /*32b80*/  ISETP.LT.AND P1, PT, R46, UR51, !P0 ;  /* 0x000000332e007c0c */ /* 0x000fe2000c721270 */
[----:B------:R-:W-:Y:S01]  /*32b90*/  VIADD R57, R6, 0x18 ;  /* 0x0000001806397836 */ /* 0x000fe20000000000 */
[----:B------:R-:W-:Y:S01]  /*32ba0*/  LOP3.LUT R20, R20, 0xffffdfff, RZ, 0xc0, !PT ;  /* 0xffffdfff14147812 */ /* 0x000fe200078ec0ff */
[----:B---3--:R-:W-:Y:S01]  /*32bb0*/  VIADD R48, R6, 0xf ;  /* 0x0000000f06307836 */ /* 0x008fe20000000000 */
[----:B------:R-:W-:-:S09]  /*32bc0*/  ULDC UR51, c[0x0][0x22c] ;  /* 0x00008b0000337ab9 */ /* 0x000fd20000000800 */
[----:B------:R-:W-:Y:S02]  /*32bd0*/  @P1 LOP3.LUT R20, R20, 0x2000, RZ, 0xfc, !PT ;  /* 0x0000200014141812 */ /* 0x000fe400078efcff */
[----:B------:R-:W-:Y:S01]  /*32be0*/  ISETP.LT.AND P1, PT, R47, UR50, !P0 ;  /* 0x000000322f007c0c */ /* 0x000fe2000c721270 */
[----:B------:R-:W-:Y:S01]  /*32bf0*/  VIADD R49, R6, 0x10 ;  /* 0x0000001006317836 */ /* 0x000fe20000000000 */
[----:B------:R-:W-:Y:S01]  /*32c00*/  LOP3.LUT R20, R20, 0xffffefff, RZ, 0xc0, !PT ;  /* 0xffffefff14147812 */ /* 0x000fe200078ec0ff */
[----:B------:R-:W-:Y:S01]  /*32c10*/  VIADD R50, R6, 0x11 ;  /* 0x0000001106327836 */ /* 0x000fe20000000000 */
        /* <DEDUP_REMOVED lines=76> */
[----:B------:R-:W-:-:S11]  /*330e0*/  ULDC UR37, c[0x0][0x22c] ;  /* 0x00008b0000257ab9 */ /* 0x000fd60000000800 */
        /* <DEDUP_REMOVED lines=52> */
[C---:B------:R-:W-:Y:S02]  /*33430*/  VIADD R164, R6.reuse, 0x45 ;  /* 0x0000004506a47836 */ /* 0x040fe40000000000 */
[C---:B------:R-:W-:Y:S01]  /*33440*/  VIADD R252, R6.reuse, 0x4d ;  /* 0x0000004d06fc7836 */ /* 0x040fe20000000000 */
[----:B------:R-:W-:Y:S01]  /*33450*/  LOP3.LUT R17, R17, 0x7fffffff, RZ, 0xc0, !PT ;  /* 0x7fffffff11117812 */ /* 0x000fe200078ec0ff */
[----:B------:R-:W-:Y:S01]  /*33460*/  VIADD R165, R6, 0x46 ;  /* 0x0000004606a57836 */ /* 0x000fe20000000000 */
[----:B------:R-:W-:-:S05]  /*33470*/  ULDC UR28, c[0x0][0x22c] ;  /* 0x00008b00001c7ab9 */ /* 0x000fca0000000800 */
        /* <DEDUP_REMOVED lines=130> */
[----:B------:R-:W-:-:S10]  /*33ca0*/  ULDC UR4, c[0x0][0x22c] ;  /* 0x00008b0000047ab9 */ /* 0x000fd40000000800 */
        /* <DEDUP_REMOVED lines=26> */
[----:B------:R-:W-:Y:S01]  /*33e50*/  ULDC UR56, c[0x0][0x22c] ;  /* 0x00008b0000387ab9 */ /* 0x000fe20000000800 */
[----:B------:R-:W-:-:S11]  /*33e60*/  LOP3.LUT R25, R25, 0xfbffffff, RZ, 0xc0, !PT ;  /* 0xfbffffff19197812 */ /* 0x000fd600078ec0ff */
        /* <DEDUP_REMOVED lines=19> */
[----:B------:R-:W-:Y:S02]  /*33fa0*/  ISETP.LT.AND P1, PT, R164, UR51, !P0 ;  /* 0x00000033a4007c0c */ /* 0x000fe4000c721270 */
[----:B------:R-:W-:Y:S01]  /*33fb0*/  LOP3.LUT R7, R7, 0x7fffffff, RZ, 0xc0, !PT ;  /* 0x7fffffff07077812 */ /* 0x000fe200078ec0ff */
[----:B------:R-:W-:Y:S01]  /*33fc0*/  VIADD R47, R6, 0x7d ;  /* 0x0000007d062f7836 */ /* 0x000fe20000000000 */
[----:B------:R-:W-:Y:S01]  /*33fd0*/  LOP3.LUT R25, R25, 0xffdfffff, RZ, 0xc0, !PT ;  /* 0xffdfffff19197812 */ /* 0x000fe200078ec0ff */
[----:B------:R-:W-:-:S08]  /*33fe0*/  ULDC UR51, c[0x0][0x22c] ;  /* 0x00008b0000337ab9 */ /* 0x000fd00000000800 */
        /* <DEDUP_REMOVED lines=247> */
[C---:B------:R-:W-:Y:S01]  /*34f60*/  VIADD R44, R6.reuse, 0x78 ;  /* 0x00000078062c7836 */ /* 0x040fe20000000000 */
[----:B------:R-:W-:Y:S01]  /*34f70*/  LOP3.LUT R17, R17, 0xfffffff7, RZ, 0xc0, !PT ;  /* 0xfffffff711117812 */ /* 0x000fe200078ec0ff */
[C---:B------:R-:W-:Y:S01]  /*34f80*/  VIADD R159, R6.reuse, 0xaf ;  /* 0x000000af069f7836 */ /* 0x040fe20000000000 */
[----:B------:R-:W-:Y:S01]  /*34f90*/  ISETP.LT.AND P2, PT, R155, UR61, !P0 ;  /* 0x0000003d9b007c0c */ /* 0x000fe2000c741270 */
[----:B------:R-:W-:Y:S01]  /*34fa0*/  ULDC UR57, c[0x0][0x22c] ;  /* 0x00008b0000397ab9 */ /* 0x000fe20000000800 */
[C---:B------:R-:W-:Y:S01]  /*34fb0*/  VIADD R160, R6.reuse, 0xb0 ;  /* 0x000000b006a07836 */ /* 0x040fe20000000000 */
[----:B------:R-:W-:Y:S01]  /*34fc0*/  LOP3.LUT R19, R19, 0x7fffffff, RZ, 0xc0, !PT ;  /* 0x7fffffff13137812 */ /* 0x000fe200078ec0ff */
[----:B------:R-:W-:Y:S01]  /*34fd0*/  VIADD R161, R6, 0xb1 ;  /* 0x000000b106a17836 */ /* 0x000fe20000000000 */
[----:B------:R-:W-:-:S04]  /*34fe0*/  ULDC UR61, c[0x0][0x22c] ;  /* 0x00008b00003d7ab9 */ /* 0x000fc80000000800 */
        /* <DEDUP_REMOVED lines=128> */
[----:B------:R-:W-:Y:S01]  /*357f0*/  VIADD R16, R6, 0xca ;  /* 0x000000ca06107836 */ /* 0x000fe20000000000 */
[----:B------:R-:W-:-:S09]  /*35800*/  ULDC UR31, c[0x0][0x22c] ;  /* 0x00008b00001f7ab9 */ /* 0x000fd20000000800 */
        /* <DEDUP_REMOVED lines=127> */
[----:B------:R-:W-:Y:S01]  /*36000*/  VIADD R133, R6, 0xe4 ;  /* 0x000000e406857836 */ /* 0x000fe20000000000 */
[----:B------:R-:W-:Y:S02]  /*36010*/  ULDC UR60, c[0x0][0x22c] ;  /* 0x00008b00003c7ab9 */ /* 0x000fe40000000800 */
[----:B------:R-:W-:Y:S02]  /*36020*/  @P2 LOP3.LUT R24, R24, 0x8000, RZ, 0xfc, !PT ;  /* 0x0000800018182812 */ /* 0x000fe400078efcff */
[----:B------:R-:W-:Y:S01]  /*36030*/  ISETP.LT.AND P2, PT, R157, UR59, !P0 ;  /* 0x0000003b9d007c0c */ /* 0x000fe2000c741270 */
[----:B------:R-:W-:Y:S01]  /*36040*/  VIADD R132, R6, 0xe5 ;  /* 0x000000e506847836 */ /* 0x000fe20000000000 */
[----:B------:R-:W-:Y:S01]  /*36050*/  LOP3.LUT R24, R24, 0xffffbfff, RZ, 0xc0, !PT ;  /* 0xffffbfff18187812 */ /* 0x000fe200078ec0ff */
[----:B------:R-:W-:Y:S01]  /*36060*/  VIADD R131, R6, 0xe6 ;  /* 0x000000e606837836 */ /* 0x000fe20000000000 */
[----:B------:R-:W-:-:S02]  /*36070*/  ULDC UR59, c[0x0][0x22c] ;  /* 0x00008b00003b7ab9 */ /* 0x000fc40000000800 */
        /* <DEDUP_REMOVED lines=87> */
[----:B------:R-:W-:-:S03]  /*365f0*/  ULDC UR44, c[0x0][0x22c] ;  /* 0x00008b00002c7ab9 */ /* 0x000fc60000000800 */
[----:B------:R-:W-:Y:S02]  /*36600*/  @P2 LOP3.LUT R19, R19, 0x80000000, RZ, 0xfc, !PT ;  /* 0x8000000013132812 */ /* 0x000fe400078efcff */
[----:B------:R-:W-:Y:S01]  /*36610*/  ISETP.LT.AND P2, PT, R241, UR43, !P0 ;  /* 0x0000002bf1007c0c */ /* 0x000fe2000c741270 */
[C---:B------:R-:W-:Y:S01]  /*36620*/  VIADD R97, R6.reuse, 0x104 ;  /* 0x0000010406617836 */ /* 0x040fe20000000000 */
[----:B------:R-:W-:Y:S01]  /*36630*/  LOP3.LUT R19, R19, 0xbfffffff, RZ, 0xc0, !PT ;  /* 0xbfffffff13137812 */ /* 0x000fe200078ec0ff */
[----:B------:R-:W3:Y:S01]  /*36640*/  LDL.LU R241, [R1+0x198c] ;  /* 0x00198c0001f17983 */ /* 0x000ee20000300800 */
[----:B------:R-:W-:Y:S01]  /*36650*/  VIADD R95, R6, 0x105 ;  /* 0x00000105065f7836 */ /* 0x000fe20000000000 */
[----:B------:R-:W-:Y:S01]  /*36660*/  ULDC UR43, c[0x0][0x22c] ;  /* 0x00008b00002b7ab9 */ /* 0x000fe20000000800 */
[----:B------:R-:W-:Y:S02]  /*36670*/  @P1 LOP3.LUT R19, R19, 0x40000000, RZ, 0xfc, !PT ;  /* 0x4000000013131812 */ /* 0x000fe400078efcff */
[----:B------:R-:W-:Y:S01]  /*36680*/  ISETP.LT.AND P1, PT, R242, UR42, !P0 ;  /* 0x0000002af2007c0c */ /* 0x000fe2000c721270 */
[C---:B------:R-:W-:Y:S01]  /*36690*/  VIADD R93, R6.reuse, 0x106 ;  /* 0x00000106065d7836 */ /* 0x040fe20000000000 */
[----:B------:R-:W-:Y:S01]  /*366a0*/  LOP3.LUT R19, R19, 0xdfffffff, RZ, 0xc0, !PT ;  /* 0xdfffffff13137812 */ /* 0x000fe200078ec0ff */
[----:B------:R-:W3:Y:S01]  /*366b0*/  LDL.LU R242, [R1+0x1988] ;  /* 0x0019880001f27983 */ /* 0x000ee20000300800 */
[----:B------:R-:W-:Y:S01]  /*366c0*/  VIADD R92, R6, 0x107 ;  /* 0x00000107065c7836 */ /* 0x000fe20000000000 */
[----:B------:R-:W-:Y:S01]  /*366d0*/  ULDC UR42, c[0x0][0x22c] ;  /* 0x00008b00002a7ab9 */ /* 0x000fe20000000800 */
[----:B------:R-:W-:-:S02]  /*366e0*/  @P2 LOP3.LUT R19, R19, 0x20000000, RZ, 0xfc, !PT ;  /* 0x2000000013132812 */ /* 0x000fc400078efcff */
        /* <DEDUP_REMOVED lines=66> */
[----:B------:R-:W4:Y:S01]  /*36b10*/  LDL.LU R94, [R1+0x1960] ;  /* 0x00196000015e7983 */ /* 0x000f220000300800 */
[----:B------:R-:W-:Y:S01]  /*36b20*/  VIADD R58, R6, 0x11b ;  /* 0x0000011b063a7836 */ /* 0x000fe20000000000 */
[----:B------:R-:W-:Y:S01]  /*36b30*/  ULDC UR32, c[0x0][0x22c] ;  /* 0x00008b0000207ab9 */ /* 0x000fe20000000800 */
[----:B------:R-:W-:-:S04]  /*36b40*/  @P2 LOP3.LUT R19, R19, 0x80000, RZ, 0xfc, !PT ;  /* 0x0008000013132812 */ /* 0x000fc800078efcff */
[----:B------:R-:W-:Y:S02]  /*36b50*/  LOP3.LUT R19, R19, 0xfffbffff, RZ, 0xc0, !PT ;  /* 0xfffbffff13137812 */ /* 0x000fe400078ec0ff */
[----:B------:R-:W-:Y:S01]  /*36b60*/  ISETP.LT.AND P2, PT, R96, UR31, !P0 ;  /* 0x0000001f60007c0c */ /* 0x000fe2000c741270 */
[----:B------:R-:W-:Y:S01]  /*36b70*/  VIADD R59, R6, 0x11c ;  /* 0x0000011c063b7836 */ /* 0x000fe20000000000 */
[----:B------:R-:W-:Y:S01]  /*36b80*/  @P1 LOP3.LUT R19, R19, 0x40000, RZ, 0xfc, !PT ;  /* 0x0004000013131812 */ /* 0x000fe200078efcff */
[----:B------:R-:W2:Y:S01]  /*36b90*/  LDL.LU R96, [R1+0x195c] ;  /* 0x00195c0001607983 */ /* 0x000ea20000300800 */
[----:B------:R-:W-:Y:S01]  /*36ba0*/  ISETP.LT.AND P1, PT, R16, UR30, !P0 ;  /* 0x0000001e10007c0c */ /* 0x000fe2000c721270 */
[C---:B------:R-:W-:Y:S01]  /*36bb0*/  VIADD R60, R6.reuse, 0x11d ;  /* 0x0000011d063c7836 */ /* 0x040fe20000000000 */
[----:B------:R-:W-:Y:S01]  /*36bc0*/  LOP3.LUT R19, R19, 0xfffdffff, RZ, 0xc0, !PT ;  /* 0xfffdffff13137812 */ /* 0x000fe200078ec0ff */
[----:B------:R-:W3:Y:S01]  /*36bd0*/  LDL.LU R16, [R1+0x1958] ;  /* 0x0019580001107983 */ /* 0x000ee20000300800 */
[C---:B------:R-:W-:Y:S01]  /*36be0*/  VIADD R61, R6.reuse, 0x11e ;  /* 0x0000011e063d7836 */ /* 0x040fe20000000000 */
[----:B------:R-:W-:Y:S01]  /*36bf0*/  ULDC UR31, c[0x0][0x22c] ;  /* 0x00008b00001f7ab9 */ /* 0x000fe20000000800 */
[----:B------:R-:W-:Y:S01]  /*36c00*/  VIADD R62, R6, 0x11f ;  /* 0x0000011f063e7836 */ /* 0x000fe20000000000 */
[----:B------:R-:W-:-:S02]  /*36c10*/  ULDC UR30, c[0x0][0x22c] ;  /* 0x00008b00001e7ab9 */ /* 0x000fc40000000800 */
[----:B------:R-:W-:Y:S02]  /*36c20*/  @P2 LOP3.LUT R19, R19, 0x20000, RZ, 0xfc, !PT ;  /* 0x0002000013132812 */ /* 0x000fe400078efcff */
[----:B------:R-:W-:Y:S01]  /*36c30*/  ISETP.LT.AND P2, PT, R21, UR29, !P0 ;  /* 0x0000001d15007c0c */ /* 0x000fe2000c741270 */
[C---:B------:R-:W-:Y:S01]  /*36c40*/  VIADD R63, R6.reuse, 0x120 ;  /* 0x00000120063f7836 */ /* 0x040fe20000000000 */
[----:B------:R-:W-:Y:S01]  /*36c50*/  LOP3.LUT R19, R19, 0xfffeffff, RZ, 0xc0, !PT ;  /* 0xfffeffff13137812 */ /* 0x000fe200078ec0ff */
[----:B------:R-:W4:Y:S01]  /*36c60*/  LDL.LU R21, [R1+0x1954] ;  /* 0x0019540001157983 */ /* 0x000f220000300800 */
[----:B------:R-:W-:Y:S01]  /*36c70*/  VIADD R64, R6, 0x121 ;  /* 0x0000012106407836 */ /* 0x000fe20000000000 */
[----:B------:R-:W-:Y:S01]  /*36c80*/  ULDC UR29, c[0x0][0x22c] ;  /* 0x00008b00001d7ab9 */ /* 0x000fe20000000800 */
[----:B------:R-:W-:Y:S02]  /*36c90*/  @P1 LOP3.LUT R19, R19, 0x10000, RZ, 0xfc, !PT ;  /* 0x0001000013131812 */ /* 0x000fe400078efcff */
[----:B------:R-:W-:Y:S01]  /*36ca0*/  ISETP.LT.AND P1, PT, R98, UR28, !P0 ;  /* 0x0000001c62007c0c */ /* 0x000fe2000c721270 */
[C---:B------:R-:W-:Y:S01]  /*36cb0*/  VIADD R65, R6.reuse, 0x122 ;  /* 0x0000012206417836 */ /* 0x040fe20000000000 */
[----:B------:R-:W-:Y:S01]  /*36cc0*/  LOP3.LUT R19, R19, 0xffff7fff, RZ, 0xc0, !PT ;  /* 0xffff7fff13137812 */ /* 0x000fe200078ec0ff */
[C---:B------:R-:W-:Y:S01]  /*36cd0*/  VIADD R66, R6.reuse, 0x123 ;  /* 0x0000012306427836 */ /* 0x040fe20000000000 */
[----:B------:R-:W-:Y:S01]  /*36ce0*/  MOV R98, UR11 ;  /* 0x0000000b00627c02 */ /* 0x000fe20008000f00 */
[----:B------:R-:W-:Y:S01]  /*36cf0*/  ULDC UR11, c[0x0][0x22c] ;  /* 0x00008b00000b7ab9 */ /* 0x000fe20000000800 */
[----:B------:R-:W-:Y:S01]  /*36d00*/  @P2 LOP3.LUT R19, R19, 0x8000, RZ, 0xfc, !PT ;  /* 0x0000800013132812 */ /* 0x000fe200078efcff */
[----:B------:R-:W-:Y:S01]  /*36d10*/  VIADD R67, R6, 0x124 ;  /* 0x0000012406437836 */ /* 0x000fe20000000000 */
[----:B------:R-:W-:-:S02]  /*36d20*/  ULDC UR28, c[0x0][0x22c] ;  /* 0x00008b00001c7ab9 */ /* 0x000fc40000000800 */
[----:B------:R-:W-:-:S04]  /*36d30*/  LOP3.LUT R19, R19, 0xffffbfff, RZ, 0xc0, !PT ;  /* 0xffffbfff13137812 */ /* 0x000fc800078ec0ff */
[----:B------:R-:W-:Y:S02]  /*36d40*/  @P1 LOP3.LUT R19, R19, 0x4000, RZ, 0xfc, !PT ;  /* 0x0000400013131812 */ /* 0x000fe400078efcff */
[----:B------:R-:W-:Y:S01]  /*36d50*/  ISETP.LT.AND P1, PT, R100, UR27, !P0 ;  /* 0x0000001b64007c0c */ /* 0x000fe2000c721270 */
[C---:B------:R-:W-:Y:S01]  /*36d60*/  VIADD R68, R6.reuse, 0x125 ;  /* 0x0000012506447836 */ /* 0x040fe20000000000 */
[----:B------:R-:W-:Y:S01]  /*36d70*/  LOP3.LUT R19, R19, 0xffffdfff, RZ, 0xc0, !PT ;  /* 0xffffdfff13137812 */ /* 0x000fe200078ec0ff */
[C---:B------:R-:W-:Y:S01]  /*36d80*/  VIADD R69, R6.reuse, 0x126 ;  /* 0x0000012606457836 */ /* 0x040fe20000000000 */
[----:B------:R-:W-:Y:S01]  /*36d90*/  MOV R100, UR10 ;  /* 0x0000000a00647c02 */ /* 0x000fe20008000f00 */
[----:B------:R-:W-:Y:S01]  /*36da0*/  ULDC UR10, c[0x0][0x22c] ;  /* 0x00008b00000a7ab9 */ /* 0x000fe20000000800 */
[----:B------:R-:W-:Y:S01]  /*36db0*/  VIADD R70, R6, 0x127 ;  /* 0x0000012706467836 */ /* 0x000fe20000000000 */
[----:B------:R-:W-:-:S06]  /*36dc0*/  ULDC UR27, c[0x0][0x22c] ;  /* 0x00008b00001b7ab9 */ /* 0x000fcc0000000800 */
[----:B------:R-:W-:Y:S02]  /*36dd0*/  @P1 LOP3.LUT R19, R19, 0x2000, RZ, 0xfc, !PT ;  /* 0x0000200013131812 */ /* 0x000fe400078efcff */
[----:B------:R-:W-:Y:S01]  /*36de0*/  ISETP.LT.AND P1, PT, R102, UR26, !P0 ;  /* 0x0000001a66007c0c */ /* 0x000fe2000c721270 */
[C---:B------:R-:W-:Y:S01]  /*36df0*/  VIADD R71, R6.reuse, 0x128 ;  /* 0x0000012806477836 */ /* 0x040fe20000000000 */
[----:B------:R-:W-:Y:S01]  /*36e00*/  LOP3.LUT R19, R19, 0xffffefff, RZ, 0xc0, !PT ;  /* 0xffffefff13137812 */ /* 0x000fe200078ec0ff */
[----:B------:R-:W-:Y:S01]  /*36e10*/  VIADD R72, R6, 0x129 ;  /* 0x0000012906487836 */ /* 0x000fe20000000000 */
[----:B------:R-:W-:Y:S01]  /*36e20*/  MOV R102, UR61 ;  /* 0x0000003d00667c02 */ /* 0x000fe20008000f00 */
[----:B------:R-:W-:Y:S01]  /*36e30*/  ULDC UR61, c[0x0][0x22c] ;  /* 0x00008b00003d7ab9 */ /* 0x000fe20000000800 */
[----:B------:R-:W-:Y:S01]  /*36e40*/  ISETP.LT.AND P2, PT, R131, UR10, !P0 ;  /* 0x0000000a83007c0c */ /* 0x000fe2000c741270 */
[----:B------:R-:W-:Y:S01]  /*36e50*/  ULDC UR10, c[0x0][0x22c] ;  /* 0x00008b00000a7ab9 */ /* 0x000fe20000000800 */
[----:B------:R-:W-:-:S05]  /*36e60*/  ULDC UR26, c[0x0][0x22c] ;  /* 0x00008b00001a7ab9 */ /* 0x000fca0000000800 */
        /* <DEDUP_REMOVED lines=9> */
[----:B------:R-:W2:Y:S01]  /*36f00*/  LDL.LU R22, [R1+0x1950] ;  /* 0x0019500001167983 */ /* 0x000ea20000300800 */
        /* <DEDUP_REMOVED lines=9> */
[----:B------:R-:W2:Y:S01]  /*36fa0*/  LDL.LU R23, [R1+0x194c] ;  /* 0x00194c0001177983 */ /* 0x000ea20000300800 */
[----:B------:R-:W-:-:S09]  /*36fb0*/  ULDC UR23, c[0x0][0x22c] ;  /* 0x00008b0000177ab9 */ /* 0x000fd20000000800 */
[----:B------:R-:W-:Y:S02]  /*36fc0*/  @P1 LOP3.LUT R19, R19, 0x200, RZ, 0xfc, !PT ;  /* 0x0000020013131812 */ /* 0x000fe400078efcff */
[----:B------:R-:W-:Y:S01]  /*36fd0*/  ISETP.LT.AND P1, PT, R151, UR22, !P0 ;  /* 0x0000001697007c0c */ /* 0x000fe2000c721270 */
[C---:B------:R-:W-:Y:S01]  /*36fe0*/  VIADD R76, R6.reuse, 0x12d ;  /* 0x0000012d064c7836 */ /* 0x040fe20000000000 */
[----:B------:R-:W-:Y:S01]  /*36ff0*/  LOP3.LUT R19, R19, 0xfffffeff, RZ, 0xc0, !PT ;  /* 0xfffffeff13137812 */ /* 0x000fe200078ec0ff */
[----:B------:R-:W-:Y:S01]  /*37000*/  ULDC UR22, c[0x0][0x22c] ;  /* 0x00008b0000167ab9 */ /* 0x000fe20000000800 */
[----:B------:R-:W-:Y:S01]  /*37010*/  VIADD R77, R6, 0x12e ;  /* 0x0000012e064d7836 */ /* 0x000fe20000000000 */
[----:B------:R-:W2:Y:S08]  /*37020*/  LDL.LU R151, [R1+0x1948] ;  /* 0x0019480001977983 */ /* 0x000eb00000300800 */
[----:B------:R-:W-:-:S02]  /*37030*/  @P1 LOP3.LUT R19, R19, 0x100, RZ, 0xfc, !PT ;  /* 0x0000010013131812 */ /* 0x000fc400078efcff */
[----:B------:R-:W-:Y:S01]  /*37040*/  ISETP.LT.AND P1, PT, R150, UR21, !P0 ;  /* 0x0000001596007c0c */ /* 0x000fe2000c721270 */
[----:B------:R-:W-:Y:S01]  /*37050*/  ULDC UR21, c[0x0][0x22c] ;  /* 0x00008b0000157ab9 */ /* 0x000fe20000000800 */
[----:B------:R-:W-:Y:S01]  /*37060*/  LOP3.LUT R19, R19, 0xffffff7f, RZ, 0xc0, !PT ;  /* 0xffffff7f13137812 */ /* 0x000fe200078ec0ff */
[----:B------:R-:W-:Y:S01]  /*37070*/  VIADD R78, R6, 0x12f ;  /* 0x0000012f064e7836 */ /* 0x000fe20000000000 */
[----:B------:R-:W2:Y:S09]  /*37080*/  LDL.LU R150, [R1+0x1944] ;  /* 0x0019440001967983 */ /* 0x000eb20000300800 */
        /* <DEDUP_REMOVED lines=45> */
[----:B------:R-:W-:Y:S01]  /*37360*/  VIADD R86, R6, 0x137 ;  /* 0x0000013706567836 */ /* 0x000fe20000000000 */
[----:B------:R-:W2:Y:S01]  /*37370*/  LDL.LU R142, [R1+0x1924] ;  /* 0x00192400018e7983 */ /* 0x000ea20000300800 */
[----:B---3--:R-:W-:-:S09]  /*37380*/  LOP3.LUT R16, R16, 0x7fffffff, RZ, 0xc0, !PT ;  /* 0x7fffffff10107812 */ /* 0x008fd200078ec0ff */
[----:B------:R-:W-:Y:S02]  /*37390*/  @P1 LOP3.LUT R16, R16, 0x80000000, RZ, 0xfc, !PT ;  /* 0x8000000010101812 */ /* 0x000fe400078efcff */
[----:B------:R-:W-:Y:S01]  /*373a0*/  ISETP.LT.AND P1, PT, R141, UR12, !P0 ;  /* 0x0000000c8d007c0c */ /* 0x000fe2000c721270 */
[----:B------:R-:W-:Y:S01]  /*373b0*/  ULDC UR12, c[0x0][0x22c] ;  /* 0x00008b00000c7ab9 */ /* 0x000fe20000000800 */
[----:B------:R-:W-:Y:S01]  /*373c0*/  LOP3.LUT R16, R16, 0xbfffffff, RZ, 0xc0, !PT ;  /* 0xbfffffff10107812 */ /* 0x000fe200078ec0ff */
[----:B------:R-:W-:Y:S01]  /*373d0*/  VIADD R87, R6, 0x138 ;  /* 0x0000013806577836 */ /* 0x000fe20000000000 */
[----:B------:R-:W3:Y:S09]  /*373e0*/  LDL.LU R141, [R1+0x1920] ;  /* 0x00192000018d7983 */ /* 0x000ef20000300800 */
[----:B------:R-:W-:-:S02]  /*373f0*/  @P1 LOP3.LUT R16, R16, 0x40000000, RZ, 0xfc, !PT ;  /* 0x4000000010101812 */ /* 0x000fc400078efcff */
[----:B------:R-:W-:Y:S01]  /*37400*/  ISETP.LT.AND P1, PT, R140, UR9, !P0 ;  /* 0x000000098c007c0c */ /* 0x000fe2000c721270 */
[----:B------:R-:W-:Y:S01]  /*37410*/  ULDC UR9, c[0x0][0x22c] ;  /* 0x00008b0000097ab9 */ /* 0x000fe20000000800 */
[----:B------:R-:W-:Y:S01]  /*37420*/  LOP3.LUT R16, R16, 0xdfffffff, RZ, 0xc0, !PT ;  /* 0xdfffffff10107812 */ /* 0x000fe200078ec0ff */
[C---:B------:R-:W-:Y:S01]  /*37430*/  VIADD R88, R6.reuse, 0x139 ;  /* 0x0000013906587836 */ /* 0x040fe20000000000 */
[----:B----4-:R-:W-:Y:S01]  /*37440*/  LOP3.LUT R21, R21, 0x7fffffff, RZ, 0xc0, !PT ;  /* 0x7fffffff15157812 */ /* 0x010fe200078ec0ff */
[----:B------:R-:W-:Y:S01]  /*37450*/  VIADD R90, R6, 0x13a ;  /* 0x0000013a065a7836 */ /* 0x000fe20000000000 */
[----:B------:R-:W4:Y:S07]  /*37460*/  LDL.LU R140, [R1+0x191c] ;  /* 0x00191c00018c7983 */ /* 0x000f2e0000300800 */
[----:B------:R-:W-:-:S02]  /*37470*/  @P1 LOP3.LUT R16, R16, 0x20000000, RZ, 0xfc, !PT ;  /* 0x2000000010101812 */ /* 0x000fc400078efcff */
        /* <DEDUP_REMOVED lines=9> */
[----:B------:R-:W-:Y:S01]  /*37510*/  VIADD R153, R6, 0x13c ;  /* 0x0000013c06997836 */ /* 0x000fe20000000000 */
[----:B------:R-:W4:Y:S09]  /*37520*/  LDL.LU R138, [R1+0x1914] ;  /* 0x00191400018a7983 */ /* 0x000f320000300800 */
        /* <DEDUP_REMOVED lines=11> */
[----:B--2---:R-:W-:Y:S01]  /*375e0*/  LOP3.LUT R22, R22, 0x7fffffff, RZ, 0xc0, !PT ;  /* 0x7fffffff16167812 */ /* 0x004fe200078ec0ff */
[----:B------:R-:W-:Y:S01]  /*375f0*/  VIADD R156, R6, 0x13f ;  /* 0x0000013f069c7836 */ /* 0x000fe20000000000 */
[----:B------:R-:W2:Y:S07]  /*37600*/  LDL.LU R136, [R1+0x190c] ;  /* 0x00190c0001887983 */ /* 0x000eae0000300800 */
[----:B------:R-:W-:-:S02]  /*37610*/  @P1 LOP3.LUT R16, R16, 0x2000000, RZ, 0xfc, !PT ;  /* 0x0200000010101812 */ /* 0x000fc400078efcff */
[----:B------:R-:W-:Y:S01]  /*37620*/  ISETP.LT.AND P1, PT, R135, UR4, !P0 ;  /* 0x0000000487007c0c */ /* 0x000fe2000c721270 */
[----:B------:R-:W-:Y:S01]  /*37630*/  ULDC UR4, c[0x0][0x22c] ;  /* 0x00008b0000047ab9 */ /* 0x000fe20000000800 */
[----:B------:R-:W-:Y:S01]  /*37640*/  LOP3.LUT R16, R16, 0xfeffffff, RZ, 0xc0, !PT ;  /* 0xfeffffff10107812 */ /* 0x000fe200078ec0ff */
[C---:B------:R-:W-:Y:S01]  /*37650*/  VIADD R157, R6.reuse, 0x140 ;  /* 0x00000140069d7836 */ /* 0x040fe20000000000 */
[----:B------:R-:W-:Y:S01]  /*37660*/  LOP3.LUT R23, R23, 0x7fffffff, RZ, 0xc0, !PT ;  /* 0x7fffffff17177812 */ /* 0x000fe200078ec0ff */
[----:B------:R-:W-:Y:S01]  /*37670*/  VIADD R158, R6, 0x141 ;  /* 0x00000141069e7836 */ /* 0x000fe20000000000 */
[----:B------:R-:W4:Y:S07]  /*37680*/  LDL.LU R135, [R1+0x1908] ;  /* 0x0019080001877983 */ /* 0x000f2e0000300800 */
        /* <DEDUP_REMOVED lines=10> */
[C---:B------:R-:W-:Y:S01]  /*37730*/  VIADD R160, R6.reuse, 0x143 ;  /* 0x0000014306a07836 */ /* 0x040fe20000000000 */
[----:B------:R-:W3:Y:S01]  /*37740*/  LDL.LU R133, [R1+0x1900] ;  /* 0x0019000001857983 */ /* 0x000ee20000300800 */
[C---:B------:R-:W-:Y:S02]  /*37750*/  VIADD R161, R6.reuse, 0x144 ;  /* 0x0000014406a17836 */ /* 0x040fe40000000000 */
[C---:B------:R-:W-:Y:S01]  /*37760*/  VIADD R162, R6.reuse, 0x145 ;  /* 0x0000014506a27836 */ /* 0x040fe20000000000 */
[----:B------:R-:W2:Y:S01]  /*37770*/  LDL.LU R132, [R1+0x18fc] ;  /* 0x0018fc0001847983 */ /* 0x000ea20000300800 */
[C---:B------:R-:W-:Y:S02]  /*37780*/  VIADD R163, R6.reuse, 0x146 ;  /* 0x0000014606a37836 */ /* 0x040fe40000000000 */
[----:B------:R-:W-:Y:S01]  /*37790*/  VIADD R164, R6, 0x147 ;  /* 0x0000014706a47836 */ /* 0x000fe20000000000 */
[----:B------:R-:W2:Y:S01]  /*377a0*/  LDL.LU R131, [R1+0x18f8] ;  /* 0x0018f80001837983 */ /* 0x000ea20000300800 */
[----:B------:R-:W-:-:S04]  /*377b0*/  @P1 LOP3.LUT R16, R16, 0x400000, RZ, 0xfc, !PT ;  /* 0x0040000010101812 */ /* 0x000fc800078efcff */
[----:B------:R-:W-:-:S04]  /*377c0*/  LOP3.LUT R16, R16, 0xffdfffff, RZ, 0xc0, !PT ;  /* 0xffdfffff10107812 */ /* 0x000fc800078ec0ff */
[----:B------:R-:W-:Y:S02]  /*377d0*/  @P3 LOP3.LUT R16, R16, 0x200000, RZ, 0xfc, !PT ;  /* 0x0020000010103812 */ /* 0x000fe400078efcff */
[----:B------:R-:W-:Y:S01]  /*377e0*/  ISETP.LT.AND P1, PT, R130, UR11, !P0 ;  /* 0x0000000b82007c0c */ /* 0x000fe2000c721270 */
[----:B------:R-:W-:Y:S01]  /*377f0*/  ULDC UR11, c[0x0][0x22c] ;  /* 0x00008b00000b7ab9 */ /* 0x000fe20000000800 */
[----:B------:R-:W-:Y:S01]  /*37800*/  LOP3.LUT R16, R16, 0xffefffff, RZ, 0xc0, !PT ;  /* 0xffefffff10107812 */ /* 0x000fe200078ec0ff */
[----:B------:R-:W-:Y:S01]  /*37810*/  VIADD R165, R6, 0x148 ;  /* 0x0000014806a57836 */ /* 0x000fe20000000000 */
[----:B------:R-:W-:Y:S01]  /*37820*/  ISETP.LT.AND P3, PT, R128, UR61, !P0 ;  /* 0x0000003d80007c0c */ /* 0x000fe2000c761270 */
[----:B------:R-:W-:Y:S01]  /*37830*/  ULDC UR61, c[0x0][0x22c] ;  /* 0x00008b00003d7ab9 */ /* 0x000fe20000000800 */
[----:B------:R-:W-:Y:S01]  /*37840*/  @P2 LOP3.LUT R16, R16, 0x100000, RZ, 0xfc, !PT ;  /* 0x0010000010102812 */ /* 0x000fe200078efcff */
[----:B------:R-:W2:Y:S03]  /*37850*/  LDL.LU R130, [R1+0x18f4] ;  /* 0x0018f40001827983 */ /* 0x000ea60000300800 */
        /* <DEDUP_REMOVED lines=8> */
[----:B------:R-:W2:Y:S04]  /*378e0*/  LDL.LU R129, [R1+0x18f0] ;  /* 0x0018f00001817983 */ /* 0x000ea80000300800 */
[----:B------:R-:W2:Y:S03]  /*378f0*/  LDL.LU R128, [R1+0x18ec] ;  /* 0x0018ec0001807983 */ /* 0x000ea60000300800 */
[----:B------:R-:W-:Y:S01]  /*37900*/  @P1 LOP3.LUT R16, R16, 0x40000, RZ, 0xfc, !PT ;  /* 0x0004000010101812 */ /* 0x000fe200078efcff */
[----:B------:R-:W2:Y:S03]  /*37910*/  LDL.LU R127, [R1+0x18e8] ;  /* 0x0018e800017f7983 */ /* 0x000ea60000300800 */
[----:B------:R-:W-:-:S04]  /*37920*/  LOP3.LUT R16, R16, 0xfffdffff, RZ, 0xc0, !PT ;  /* 0xfffdffff10107812 */ /* 0x000fc800078ec0ff */
[----:B------:R-:W-:Y:S02]  /*37930*/  @P3 LOP3.LUT R16, R16, 0x20000, RZ, 0xfc, !PT ;  /* 0x0002000010103812 */ /* 0x000fe400078efcff */
[----:B------:R-:W-:Y:S01]  /*37940*/  ISETP.LT.AND P1, PT, R126, UR11, !P0 ;  /* 0x0000000b7e007c0c */ /* 0x000fe2000c721270 */
[----:B------:R-:W-:Y:S01]  /*37950*/  ULDC UR11, c[0x0][0x22c] ;  /* 0x00008b00000b7ab9 */ /* 0x000fe20000000800 */
[----:B------:R-:W-:Y:S01]  /*37960*/  LOP3.LUT R16, R16, 0xfffeffff, RZ, 0xc0, !PT ;  /* 0xfffeffff10107812 */ /* 0x000fe200078ec0ff */
[----:B------:R-:W2:Y:S03]  /*37970*/  LDL.LU R126, [R1+0x18e4] ;  /* 0x0018e400017e7983 */ /* 0x000ea60000300800 */
[----:B------:R-:W-:-:S04]  /*37980*/  @P2 LOP3.LUT R16, R16, 0x10000, RZ, 0xfc, !PT ;  /* 0x0001000010102812 */ /* 0x000fc800078efcff */
[----:B------:R-:W-:-:S04]  /*37990*/  LOP3.LUT R16, R16, 0xffff7fff, RZ, 0xc0, !PT ;  /* 0xffff7fff10107812 */ /* 0x000fc800078ec0ff */
[----:B------:R-:W-:Y:S02]  /*379a0*/  @P1 LOP3.LUT R16, R16, 0x8000, RZ, 0xfc, !PT ;  /* 0x0000800010101812 */ /* 0x000fe400078efcff */
[----:B------:R-:W-:Y:S01]  /*379b0*/  ISETP.LT.AND P1, PT, R125, UR60, !P0 ;  /* 0x0000003c7d007c0c */ /* 0x000fe2000c721270 */
[----:B------:R-:W-:Y:S01]  /*379c0*/  ULDC UR60, c[0x0][0x22c] ;  /* 0x00008b00003c7ab9 */ /* 0x000fe20000000800 */
[----:B------:R-:W-:Y:S01]  /*379d0*/  ISETP.LT.AND P3, PT, R124, UR61, !P0 ;  /* 0x0000003d7c007c0c */ /* 0x000fe2000c761270 */
[----:B------:R-:W-:Y:S01]  /*379e0*/  ULDC UR61, c[0x0][0x22c] ;  /* 0x00008b00003d7ab9 */ /* 0x000fe20000000800 */
[----:B------:R-:W-:Y:S01]  /*379f0*/  LOP3.LUT R16, R16, 0xffffbfff, RZ, 0xc0, !PT ;  /* 0xffffbfff10107812 */ /* 0x000fe200078ec0ff */
[----:B------:R-:W2:Y:S01]  /*37a00*/  LDL.LU R125, [R1+0x18e0] ;  /* 0x0018e000017d7983 */ /* 0x000ea20000300800 */
[----:B------:R-:W-:Y:S01]  /*37a10*/  ISETP.LT.AND P2, PT, R123, UR10, !P0 ;  /* 0x0000000a7b007c0c */ /* 0x000fe2000c741270 */
[----:B------:R-:W-:Y:S02]  /*37a20*/  ULDC UR10, c[0x0][0x22c] ;  /* 0x00008b00000a7ab9 */ /* 0x000fe40000000800 */
[----:B------:R-:W2:Y:S04]  /*37a30*/  LDL.LU R124, [R1+0x18dc] ;  /* 0x0018dc00017c7983 */ /* 0x000ea80000300800 */
        /* <DEDUP_REMOVED lines=16> */
[----:B------:R-:W-:Y:S01]  /*37b40*/  VIADD R167, R6, 0x14a ;  /* 0x0000014a06a77836 */ /* 0x000fe20000000000 */
[----:B------:R-:W-:Y:S01]  /*37b50*/  ISETP.LT.AND P2, PT, R119, UR10, !P0 ;  /* 0x0000000a77007c0c */ /* 0x000fe2000c741270 */
[----:B------:R-:W-:Y:S01]  /*37b60*/  ULDC UR10, c[0x0][0x22c] ;  /* 0x00008b00000a7ab9 */ /* 0x000fe20000000800 */
[----:B------:R-:W2:Y:S04]  /*37b70*/  LDL.LU R121, [R1+0x18d0] ;  /* 0x0018d00001797983 */ /* 0x000ea80000300800 */
[----:B------:R-:W2:Y:S01]  /*37b80*/  LDL.LU R120, [R1+0x18cc] ;  /* 0x0018cc0001787983 */ /* 0x000ea20000300800 */
[----:B------:R-:W-:-:S03]  /*37b90*/  @P1 LOP3.LUT R16, R16, 0x400, RZ, 0xfc, !PT ;  /* 0x0000040010101812 */ /* 0x000fc600078efcff */
[----:B------:R-:W2:Y:S01]  /*37ba0*/  LDL.LU R119, [R1+0x18c8] ;  /* 0x0018c80001777983 */ /* 0x000ea20000300800 */
        /* <DEDUP_REMOVED lines=19> */
[----:B------:R-:W4:Y:S03]  /*37ce0*/  LDL.LU R115, [R1+0x18b8] ;  /* 0x0018b80001737983 */ /* 0x000f260000300800 */
        /* <DEDUP_REMOVED lines=15> */
[----:B------:R-:W-:Y:S01]  /*37de0*/  ISETP.LT.AND P2, PT, R111, UR10, !P0 ;  /* 0x0000000a6f007c0c */ /* 0x000fe2000c741270 */
[----:B------:R-:W-:Y:S01]  /*37df0*/  ULDC UR10, c[0x0][0x22c] ;  /* 0x00008b00000a7ab9 */ /* 0x000fe20000000800 */
[----:B------:R-:W2:Y:S04]  /*37e00*/  LDL.LU R113, [R1+0x18b0] ;  /* 0x0018b00001717983 */ /* 0x000ea80000300800 */
[----:B------:R-:W2:Y:S01]  /*37e10*/  LDL.LU R112, [R1+0x18ac] ;  /* 0x0018ac0001707983 */ /* 0x000ea20000300800 */
[----:B------:R-:W-:-:S02]  /*37e20*/  @P1 LOP3.LUT R16, R16, 0x4, RZ, 0xfc, !PT ;  /* 0x0000000410101812 */ /* 0x000fc400078efcff */
[----:B------:R-:W-:Y:S01]  /*37e30*/  ISETP.LT.AND P1, PT, R110, UR11, !P0 ;  /* 0x0000000b6e007c0c */ /* 0x000fe2000c721270 */
[----:B------:R-:W-:Y:S01]  /*37e40*/  ULDC UR11, c[0x0][0x22c] ;  /* 0x00008b00000b7ab9 */ /* 0x000fe20000000800 */
[----:B------:R-:W-:Y:S01]  /*37e50*/  LOP3.LUT R16, R16, 0xfffffffd, RZ, 0xc0, !PT ;  /* 0xfffffffd10107812 */ /* 0x000fe200078ec0ff */
[----:B------:R-:W3:Y:S10]  /*37e60*/  LDL.LU R111, [R1+0x18a8] ;  /* 0x0018a800016f7983 */ /* 0x000ef40000300800 */
[----:B------:R-:W-:Y:S01]  /*37e70*/  @P1 LOP3.LUT R21, R21, 0x80000000, RZ, 0xfc, !PT ;  /* 0x8000000015151812 */ /* 0x000fe200078efcff */
[----:B------:R-:W2:Y:S01]  /*37e80*/  LDL.LU R110, [R1+0x18a4] ;  /* 0x0018a400016e7983 */ /* 0x000ea20000300800 */
[----:B------:R-:W-:Y:S01]  /*37e90*/  ISETP.LT.AND P1, PT, R109, UR60, !P0 ;  /* 0x0000003c6d007c0c */ /* 0x000fe2000c721270 */
[----:B------:R-:W-:Y:S01]  /*37ea0*/  ULDC UR60, c[0x0][0x22c] ;  /* 0x00008b00003c7ab9 */ /* 0x000fe20000000800 */
[----:B------:R-:W-:Y:S01]  /*37eb0*/  @P3 LOP3.LUT R16, R16, 0x2, RZ, 0xfc, !PT ;  /* 0x0000000210103812 */ /* 0x000fe200078efcff */
[----:B------:R-:W4:Y:S01]  /*37ec0*/  LDL.LU R109, [R1+0x18a0] ;  /* 0x0018a000016d7983 */ /* 0x000f220000300800 */
[----:B------:R-:W-:Y:S01]  /*37ed0*/  ISETP.LT.AND P3, PT, R108, UR61, !P0 ;  /* 0x0000003d6c007c0c */ /* 0x000fe2000c761270 */
[----:B------:R-:W-:Y:S01]  /*37ee0*/  ULDC UR61, c[0x0][0x22c] ;  /* 0x00008b00003d7ab9 */ /* 0x000fe20000000800 */
[----:B------:R-:W-:Y:S01]  /*37ef0*/  LOP3.LUT R21, R21, 0xbfffffff, RZ, 0xc0, !PT ;  /* 0xbfffffff15157812 */ /* 0x000fe200078ec0ff */
[----:B------:R-:W2:Y:S01]  /*37f00*/  LDL.LU R108, [R1+0x189c] ;  /* 0x00189c00016c7983 */ /* 0x000ea20000300800 */
[----:B------:R-:W-:-:S05]  /*37f10*/  LOP3.LUT R16, R16, 0xfffffffe, RZ, 0xc0, !PT ;  /* 0xfffffffe10107812 */ /* 0x000fca00078ec0ff */
[----:B------:R-:W-:Y:S02]  /*37f20*/  @P1 LOP3.LUT R21, R21, 0x40000000, RZ, 0xfc, !PT ;  /* 0x4000000015151812 */ /* 0x000fe400078efcff */
[----:B------:R-:W-:Y:S02]  /*37f30*/  @P2 LOP3.LUT R16, R16, 0x1, RZ, 0xfc, !PT ;  /* 0x0000000110102812 */ /* 0x000fe400078efcff */
[----:B------:R-:W-:Y:S01]  /*37f40*/  ISETP.LT.AND P2, PT, R107, UR10, !P0 ;  /* 0x0000000a6b007c0c */ /* 0x000fe2000c741270 */
[----:B------:R-:W-:Y:S01]  /*37f50*/  ULDC UR10, c[0x0][0x22c] ;  /* 0x00008b00000a7ab9 */ /* 0x000fe20000000800 */
[----:B------:R-:W-:Y:S01]  /*37f60*/  LOP3.LUT R21, R21, 0xdfffffff, RZ, 0xc0, !PT ;  /* 0xdfffffff15157812 */ /* 0x000fe200078ec0ff */
[----:B------:R-:W3:Y:S03]  /*37f70*/  LDL.LU R107, [R1+0x1898] ;  /* 0x00189800016b7983 */ /* 0x000ee60000300800 */
[----:B------:R-:W-:Y:S01]  /*37f80*/  @P3 LOP3.LUT R21, R21, 0x20000000, RZ, 0xfc, !PT ;  /* 0x2000000015153812 */ /* 0x000fe200078efcff */
[----:B------:R-:W-:Y:S01]  /*37f90*/  BAR.SYNC.DEFER_BLOCKING 0x0 ;  /* 0x0000000000007b1d */ /* 0x000fe20000010000 */
[----:B------:R-:W-:-:S02]  /*37fa0*/  ISETP.LT.AND P1, PT, R106, UR11, !P0 ;  /* 0x0000000b6a007c0c */ /* 0x000fc4000c721270 */
[----:B------:R-:W-:-:S03]  /*37fb0*/  LOP3.LUT R21, R21, 0xefffffff, RZ, 0xc0, !PT ;  /* 0xefffffff15157812 */ /* 0x000fc600078ec0ff */
[----:B------:R-:W-:Y:S01]  /*37fc0*/  ULDC UR11, c[0x0][0x22c] ;  /* 0x00008b00000b7ab9 */ /* 0x000fe20000000800 */
[----:B------:R-:W-:Y:S01]  /*37fd0*/  @P2 LOP3.LUT R21, R21, 0x10000000, RZ, 0xfc, !PT ;  /* 0x1000000015152812 */ /* 0x000fe200078efcff */
[----:B------:R-:W2:Y:S01]  /*37fe0*/  LDL.LU R106, [R1+0x1894] ;  /* 0x00189400016a7983 */ /* 0x000ea20000300800 */
[----:B------:R-:W-:Y:S02]  /*37ff0*/  ISETP.LT.AND P2, PT, R105, UR60, !P0 ;  /* 0x0000003c69007c0c */ /* 0x000fe4000c741270 */
[----:B------:R-:W-:Y:S01]  /*38000*/  LOP3.LUT R21, R21, 0xf7ffffff, RZ, 0xc0, !PT ;  /* 0xf7ffffff15157812 */ /* 0x000fe200078ec0ff */
[----:B------:R-:W-:Y:S01]  /*38010*/  VIADD R169, R6, 0x14c ;  /* 0x0000014c06a97836 */ /* 0x000fe20000000000 */
[----:B------:R-:W4:Y:S02]  /*38020*/  LDL.LU R105, [R1+0x1890] ;  /* 0x0018900001697983 */ /* 0x000f240000300800 */
[----:B------:R-:W-:Y:S02]  /*38030*/  @P1 LOP3.LUT R21, R21, 0x8000000, RZ, 0xfc, !PT ;  /* 0x0800000015151812 */ /* 0x000fe400078efcff */
[----:B------:R-:W-:-:S02]  /*38040*/  ISETP.LT.AND P1, PT, R103, UR61, !P0 ;  /* 0x0000003d67007c0c */ /* 0x000fc4000c721270 */
[----:B------:R-:W-:-:S04]  /*38050*/  LOP3.LUT R21, R21, 0xfbffffff, RZ, 0xc0, !PT ;  /* 0xfbffffff15157812 */ /* 0x000fc800078ec0ff */
[----:B------:R-:W-:-:S04]  /*38060*/  @P2 LOP3.LUT R21, R21, 0x4000000, RZ, 0xfc, !PT ;  /* 0x0400000015152812 */ /* 0x000fc800078efcff */
[----:B------:R-:W-:Y:S02]  /*38070*/  LOP3.LUT R21, R21, 0xfdffffff, RZ, 0xc0, !PT ;  /* 0xfdffffff15157812 */ /* 0x000fe400078ec0ff */
[----:B------:R-:W-:Y:S02]  /*38080*/  ISETP.LT.AND P2, PT, R101, UR10, !P0 ;  /* 0x0000000a65007c0c */ /* 0x000fe4000c741270 */
[----:B------:R-:W-:Y:S02]  /*38090*/  @P1 LOP3.LUT R21, R21, 0x2000000, RZ, 0xfc, !PT ;  /* 0x0200000015151812 */ /* 0x000fe400078efcff */
[----:B------:R-:W-:Y:S02]  /*380a0*/  ISETP.LT.AND P1, PT, R99, UR11, !P0 ;  /* 0x0000000b63007c0c */ /* 0x000fe4000c721270 */
[----:B------:R-:W-:Y:S02]  /*380b0*/  R2UR UR11, R98 ;  /* 0x00000000620b72ca */ /* 0x000fe400000e0000 */
[----:B------:R-:W-:-:S02]  /*380c0*/  LOP3.LUT R21, R21, 0xfeffffff, RZ, 0xc0, !PT ;  /* 0xfeffffff15157812 */ /* 0x000fc400078ec0ff */
[----:B------:R-:W-:-:S03]  /*380d0*/  R2UR UR10, R100 ;  /* 0x00000000640a72ca */ /* 0x000fc600000e0000 */
[----:B------:R-:W-:Y:S02]  /*380e0*/  @P2 LOP3.LUT R21, R21, 0x1000000, RZ, 0xfc, !PT ;  /* 0x0100000015152812 */ /* 0x000fe400078efcff */
[----:B------:R-:W-:Y:S02]  /*380f0*/  R2UR UR61, R102 ;  /* 0x00000000663d72ca */ /* 0x000fe400000e0000 */
[----:B------:R-:W-:Y:S02]  /*38100*/  LOP3.LUT R21, R21, 0xff7fffff, RZ, 0xc0, !PT ;  /* 0xff7fffff15157812 */ /* 0x000fe400078ec0ff */
[----:B------:R-:W-:Y:S02]  /*38110*/  ISETP.LT.AND P2, PT, R97, UR11, !P0 ;  /* 0x0000000b61007c0c */ /* 0x000fe4000c741270 */
[----:B------:R-:W-:Y:S02]  /*38120*/  @P1 LOP3.LUT R21, R21, 0x800000, RZ, 0xfc, !PT ;  /* 0x0080000015151812 */ /* 0x000fe400078efcff */
[----:B------:R-:W-:-:S02]  /*38130*/  ISETP.LT.AND P1, PT, R95, UR10, !P0 ;  /* 0x0000000a5f007c0c */ /* 0x000fc4000c721270 */
[----:B------:R-:W-:Y:S02]  /*38140*/  LOP3.LUT R21, R21, 0xffbfffff, RZ, 0xc0, !PT ;  /* 0xffbfffff15157812 */ /* 0x000fe400078ec0ff */
[----:B------:R-:W-:Y:S02]  /*38150*/  R2UR UR60, R104 ;  /* 0x00000000683c72ca */ /* 0x000fe400000e0000 */
[----:B------:R-:W2:Y:S03]  /*38160*/  LDL.LU R104, [R1+0x188c] ;  /* 0x00188c0001687983 */ /* 0x000ea60000300800 */
[----:B------:R-:W-:Y:S01]  /*38170*/  @P2 LOP3.LUT R21, R21, 0x400000, RZ, 0xfc, !PT ;  /* 0x0040000015152812 */ /* 0x000fe200078efcff */
[----:B------:R-:W3:Y:S01]  /*38180*/  LDL.LU R103, [R1+0x1888] ;  /* 0x0018880001677983 */ /* 0x000ee20000300800 */
[----:B------:R-:W-:Y:S01]  /*38190*/  ISETP.LT.AND P2, PT, R93, UR61, !P0 ;  /* 0x0000003d5d007c0c */ /* 0x000fe2000c741270 */
[----:B------:R-:W-:Y:S01]  /*381a0*/  VIADD R170, R6, 0x14d ;  /* 0x0000014d06aa7836 */ /* 0x000fe20000000000 */
[----:B------:R-:W-:Y:S01]  /*381b0*/  LOP3.LUT R21, R21, 0xffdfffff, RZ, 0xc0, !PT ;  /* 0xffdfffff15157812 */ /* 0x000fe200078ec0ff */
[----:B------:R-:W2:Y:S01]  /*381c0*/  LDL.LU R102, [R1+0x1884] ;  /* 0x0018840001667983 */ /* 0x000ea20000300800 */
[----:B------:R-:W-:Y:S01]  /*381d0*/  R2UR UR11, R96 ;  /* 0x00000000600b72ca */ /* 0x000fe200000e0000 */
[----:B------:R-:W-:Y:S01]  /*381e0*/  VIADD R171, R6, 0x14e ;  /* 0x0000014e06ab7836 */ /* 0x000fe20000000000 */
[----:B------:R-:W-:Y:S01]  /*381f0*/  @P1 LOP3.LUT R21, R21, 0x200000, RZ, 0xfc, !PT ;  /* 0x0020000015151812 */ /* 0x000fe200078efcff */
[----:B------:R-:W4:Y:S01]  /*38200*/  LDL.LU R101, [R1+0x1880] ;  /* 0x0018800001657983 */ /* 0x000f220000300800 */
[----:B------:R-:W-:Y:S01]  /*38210*/  ISETP.LT.AND P1, PT, R92, UR60, !P0 ;  /* 0x0000003c5c007c0c */ /* 0x000fe2000c721270 */
[----:B------:R-:W-:Y:S01]  /*38220*/  VIADD R252, R6, 0x14f ;  /* 0x0000014f06fc7836 */ /* 0x000fe20000000000 */
[----:B------:R-:W-:Y:S01]  /*38230*/  LOP3.LUT R21, R21, 0xffefffff, RZ, 0xc0, !PT ;  /* 0xffefffff15157812 */ /* 0x000fe200078ec0ff */
[----:B------:R-:W2:Y:S01]  /*38240*/  LDL.LU R100, [R1+0x187c] ;  /* 0x00187c0001647983 */ /* 0x000ea20000300800 */
[----:B------:R-:W-:Y:S01]  /*38250*/  R2UR UR10, R94 ;  /* 0x000000005e0a72ca */ /* 0x000fe200000e0000 */
[----:B------:R-:W-:Y:S01]  /*38260*/  ULDC UR61, c[0x0][0x22c] ;  /* 0x00008b00003d7ab9 */ /* 0x000fe20000000800 */
[----:B------:R-:W-:Y:S01]  /*38270*/  @P2 LOP3.LUT R21, R21, 0x100000, RZ, 0xfc, !PT ;  /* 0x0010000015152812 */ /* 0x000fe200078efcff */
[----:B------:R-:W3:Y:S01]  /*38280*/  LDL.LU R99, [R1+0x1878] ;  /* 0x0018780001637983 */ /* 0x000ee20000300800 */
[----:B------:R-:W-:Y:S01]  /*38290*/  ISETP.LT.AND P2, PT, R91, UR59, !P0 ;  /* 0x0000003b5b007c0c */ /* 0x000fe2000c741270 */
[----:B------:R-:W-:Y:S01]  /*382a0*/  ULDC UR60, c[0x0][0x22c] ;  /* 0x00008b00003c7ab9 */ /* 0x000fe20000000800 */
[----:B------:R-:W-:Y:S01]  /*382b0*/  LOP3.LUT R21, R21, 0xfff7ffff, RZ, 0xc0, !PT ;  /* 0xfff7ffff15157812 */ /* 0x000fe200078ec0ff */
[----:B------:R-:W2:Y:S01]  /*382c0*/  LDL.LU R98, [R1+0x1874] ;  /* 0x0018740001627983 */ /* 0x000ea20000300800 */
[----:B------:R-:W-:Y:S01]  /*382d0*/  LOP3.LUT R3, R3, 0x7fffffff, RZ, 0xc0, !PT ;  /* 0x7fffffff03037812 */ /* 0x000fe200078ec0ff */
[----:B------:R-:W-:Y:S01]  /*382e0*/  ULDC UR59, c[0x0][0x22c] ;  /* 0x00008b00003b7ab9 */ /* 0x000fe20000000800 */
[----:B------:R-:W-:Y:S01]  /*382f0*/  @P1 LOP3.LUT R21, R21, 0x80000, RZ, 0xfc, !PT ;  /* 0x0008000015151812 */ /* 0x000fe200078efcff */
[----:B------:R-:W4:Y:S01]  /*38300*/  LDL.LU R97, [R1+0x1870] ;  /* 0x0018700001617983 */ /* 0x000f220000300800 */
[----:B------:R-:W-:Y:S01]  /*38310*/  ISETP.LT.AND P1, PT, R89, UR58, !P0 ;  /* 0x0000003a59007c0c */ /* 0x000fe2000c721270 */
[----:B------:R-:W-:Y:S01]  /*38320*/  ULDC UR58, c[0x0][0x22c] ;  /* 0x00008b00003a7ab9 */ /* 0x000fe20000000800 */
[----:B------:R-:W-:Y:S01]  /*38330*/  LOP3.LUT R21, R21, 0xfffbffff, RZ, 0xc0, !PT ;  /* 0xfffbffff15157812 */ /* 0x000fe200078ec0ff */
[----:B------:R-:W2:Y:S03]  /*38340*/  LDL.LU R96, [R1+0x186c] ;  /* 0x00186c0001607983 */ /* 0x000ea60000300800 */
[----:B------:R-:W-:Y:S01]  /*38350*/  @P2 LOP3.LUT R21, R21, 0x40000, RZ, 0xfc, !PT ;  /* 0x0004000015152812 */ /* 0x000fe200078efcff */
[----:B------:R-:W3:Y:S01]  /*38360*/  LDL.LU R95, [R1+0x1868] ;  /* 0x00186800015f7983 */ /* 0x000ee20000300800 */
[----:B------:R-:W-:Y:S01]  /*38370*/  ISETP.LT.AND P2, PT, R2, UR57, !P0 ;  /* 0x0000003902007c0c */ /* 0x000fe2000c741270 */
[----:B------:R-:W-:Y:S01]  /*38380*/  ULDC UR57, c[0x0][0x22c] ;  /* 0x00008b0000397ab9 */ /* 0x000fe20000000800 */
[----:B------:R-:W-:Y:S01]  /*38390*/  LOP3.LUT R21, R21, 0xfffdffff, RZ, 0xc0, !PT ;  /* 0xfffdffff15157812 */ /* 0x000fe200078ec0ff */
[----:B------:R-:W2:Y:S03]  /*383a0*/  LDL.LU R94, [R1+0x1864] ;  /* 0x00186400015e7983 */ /* 0x000ea60000300800 */
[----:B------:R-:W-:Y:S01]  /*383b0*/  @P1 LOP3.LUT R21, R21, 0x20000, RZ, 0xfc, !PT ;  /* 0x0002000015151812 */ /* 0x000fe200078efcff */
[----:B------:R-:W4:Y:S01]  /*383c0*/  LDL.LU R93, [R1+0x1860] ;  /* 0x00186000015d7983 */ /* 0x000f220000300800 */
[----:B------:R-:W-:-:S02]  /*383d0*/  ISETP.LT.AND P1, PT, R26, UR56, !P0 ;  /* 0x000000381a007c0c */ /* 0x000fc4000c721270 */
[----:B------:R-:W-:Y:S01]  /*383e0*/  LOP3.LUT R21, R21, 0xfffeffff, RZ, 0xc0, !PT ;  /* 0xfffeffff15157812 */ /* 0x000fe200078ec0ff */
[----:B------:R-:W2:Y:S01]  /*383f0*/  LDL.LU R92, [R1+0x185c] ;  /* 0x00185c00015c7983 */ /* 0x000ea20000300800 */
[C---:B------:R-:W-:Y:S01]  /*38400*/  VIADD R26, R6.reuse, 0x151 ;  /* 0x00000151061a7836 */ /* 0x040fe20000000000 */
[----:B------:R-:W-:Y:S01]  /*38410*/  ULDC UR56, c[0x0][0x22c] ;  /* 0x00008b0000387ab9 */ /* 0x000fe20000000800 */
[----:B------:R-:W-:Y:S01]  /*38420*/  @P2 LOP3.LUT R21, R21, 0x10000, RZ, 0xfc, !PT ;  /* 0x0001000015152812 */ /* 0x000fe200078efcff */
[----:B------:R-:W3:Y:S01]  /*38430*/  LDL.LU R91, [R1+0x1858] ;  /* 0x00185800015b7983 */ /* 0x000ee20000300800 */
[----:B------:R-:W-:Y:S02]  /*38440*/  ISETP.LT.AND P2, PT, R27, UR55, !P0 ;  /* 0x000000371b007c0c */ /* 0x000fe4000c741270 */
[----:B------:R-:W-:Y:S01]  /*38450*/  LOP3.LUT R21, R21, 0xffff7fff, RZ, 0xc0, !PT ;  /* 0xffff7fff15157812 */ /* 0x000fe200078ec0ff */
[----:B------:R-:W4:Y:S01]  /*38460*/  LDL.LU R89, [R1+0x1854] ;  /* 0x0018540001597983 */ /* 0x000f220000300800 */
[----:B------:R-:W-:Y:S01]  /*38470*/  VIADD R27, R6, 0x150 ;  /* 0x00000150061b7836 */ /* 0x000fe20000000000 */
[----:B------:R-:W-:Y:S01]  /*38480*/  ULDC UR55, c[0x0][0x22c] ;  /* 0x00008b0000377ab9 */ /* 0x000fe20000000800 */
[----:B------:R-:W-:-:S02]  /*38490*/  @P1 LOP3.LUT R21, R21, 0x8000, RZ, 0xfc, !PT ;  /* 0x0000800015151812 */ /* 0x000fc400078efcff */
[----:B------:R-:W-:Y:S01]  /*384a0*/  ISETP.LT.AND P1, PT, R44, UR54, !P0 ;  /* 0x000000362c007c0c */ /* 0x000fe2000c721270 */
[----:B------:R-:W-:Y:S01]  /*384b0*/  ULDC UR54, c[0x0][0x22c] ;  /* 0x00008b0000367ab9 */ /* 0x000fe20000000800 */
[----:B------:R-:W-:-:S04]  /*384c0*/  LOP3.LUT R21, R21, 0xffffbfff, RZ, 0xc0, !PT ;  /* 0xffffbfff15157812 */ /* 0x000fc800078ec0ff */
[----:B------:R-:W-:Y:S02]  /*384d0*/  @P2 LOP3.LUT R21, R21, 0x4000, RZ, 0xfc, !PT ;  /* 0x0000400015152812 */ /* 0x000fe400078efcff */
        /* <DEDUP_REMOVED lines=57> */
[----:B------:R-:W-:-:S04]  /*38870*/  ULDC UR39, c[0x0][0x22c] ;  /* 0x00008b0000277ab9 */ /* 0x000fc80000000800 */
        /* <DEDUP_REMOVED lines=136> */
[----:B------:R-:W-:Y:S02]  /*39100*/  ISETP.LT.AND P3, PT, R156, UR5, !P0 ;  /* 0x000000059c007c0c */ /* 0x000fe4000c761270 */
        /* <DEDUP_REMOVED lines=54> */
[----:B------:R-:W-:Y:S01]  /*39470*/  LOP3.LUT R23, R23, 0xfffffbff, RZ, 0xc0, !PT ;  /* 0xfffffbff17177812 */ /* 0x000fe200078ec0ff */
[----:B------:R-:W-:-:S03]  /*39480*/  VIADD R27, R6, 0x152 ;  /* 0x00000152061b7836 */ /* 0x000fc60000000000 */
        /* <DEDUP_REMOVED lines=29> */
[----:B------:R-:W-:Y:S01]  /*39660*/  ISETP.LT.AND P2, PT, R26, UR33, !P0 ;  /* 0x000000211a007c0c */ /* 0x000fe2000c741270 */
[C---:B------:R-:W-:Y:S01]  /*39670*/  VIADD R26, R6.reuse, 0x15b ;  /* 0x0000015b061a7836 */ /* 0x040fe20000000000 */
[----:B------:R-:W-:Y:S01]  /*39680*/  LOP3.LUT R23, R23, 0xfffffffb, RZ, 0xc0, !PT ;  /* 0xfffffffb17177812 */ /* 0x000fe200078ec0ff */
[----:B------:R-:W-:-:S03]  /*39690*/  VIADD R27, R6, 0x15a ;  /* 0x0000015a061b7836 */ /* 0x000fc60000000000 */
[----:B------:R-:W-:Y:S02]  /*396a0*/  @P1 LOP3.LUT R23, R23, 0x4, RZ, 0xfc, !PT ;  /* 0x0000000417171812 */ /* 0x000fe400078efcff */
[----:B------:R-:W-:Y:S02]  /*396b0*/  ISETP.LT.AND P1, PT, R26, UR35, !P0 ;  /* 0x000000231a007c0c */ /* 0x000fe4000c721270 */
[----:B------:R-:W-:Y:S01]  /*396c0*/  ISETP.LT.AND P3, PT, R27, UR34, !P0 ;  /* 0x000000221b007c0c */ /* 0x000fe2000c761270 */
[----:B------:R-:W-:Y:S01]  /*396d0*/  VIADD R27, R6, 0x15c ;  /* 0x0000015c061b7836 */ /* 0x000fe20000000000 */
[----:B------:R-:W-:-:S04]  /*396e0*/  LOP3.LUT R23, R23, 0xfffffffd, RZ, 0xc0, !PT ;  /* 0xfffffffd17177812 */ /* 0x000fc800078ec0ff */
[----:B------:R-:W-:Y:S02]  /*396f0*/  @P2 LOP3.LUT R23, R23, 0x2, RZ, 0xfc, !PT ;  /* 0x0000000217172812 */ /* 0x000fe400078efcff */
[----:B------:R-:W-:Y:S01]  /*39700*/  ISETP.LT.AND P2, PT, R27, UR36, !P0 ;  /* 0x000000241b007c0c */ /* 0x000fe2000c741270 */
[----:B------:R-:W-:Y:S01]  /*39710*/  VIADD R26, R6, 0x15d ;  /* 0x0000015d061a7836 */ /* 0x000fe20000000000 */
[----:B------:R-:W-:Y:S02]  /*39720*/  LOP3.LUT R23, R23, 0xfffffffe, RZ, 0xc0, !PT ;  /* 0xfffffffe17177812 */ /* 0x000fe400078ec0ff */
[----:B------:R-:W-:Y:S02]  /*39730*/  @P1 LOP3.LUT R3, R3, 0x80000000, RZ, 0xfc, !PT ;  /* 0x8000000003031812 */ /* 0x000fe400078efcff */
[----:B------:R-:W-:Y:S02]  /*39740*/  @P3 LOP3.LUT R23, R23, 0x1, RZ, 0xfc, !PT ;  /* 0x0000000117173812 */ /* 0x000fe400078efcff */
[----:B------:R-:W-:-:S02]  /*39750*/  ISETP.LT.AND P3, PT, R26, UR37, !P0 ;  /* 0x000000251a007c0c */ /* 0x000fc4000c761270 */
        /* <DEDUP_REMOVED lines=76> */
[----:B------:R-:W-:-:S04]  /*39c20*/  LOP3.LUT R3, R3, 0xfffff7ff, RZ, 0xc0, !PT ;  /* 0xfffff7ff03037812 */ /* 0x000fc800078ec0ff */
[----:B------:R-:W-:-:S04]  /*39c30*/  @P3 LOP3.LUT R3, R3, 0x800, RZ, 0xfc, !PT ;  /* 0x0000080003033812 */ /* 0x000fc800078efcff */
[----:B------:R-:W-:-:S04]  /*39c40*/  LOP3.LUT R3, R3, 0xfffffbff, RZ, 0xc0, !PT ;  /* 0xfffffbff03037812 */ /* 0x000fc800078ec0ff */
[----:B------:R-:W-:Y:S02]  /*39c50*/  @P1 LOP3.LUT R3, R3, 0x400, RZ, 0xfc, !PT ;  /* 0x0000040003031812 */ /* 0x000fe400078efcff */
[C---:B------:R-:W-:Y:S01]  /*39c60*/  ISETP.LT.AND P1, PT, R6.reuse, UR4, !P0 ;  /* 0x0000000406007c0c */ /* 0x040fe2000c721270 */
[C---:B------:R-:W-:Y:S02]  /*39c70*/  VIADD R27, R6.reuse, 0x171 ;  /* 0x00000171061b7836 */ /* 0x040fe40000000000 */
[C---:B------:R-:W-:Y:S01]  /*39c80*/  VIADD R26, R6.reuse, 0x172 ;  /* 0x00000172061a7836 */ /* 0x040fe20000000000 */
[----:B------:R-:W-:Y:S01]  /*39c90*/  LOP3.LUT R3, R3, 0xfffffdff, RZ, 0xc0, !PT ;  /* 0xfffffdff03037812 */ /* 0x000fe200078ec0ff */
[C---:B------:R-:W-:Y:S01]  /*39ca0*/  VIADD R44, R6.reuse, 0x173 ;  /* 0x00000173062c7836 */ /* 0x040fe20000000000 */
[----:B------:R-:W-:Y:S01]  /*39cb0*/  ISETP.LT.AND P2, PT, R27, UR57, !P0 ;  /* 0x000000391b007c0c */ /* 0x000fe2000c741270 */
[----:B------:R-:W-:Y:S01]  /*39cc0*/  VIADD R27, R6, 0x174 ;  /* 0x00000174061b7836 */ /* 0x000fe20000000000 */
[----:B------:R-:W-:Y:S01]  /*39cd0*/  ISETP.LT.AND P3, PT, R26, UR58, !P0 ;  /* 0x0000003a1a007c0c */ /* 0x000fe2000c761270 */
[----:B------:R-:W-:Y:S01]  /*39ce0*/  VIADD R26, R6, 0x175 ;  /* 0x00000175061a7836 */ /* 0x000fe20000000000 */
[----:B------:R-:W-:-:S02]  /*39cf0*/  ISETP.LT.AND P4, PT, R44, UR59, !P0 ;  /* 0x0000003b2c007c0c */ /* 0x000fc4000c781270 */
[----:B------:R-:W-:Y:S02]  /*39d00*/  ISETP.LT.AND P5, PT, R27, UR60, !P0 ;  /* 0x0000003c1b007c0c */ /* 0x000fe4000c7a1270 */
[----:B------:R-:W-:Y:S02]  /*39d10*/  @P1 LOP3.LUT R3, R3, 0x200, RZ, 0xfc, !PT ;  /* 0x0000020003031812 */ /* 0x000fe400078efcff */
[----:B------:R-:W-:Y:S02]  /*39d20*/  ISETP.LT.AND P6, PT, R26, UR61, !P0 ;  /* 0x0000003d1a007c0c */ /* 0x000fe4000c7c1270 */
[----:B------:R-:W-:Y:S01]  /*39d30*/  LOP3.LUT P1, RZ, R5, 0x8000, RZ, 0xc0, !PT ;  /* 0x0000800005ff7812 */ /* 0x000fe2000782c0ff */
[----:B------:R-:W2:Y:S04]  /*39d40*/  LDL.LU R26, [R1+0x7d0] ;  /* 0x0007d000011a7983 */ /* 0x000ea80000300800 */
[----:B------:R-:W1:Y:S01]  /*39d50*/  LDS.128 R48, [R0] ;  /* 0x0000000000307984 */ /* 0x000e620000000c00 */
[----:B----4-:R-:W-:-:S02]  /*39d60*/  IMAD.MOV.U32 R46, RZ, RZ, R89 ;  /* 0x000000ffff2e7224 */ /* 0x010fc400078e0059 */
[----:B---3--:R-:W-:Y:S01]  /*39d70*/  IMAD.MOV.U32 R47, RZ, RZ, R91 ;  /* 0x000000ffff2f7224 */ /* 0x008fe200078e005b */
[----:B------:R3:W-:Y:S01]  /*39d80*/  STL.64 [R1+0x1938], R202 ;  /* 0x001938ca01007387 */ /* 0x0007e20000100a00 */
[----:B------:R-:W-:Y:S02]  /*39d90*/  IMAD.MOV.U32 R54, RZ, RZ, R93 ;  /* 0x000000ffff367224 */ /* 0x000fe400078e005d */
[----:B------:R-:W-:Y:S01]  /*39da0*/  IMAD.MOV.U32 R55, RZ, RZ, R95 ;  /* 0x000000ffff377224 */ /* 0x000fe200078e005f */
[----:B------:R-:W-:Y:S01]  /*39db0*/  BAR.SYNC.DEFER_BLOCKING 0x0 ;  /* 0x0000000000007b1d */ /* 0x000fe20000010000 */
[----:B------:R-:W-:Y:S02]  /*39dc0*/  IMAD.MOV.U32 R62, RZ, RZ, R97 ;  /* 0x000000ffff3e7224 */ /* 0x000fe400078e0061 */
[----:B------:R-:W-:Y:S02]  /*39dd0*/  IMAD.MOV.U32 R63, RZ, RZ, R99 ;  /* 0x000000ffff3f7224 */ /* 0x000fe400078e0063 */
[----:B------:R-:W-:-:S02]  /*39de0*/  IMAD.MOV.U32 R70, RZ, RZ, R101 ;  /* 0x000000ffff467224 */ /* 0x000fc400078e0065 */
[----:B------:R-:W-:Y:S01]  /*39df0*/  IMAD.MOV.U32 R71, RZ, RZ, R103 ;  /* 0x000000ffff477224 */ /* 0x000fe200078e0067 */
[----:B---3--:R-:W3:Y:S01]  /*39e00*/  LDL.LU.64 R202, [R1+0x17e0] ;  /* 0x0017e00001ca7983 */ /* 0x008ee20000300a00 */
[----:B------:R-:W-:Y:S01]  /*39e10*/  IMAD.MOV.U32 R78, RZ, RZ, R105 ;  /* 0x000000ffff4e7224 */ /* 0x000fe200078e0069 */
[----:B------:R-:W-:Y:S01]  /*39e20*/  LOP3.LUT R5, R5, 0xffffffdf, RZ, 0xc0, !PT ;  /* 0xffffffdf05057812 */ /* 0x000fe200078ec0ff */
[----:B------:R-:W-:Y:S01]  /*39e30*/  IMAD.MOV.U32 R79, RZ, RZ, R107 ;  /* 0x000000ffff4f7224 */ /* 0x000fe200078e006b */
[----:B------:R-:W-:Y:S01]  /*39e40*/  STL.64 [R1+0x1930], R198 ;  /* 0x001930c601007387 */ /* 0x000fe20000100a00 */
[----:B------:R-:W-:Y:S01]  /*39e50*/  IMAD.MOV.U32 R86, RZ, RZ, R109 ;  /* 0x000000ffff567224 */ /* 0x000fe200078e006d */
[----:B------:R-:W-:Y:S01]  /*39e60*/  @P0 LOP3.LUT R5, R5, 0x20, RZ, 0xfc, !PT ;  /* 0x0000002005050812 */ /* 0x000fe200078efcff */
[----:B------:R-:W-:Y:S01]  /*39e70*/  IMAD.MOV.U32 R87, RZ, RZ, R111 ;  /* 0x000000ffff577224 */ /* 0x000fe200078e006f */
[----:B------:R-:W-:Y:S01]  /*39e80*/  STL.64 [R1+0x1928], R192 ;  /* 0x001928c001007387 */ /* 0x000fe20000100a00 */
[----:B------:R-:W-:Y:S01]  /*39e90*/  IMAD.MOV.U32 R95, RZ, RZ, R115 ;  /* 0x000000ffff5f7224 */ /* 0x000fe200078e0073 */
[----:B------:R-:W-:Y:S01]  /*39ea0*/  LOP3.LUT P0, RZ, R3, 0x200, RZ, 0xc0, !PT ;  /* 0x0000020003ff7812 */ /* 0x000fe2000780c0ff */
[----:B------:R-:W-:Y:S01]  /*39eb0*/  IMAD.MOV.U32 R154, RZ, RZ, R133 ;  /* 0x000000ffff9a7224 */ /* 0x000fe200078e0085 */
[----:B------:R-:W-:Y:S01]  /*39ec0*/  STL.64 [R1+0x1920], R188 ;  /* 0x001920bc01007387 */ /* 0x000fe20000100a00 */
[----:B------:R-:W-:Y:S01]  /*39ed0*/  IMAD.MOV.U32 R155, RZ, RZ, R135 ;  /* 0x000000ffff9b7224 */ /* 0x000fe200078e0087 */
[----:B------:R-:W-:Y:S01]  /*39ee0*/  LOP3.LUT R20, R20, 0xfff7ffff, RZ, 0xc0, !PT ;  /* 0xfff7ffff14147812 */ /* 0x000fe200078ec0ff */
[----:B------:R-:W-:Y:S01]  /*39ef0*/  IMAD.MOV.U32 R158, RZ, RZ, R137 ;  /* 0x000000ffff9e7224 */ /* 0x000fe200078e0089 */
[----:B------:R-:W-:Y:S01]  /*39f00*/  STL.64 [R1+0x1918], R194 ;  /* 0x001918c201007387 */ /* 0x000fe20000100a00 */
[----:B--2---:R-:W-:Y:S01]  /*39f10*/  IMAD.MOV.U32 R103, RZ, RZ, R119 ;  /* 0x000000ffff677224 */ /* 0x004fe200078e0077 */
[----:B------:R-:W-:Y:S01]  /*39f20*/  @P2 LOP3.LUT R20, R20, 0x80000, RZ, 0xfc, !PT ;  /* 0x0008000014142812 */ /* 0x000fe200078efcff */
[----:B------:R-:W-:Y:S01]  /*39f30*/  IMAD.MOV.U32 R159, RZ, RZ, R139 ;  /* 0x000000ffff9f7224 */ /* 0x000fe200078e008b */
[----:B------:R-:W-:Y:S01]  /*39f40*/  STL [R1+0x1910], R191 ;  /* 0x001910bf01007387 */ /* 0x000fe20000100800 */
[----:B------:R-:W-:Y:S01]  /*39f50*/  IMAD.MOV.U32 R111, RZ, RZ, R123 ;  /* 0x000000ffff6f7224 */ /* 0x000fe200078e007b */
[----:B------:R-:W-:Y:S01]  /*39f60*/  LOP3.LUT R20, R20, 0xfffbffff, RZ, 0xc0, !PT ;  /* 0xfffbffff14147812 */ /* 0x000fe200078ec0ff */
[----:B------:R-:W-:Y:S01]  /*39f70*/  IMAD.MOV.U32 R162, RZ, RZ, R141 ;  /* 0x000000ffffa27224 */ /* 0x000fe200078e008d */
[----:B------:R-:W-:Y:S01]  /*39f80*/  STL.64 [R1+0x1908], R184 ;  /* 0x001908b801007387 */ /* 0x000fe20000100a00 */
[----:B------:R-:W-:Y:S01]  /*39f90*/  IMAD.MOV.U32 R119, RZ, RZ, R127 ;  /* 0x000000ffff777224 */ /* 0x000fe200078e007f */
[----:B------:R-:W-:Y:S01]  /*39fa0*/  @P3 LOP3.LUT R20, R20, 0x40000, RZ, 0xfc, !PT ;  /* 0x0004000014143812 */ /* 0x000fe200078efcff */
[----:B------:R-:W-:Y:S01]  /*39fb0*/  IMAD.MOV.U32 R163, RZ, RZ, R143 ;  /* 0x000000ffffa37224 */ /* 0x000fe200078e008f */
[----:B------:R-:W-:Y:S01]  /*39fc0*/  STL [R1+0x1900], R186 ;  /* 0x001900ba01007387 */ /* 0x000fe20000100800 */
[----:B------:R-:W-:-:S02]  /*39fd0*/  IMAD.MOV.U32 R127, RZ, RZ, R131 ;  /* 0x000000ffff7f7224 */ /* 0x000fc400078e0083 */
[----:B------:R-:W-:Y:S01]  /*39fe0*/  IMAD.MOV.U32 R166, RZ, RZ, R145 ;  /* 0x000000ffffa67224 */ /* 0x000fe200078e0091 */
[----:B------:R-:W-:Y:S01]  /*39ff0*/  STL.64 [R1+0x18f8], R180 ;  /* 0x0018f8b401007387 */ /* 0x000fe20000100a00 */
[----:B------:R-:W-:Y:S02]  /*3a000*/  IMAD.MOV.U32 R167, RZ, RZ, R147 ;  /* 0x000000ffffa77224 */ /* 0x000fe400078e0093 */
[----:B------:R-:W-:Y:S01]  /*3a010*/  IMAD.MOV.U32 R170, RZ, RZ, R149 ;  /* 0x000000ffffaa7224 */ /* 0x000fe200078e0095 */
[----:B------:R-:W-:Y:S01]  /*3a020*/  STL [R1+0x18f0], R187 ;  /* 0x0018f0bb01007387 */ /* 0x000fe20000100800 */
[----:B------:R-:W-:Y:S01]  /*3a030*/  IMAD.MOV.U32 R171, RZ, RZ, R151 ;  /* 0x000000ffffab7224 */ /* 0x000fe200078e0097 */
[----:B------:R-:W-:Y:S01]  /*3a040*/  LOP3.LUT R5, R5, 0xffffffbf, RZ, 0xc0, !PT ;  /* 0xffffffbf05057812 */ /* 0x000fe200078ec0ff */
[----:B------:R-:W-:Y:S01]  /*3a050*/  ULDC UR4, c[0x0][0x22c] ;  /* 0x00008b0000047ab9 */ /* 0x000fe20000000800 */
[----:B------:R-:W-:Y:S01]  /*3a060*/  STL.64 [R1+0x18e8], R182 ;  /* 0x0018e8b601007387 */ /* 0x000fe20000100a00 */
[----:B------:R-:W-:Y:S01]  /*3a070*/  LOP3.LUT R20, R20, 0xfffdffff, RZ, 0xc0, !PT ;  /* 0xfffdffff14147812 */ /* 0x000fe200078ec0ff */
[----:B------:R-:W-:-:S02]  /*3a080*/  ULDC UR5, c[0x0][0x22c] ;  /* 0x00008b0000057ab9 */ /* 0x000fc40000000800 */
[----:B------:R-:W-:Y:S01]  /*3a090*/  STL [R1+0x18e0], R172 ;  /* 0x0018e0ac01007387 */ /* 0x000fe20000100800 */
[----:B------:R-:W-:-:S03]  /*3a0a0*/  @P4 LOP3.LUT R20, R20, 0x20000, RZ, 0xfc, !PT ;  /* 0x0002000014144812 */ /* 0x000fc600078efcff */
[----:B------:R-:W-:Y:S01]  /*3a0b0*/  STL.64 [R1+0x18d8], R176 ;  /* 0x0018d8b001007387 */ /* 0x000fe20000100a00 */
[----:B------:R-:W-:-:S03]  /*3a0c0*/  LOP3.LUT R20, R20, 0xfffeffff, RZ, 0xc0, !PT ;  /* 0xfffeffff14147812 */ /* 0x000fc600078ec0ff */
[----:B------:R-:W-:Y:S01]  /*3a0d0*/  STL [R1+0x18d0], R173 ;  /* 0x0018d0ad01007387 */ /* 0x000fe20000100800 */
[----:B------:R-:W-:-:S03]  /*3a0e0*/  @P5 LOP3.LUT R20, R20, 0x10000, RZ, 0xfc, !PT ;  /* 0x0001000014145812 */ /* 0x000fc600078efcff */
[----:B------:R-:W-:Y:S01]  /*3a0f0*/  STL.64 [R1+0x18c8], R178 ;  /* 0x0018c8b201007387 */ /* 0x000fe20000100a00 */
[----:B------:R-:W-:-:S03]  /*3a100*/  LOP3.LUT R20, R20, 0xffff7fff, RZ, 0xc0, !PT ;  /* 0xffff7fff14147812 */ /* 0x000fc600078ec0ff */
[----:B------:R-:W-:Y:S01]  /*3a110*/  STL [R1+0x18c0], R12 ;  /* 0x0018c00c01007387 */ /* 0x000fe20000100800 */
[----:B------:R-:W-:-:S03]  /*3a120*/  @P6 LOP3.LUT R20, R20, 0x8000, RZ, 0xfc, !PT ;  /* 0x0000800014146812 */ /* 0x000fc600078efcff */
[----:B------:R-:W-:Y:S04]  /*3a130*/  STL.64 [R1+0x18b8], R174 ;  /* 0x0018b8ae01007387 */ /* 0x000fe80000100a00 */
[----:B------:R-:W-:Y:S04]  /*3a140*/  STL [R1+0x18b0], R13 ;  /* 0x0018b00d01007387 */ /* 0x000fe80000100800 */
        /* <DEDUP_REMOVED lines=8> */
[----:B-1----:R-:W-:Y:S04]  /*3a1d0*/  STL.64 [R1+0x1868], R36 ;  /* 0x0018682401007387 */ /* 0x002fe80000100a00 */
[----:B------:R-:W-:Y:S04]  /*3a1e0*/  STL.64 [R1+0x1860], R42 ;  /* 0x0018602a01007387 */ /* 0x000fe80000100a00 */
[----:B------:R-:W-:Y:S04]  /*3a1f0*/  STL.64 [R1+0x1858], R38 ;  /* 0x0018582601007387 */ /* 0x000fe80000100a00 */
[----:B------:R-:W2:Y:S04]  /*3a200*/  LDL.LU R44, [R1+0x304] ;  /* 0x00030400012c7983 */ /* 0x000ea80000300800 */
[----:B------:R-:W2:Y:S04]  /*3a210*/  LDL.LU R45, [R1+0x30c] ;  /* 0x00030c00012d7983 */ /* 0x000ea80000300800 */
[----:B--2---:R1:W-:Y:S01]  /*3a220*/  STSM.16.M88.4 [R4], R44 ;  /* 0x0000002c04007844 */ /* 0x0043e20000000200 */
[----:B------:R-:W-:Y:S06]  /*3a230*/  BAR.SYNC.DEFER_BLOCKING 0x0 ;  /* 0x0000000000007b1d */ /* 0x000fec0000010000 */
[----:B-1----:R-:W2:Y:S04]  /*3a240*/  LDL.LU R44, [R1+0x310] ;  /* 0x00031000012c7983 */ /* 0x002ea80000300800 */
[----:B------:R-:W2:Y:S01]  /*3a250*/  LDL.LU R45, [R1+0x318] ;  /* 0x00031800012d7983 */ /* 0x000ea20000300800 */
[----:B------:R-:W-:-:S02]  /*3a260*/  IMAD.MOV.U32 R46, RZ, RZ, R92 ;  /* 0x000000ffff2e7224 */ /* 0x000fc400078e005c */
[----:B------:R-:W-:Y:S01]  /*3a270*/  IMAD.MOV.U32 R47, RZ, RZ, R94 ;  /* 0x000000ffff2f7224 */ /* 0x000fe200078e005e */
[----:B------:R-:W4:Y:S04]  /*3a280*/  LDL.LU R52, [R1+0x314] ;  /* 0x0003140001347983 */ /* 0x000f280000300800 */
[----:B------:R-:W4:Y:S04]  /*3a290*/  LDL.LU R53, [R1+0x31c] ;  /* 0x00031c0001357983 */ /* 0x000f280000300800 */
[----:B------:R-:W1:Y:S01]  /*3a2a0*/  LDS.128 R56, [R0] ;  /* 0x0000000000387984 */ /* 0x000e620000000c00 */
[----:B------:R-:W-:Y:S06]  /*3a2b0*/  BAR.SYNC.DEFER_BLOCKING 0x0 ;  /* 0x0000000000007b1d */ /* 0x000fec0000010000 */
[----:B--2---:R-:W-:Y:S02]  /*3a2c0*/  STSM.16.M88.4 [R4], R44 ;  /* 0x0000002c04007844 */ /* 0x004fe40000000200 */
[----:B------:R-:W-:Y:S06]  /*3a2d0*/  BAR.SYNC.DEFER_BLOCKING 0x0 ;  /* 0x0000000000007b1d */ /* 0x000fec0000010000 */
[----:B------:R-:W2:Y:S02]  /*3a2e0*/  LDS.128 R44, [R0] ;  /* 0x00000000002c7984 */ /* 0x000ea40000000c00 */
[----:B------:R-:W-:Y:S06]  /*3a2f0*/  BAR.SYNC.DEFER_BLOCKING 0x0 ;  /* 0x0000000000007b1d */ /* 0x000fec0000010000 */
[----:B----4-:R4:W-:Y:S02]  /*3a300*/  STSM.16.M88.4 [R4], R52 ;  /* 0x0000003404007844 */ /* 0x0109e40000000200 */
[----:B------:R-:W-:Y:S06]  /*3a310*/  BAR.SYNC.DEFER_BLOCKING 0x0 ;  /* 0x0000000000007b1d */ /* 0x000fec0000010000 */
[----:B----4-:R-:W4:Y:S04]  /*3a320*/  LDL.LU R52, [R1+0x320] ;  /* 0x0003200001347983 */ /* 0x010f280000300800 */
[----:B------:R-:W4:Y:S01]  /*3a330*/  LDL.LU R53, [R1+0x328] ;  /* 0x0003280001357983 */ /* 0x000f220000300800 */
[----:B------:R-:W-:-:S02]  /*3a340*/  IMAD.MOV.U32 R54, RZ, RZ, R96 ;  /* 0x000000ffff367224 */ /* 0x000fc400078e0060 */
[----:B------:R-:W-:Y:S01]  /*3a350*/  IMAD.MOV.U32 R55, RZ, RZ, R98 ;  /* 0x000000ffff377224 */ /* 0x000fe200078e0062 */
[----:B------:R-:W3:Y:S04]  /*3a360*/  LDL.LU R60, [R1+0x324] ;  /* 0x00032400013c7983 */ /* 0x000ee80000300800 */
[----:B------:R-:W3:Y:S04]  /*3a370*/  LDL.LU R61, [R1+0x32c] ;  /* 0x00032c00013d7983 */ /* 0x000ee80000300800 */
[----:B------:R-:W2:Y:S01]  /*3a380*/  LDS.128 R64, [R0] ;  /* 0x0000000000407984 */ /* 0x000ea20000000c00 */
[----:B------:R-:W-:Y:S06]  /*3a390*/  BAR.SYNC.DEFER_BLOCKING 0x0 ;  /* 0x0000000000007b1d */ /* 0x000fec0000010000 */
[----:B----4-:R-:W-:Y:S02]  /*3a3a0*/  STSM.16.M88.4 [R4], R52 ;  /* 0x0000003404007844 */ /* 0x010fe40000000200 */
[----:B------:R-:W-:Y:S06]  /*3a3b0*/  BAR.SYNC.DEFER_BLOCKING 0x0 ;  /* 0x0000000000007b1d */ /* 0x000fec0000010000 */
[----:B------:R-:W4:Y:S02]  /*3a3c0*/  LDS.128 R52, [R0] ;  /* 0x0000000000347984 */ /* 0x000f240000000c00 */
[----:B------:R-:W-:Y:S06]  /*3a3d0*/  BAR.SYNC.DEFER_BLOCKING 0x0 ;  /* 0x0000000000007b1d */ /* 0x000fec0000010000 */
[----:B---3--:R3:W-:Y:S02]  /*3a3e0*/  STSM.16.M88.4 [R4], R60 ;  /* 0x0000003c04007844 */ /* 0x0087e40000000200 */
[----:B------:R-:W-:Y:S06]  /*3a3f0*/  BAR.SYNC.DEFER_BLOCKING 0x0 ;  /* 0x0000000000007b1d */ /* 0x000fec0000010000 */
[----:B---3--:R-:W3:Y:S04]  /*3a400*/  LDL.LU R60, [R1+0x330] ;  /* 0x00033000013c7983 */ /* 0x008ee80000300800 */
[----:B------:R-:W3:Y:S01]  /*3a410*/  LDL.LU R61, [R1+0x338] ;  /* 0x00033800013d7983 */ /* 0x000ee20000300800 */
[----:B------:R-:W-:-:S02]  /*3a420*/  IMAD.MOV.U32 R62, RZ, RZ, R100 ;  /* 0x000000ffff3e7224 */ /* 0x000fc400078e0064 */
[----:B------:R-:W-:Y:S01]  /*3a430*/  IMAD.MOV.U32 R63, RZ, RZ, R102 ;  /* 0x000000ffff3f7224 */ /* 0x000fe200078e0066 */
[----:B------:R-:W2:Y:S04]  /*3a440*/  LDL.LU R68, [R1+0x334] ;  /* 0x0003340001447983 */ /* 0x000ea80000300800 */
[----:B------:R-:W2:Y:S04]  /*3a450*/  LDL.LU R69, [R1+0x33c] ;  /* 0x00033c0001457983 */ /* 0x000ea80000300800 */
[----:B------:R-:W4:Y:S01]  /*3a460*/  LDS.128 R72, [R0] ;  /* 0x0000000000487984 */ /* 0x000f220000000c00 */
[----:B------:R-:W-:Y:S06]  /*3a470*/  BAR.SYNC.DEFER_BLOCKING 0x0 ;  /* 0x0000000000007b1d */ /* 0x000fec0000010000 */
[----:B---3--:R-:W-:Y:S02]  /*3a480*/  STSM.16.M88.4 [R4], R60 ;  /* 0x0000003c04007844 */ /* 0x008fe40000000200 */
[----:B------:R-:W-:Y:S06]  /*3a490*/  BAR.SYNC.DEFER_BLOCKING 0x0 ;  /* 0x0000000000007b1d */ /* 0x000fec0000010000 */
[----:B------:R-:W3:Y:S02]  /*3a4a0*/  LDS.128 R60, [R0] ;  /* 0x00000000003c7984 */ /* 0x000ee40000000c00 */
[----:B------:R-:W-:Y:S06]  /*3a4b0*/  BAR.SYNC.DEFER_BLOCKING 0x0 ;  /* 0x0000000000007b1d */ /* 0x000fec0000010000 */
[----:B--2---:R2:W-:Y:S02]  /*3a4c0*/  STSM.16.M88.4 [R4], R68 ;  /* 0x0000004404007844 */ /* 0x0045e40000000200 */
[----:B------:R-:W-:Y:S06]  /*3a4d0*/  BAR.SYNC.DEFER_BLOCKING 0x0 ;  /* 0x0000000000007b1d */ /* 0x000fec0000010000 */
[----:B--2---:R-:W2:Y:S04]  /*3a4e0*/  LDL.LU R68, [R1+0x340] ;  /* 0x0003400001447983 */ /* 0x004ea80000300800 */
[----:B------:R-:W2:Y:S01]  /*3a4f0*/  LDL.LU R69, [R1+0x348] ;  /* 0x0003480001457983 */ /* 0x000ea20000300800 */
[----:B------:R-:W-:-:S02]  /*3a500*/  IMAD.MOV.U32 R70, RZ, RZ, R104 ;  /* 0x000000ffff467224 */ /* 0x000fc400078e0068 */
[----:B------:R-:W-:Y:S01]  /*3a510*/  IMAD.MOV.U32 R71, RZ, RZ, R106 ;  /* 0x000000ffff477224 */ /* 0x000fe200078e006a */
[----:B------:R-:W4:Y:S04]  /*3a520*/  LDL.LU R76, [R1+0x344] ;  /* 0x00034400014c7983 */ /* 0x000f280000300800 */
[----:B------:R-:W4:Y:S04]  /*3a530*/  LDL.LU R77, [R1+0x34c] ;  /* 0x00034c00014d7983 */ /* 0x000f280000300800 */
[----:B------:R-:W3:Y:S01]  /*3a540*/  LDS.128 R80, [R0] ;  /* 0x0000000000507984 */ /* 0x000ee20000000c00 */
        /* <DEDUP_REMOVED lines=26> */
[----:B------:R-:W2:Y:S01]  /*3a6f0*/  LDL.LU R93, [R1+0x36c] ;  /* 0x00036c00015d7983 */ /* 0x000ea20000300800 */
[----:B------:R-:W-:-:S03]  /*3a700*/  IMAD.MOV.U32 R94, RZ, RZ, R113 ;  /* 0x000000ffff5e7224 */ /* 0x000fc600078e0071 */
        /* <DEDUP_REMOVED lines=13> */
[----:B------:R-:W4:Y:S01]  /*3a7e0*/  LDL.LU R101, [R1+0x37c] ;  /* 0x00037c0001657983 */ /* 0x000f220000300800 */
[----:B------:R-:W-:-:S03]  /*3a7f0*/  IMAD.MOV.U32 R102, RZ, RZ, R117 ;  /* 0x000000ffff667224 */ /* 0x000fc600078e0075 */
        /* <DEDUP_REMOVED lines=13> */
[----:B------:R-:W3:Y:S01]  /*3a8d0*/  LDL.LU R109, [R1+0x38c] ;  /* 0x00038c00016d7983 */ /* 0x000ee20000300800 */
[----:B------:R-:W-:-:S03]  /*3a8e0*/  IMAD.MOV.U32 R110, RZ, RZ, R121 ;  /* 0x000000ffff6e7224 */ /* 0x000fc600078e0079 */
        /* <DEDUP_REMOVED lines=21> */
[----:B--2---:R2:W-:Y:S04]  /*3aa40*/  STSM.16.M88.4 [R4], R116 ;  /* 0x0000007404007844 */ /* 0x0045e80000000200 */
[----:B--2---:R-:W2:Y:S04]  /*3aa50*/  LDL.LU R116, [R1+0x3a0] ;  /* 0x0003a00001747983 */ /* 0x004ea80000300800 */
[----:B------:R-:W2:Y:S01]  /*3aa60*/  LDL.LU R117, [R1+0x3a8] ;  /* 0x0003a80001757983 */ /* 0x000ea20000300800 */
[----:B------:R-:W-:-:S02]  /*3aa70*/  IMAD.MOV.U32 R118, RZ, RZ, R128 ;  /* 0x000000ffff767224 */ /* 0x000fc400078e0080 */
[----:B------:R-:W-:Y:S01]  /*3aa80*/  IMAD.MOV.U32 R119, RZ, RZ, R130 ;  /* 0x000000ffff777224 */ /* 0x000fe200078e0082 */
[----:B------:R-:W4:Y:S04]  /*3aa90*/  LDL.LU R124, [R1+0x3a4] ;  /* 0x0003a400017c7983 */ /* 0x000f280000300800 */
[----:B------:R-:W4:Y:S01]  /*3aaa0*/  LDL.LU R125, [R1+0x3ac] ;  /* 0x0003ac00017d7983 */ /* 0x000f220000300800 */
[----:B------:R-:W-:Y:S01]  /*3aab0*/  IMAD.MOV.U32 R126, RZ, RZ, R129 ;  /* 0x000000ffff7e7224 */ /* 0x000fe200078e0081 */
[----:B------:R-:W-:Y:S06]  /*3aac0*/  BAR.SYNC.DEFER_BLOCKING 0x0 ;  /* 0x0000000000007b1d */ /* 0x000fec0000010000 */
[----:B------:R-:W3:Y:S02]  /*3aad0*/  LDS.128 R128, [R0] ;  /* 0x0000000000807984 */ /* 0x000ee40000000c00 */
[----:B------:R-:W-:Y:S06]  /*3aae0*/  BAR.SYNC.DEFER_BLOCKING 0x0 ;  /* 0x0000000000007b1d */ /* 0x000fec0000010000 */
[----:B--2---:R-:W-:Y:S02]  /*3aaf0*/  STSM.16.M88.4 [R4], R116 ;  /* 0x0000007404007844 */ /* 0x004fe40000000200 */
[----:B------:R-:W-:Y:S06]  /*3ab00*/  BAR.SYNC.DEFER_BLOCKING 0x0 ;  /* 0x0000000000007b1d */ /* 0x000fec0000010000 */
[----:B------:R-:W2:Y:S02]  /*3ab10*/  LDS.128 R116, [R0] ;  /* 0x0000000000747984 */ /* 0x000ea40000000c00 */
[----:B------:R-:W-:Y:S06]  /*3ab20*/  BAR.SYNC.DEFER_BLOCKING 0x0 ;  /* 0x0000000000007b1d */ /* 0x000fec0000010000 */
[----:B----4-:R4:W-:Y:S04]  /*3ab30*/  STSM.16.M88.4 [R4], R124 ;  /* 0x0000007c04007844 */ /* 0x0109e80000000200 */
[----:B----4-:R-:W4:Y:S04]  /*3ab40*/  LDL.LU R124, [R1+0x3b0] ;  /* 0x0003b000017c7983 */ /* 0x010f280000300800 */
[----:B------:R-:W4:Y:S01]  /*3ab50*/  LDL.LU R125, [R1+0x3b8] ;  /* 0x0003b800017d7983 */ /* 0x000f220000300800 */
[----:B------:R-:W-:-:S02]  /*3ab60*/  IMAD.MOV.U32 R126, RZ, RZ, R132 ;  /* 0x000000ffff7e7224 */ /* 0x000fc400078e0084 */
[----:B------:R-:W-:Y:S01]  /*3ab70*/  IMAD.MOV.U32 R127, RZ, RZ, R134 ;  /* 0x000000ffff7f7224 */ /* 0x000fe200078e0086 */
[----:B------:R-:W3:Y:S04]  /*3ab80*/  LDL.LU R152, [R1+0x3b4] ;  /* 0x0003b40001987983 */ /* 0x000ee80000300800 */
[----:B------:R-:W3:Y:S01]  /*3ab90*/  LDL.LU R153, [R1+0x3bc] ;  /* 0x0003bc0001997983 */ /* 0x000ee20000300800 */
[----:B------:R-:W-:Y:S06]  /*3aba0*/  BAR.SYNC.DEFER_BLOCKING 0x0 ;  /* 0x0000000000007b1d */ /* 0x000fec0000010000 */
[----:B------:R-:W2:Y:S02]  /*3abb0*/  LDS.128 R132, [R0] ;  /* 0x0000000000847984 */ /* 0x000ea40000000c00 */
[----:B------:R-:W-:Y:S06]  /*3abc0*/  BAR.SYNC.DEFER_BLOCKING 0x0 ;  /* 0x0000000000007b1d */ /* 0x000fec0000010000 */
[----:B----4-:R-:W-:Y:S02]  /*3abd0*/  STSM.16.M88.4 [R4], R124 ;  /* 0x0000007c04007844 */ /* 0x010fe40000000200 */
[----:B------:R-:W-:Y:S06]  /*3abe0*/  BAR.SYNC.DEFER_BLOCKING 0x0 ;  /* 0x0000000000007b1d */ /* 0x000fec0000010000 */
[----:B------:R-:W4:Y:S02]  /*3abf0*/  LDS.128 R124, [R0] ;  /* 0x00000000007c7984 */ /* 0x000f240000000c00 */
[----:B------:R-:W-:Y:S06]  /*3ac00*/  BAR.SYNC.DEFER_BLOCKING 0x0 ;  /* 0x0000000000007b1d */ /* 0x000fec0000010000 */
[----:B---3--:R3:W-:Y:S04]  /*3ac10*/  STSM.16.M88.4 [R4], R152 ;  /* 0x0000009804007844 */ /* 0x0087e80000000200 */
[----:B---3--:R-:W3:Y:S04]  /*3ac20*/  LDL.LU R152, [R1+0x3c0] ;  /* 0x0003c00001987983 */ /* 0x008ee80000300800 */
[----:B------:R-:W3:Y:S01]  /*3ac30*/  LDL.LU R153, [R1+0x3c8] ;  /* 0x0003c80001997983 */ /* 0x000ee20000300800 */
[----:B------:R-:W-:-:S02]  /*3ac40*/  IMAD.MOV.U32 R154, RZ, RZ, R136 ;  /* 0x000000ffff9a7224 */ /* 0x000fc400078e0088 */
[----:B------:R-:W-:Y:S01]  /*3ac50*/  IMAD.MOV.U32 R155, RZ, RZ, R138 ;  /* 0x000000ffff9b7224 */ /* 0x000fe200078e008a */
[----:B------:R-:W2:Y:S04]  /*3ac60*/  LDL.LU R156, [R1+0x3c4] ;  /* 0x0003c400019c7983 */ /* 0x000ea80000300800 */
[----:B------:R-:W2:Y:S01]  /*3ac70*/  LDL.LU R157, [R1+0x3cc] ;  /* 0x0003cc00019d7983 */ /* 0x000ea20000300800 */
[----:B------:R-:W-:Y:S06]  /*3ac80*/  BAR.SYNC.DEFER_BLOCKING 0x0 ;  /* 0x0000000000007b1d */ /* 0x000fec0000010000 */
[----:B------:R-:W4:Y:S02]  /*3ac90*/  LDS.128 R136, [R0] ;  /* 0x0000000000887984 */ /* 0x000f240000000c00 */
        /* <DEDUP_REMOVED lines=39> */
[----:B------:R-:W2:Y:S04]  /*3af10*/  LDL.LU R169, [R1+0x3fc] ;  /* 0x0003fc0001a97983 */ /* 0x000ea80000300800 */
[----:B------:R-:W4:Y:S04]  /*3af20*/  LDL.LU.64 R174, [R1+0x17e8] ;  /* 0x0017e80001ae7983 */ /* 0x000f280000300a00 */
[----:B------:R-:W4:Y:S04]  /*3af30*/  LDL.LU R173, [R1+0x7c0] ;  /* 0x0007c00001ad7983 */ /* 0x000f280000300800 */
[----:B------:R-:W4:Y:S04]  /*3af40*/  LDL.LU.64 R178, [R1+0x17d8] ;  /* 0x0017d80001b27983 */ /* 0x000f280000300a00 */
[----:B------:R-:W4:Y:S01]  /*3af50*/  LDL.LU R172, [R1+0x7d4] ;  /* 0x0007d40001ac7983 */ /* 0x000f220000300800 */
[----:B------:R-:W-:Y:S06]  /*3af60*/  BAR.SYNC.DEFER_BLOCKING 0x0 ;  /* 0x0000000000007b1d */ /* 0x000fec0000010000 */
[----:B------:R-:W4:Y:S04]  /*3af70*/  LDL.LU.64 R176, [R1+0x17d0] ;  /* 0x0017d00001b07983 */ /* 0x000f280000300a00 */
[----:B------:R-:W4:Y:S04]  /*3af80*/  LDL.LU R187, [R1+0x7c4] ;  /* 0x0007c40001bb7983 */ /* 0x000f280000300800 */
[----:B------:R-:W4:Y:S04]  /*3af90*/  LDL.LU.64 R182, [R1+0x17c8] ;  /* 0x0017c80001b67983 */ /* 0x000f280000300a00 */
[----:B------:R-:W4:Y:S04]  /*3afa0*/  LDL.LU R186, [R1+0x7d8] ;  /* 0x0007d80001ba7983 */ /* 0x000f280000300800 */
[----:B------:R-:W1:Y:S01]  /*3afb0*/  LDS.128 R148, [R0] ;  /* 0x0000000000947984 */ /* 0x000e620000000c00 */
[----:B------:R-:W-:Y:S06]  /*3afc0*/  BAR.SYNC.DEFER_BLOCKING 0x0 ;  /* 0x0000000000007b1d */ /* 0x000fec0000010000 */
[----:B------:R-:W4:Y:S04]  /*3afd0*/  LDL.LU.64 R180, [R1+0x17c0] ;  /* 0x0017c00001b47983 */ /* 0x000f280000300a00 */
[----:B------:R-:W4:Y:S04]  /*3afe0*/  LDL.LU R191, [R1+0x7c8] ;  /* 0x0007c80001bf7983 */ /* 0x000f280000300800 */
[----:B------:R-:W4:Y:S04]  /*3aff0*/  LDL.LU.64 R184, [R1+0x17b8] ;  /* 0x0017b80001b87983 */ /* 0x000f280000300a00 */
[----:B------:R-:W4:Y:S04]  /*3b000*/  LDL.LU R188, [R1+0x7dc] ;  /* 0x0007dc0001bc7983 */ /* 0x000f280000300800 */
[----:B------:R-:W4:Y:S04]  /*3b010*/  LDL.LU.64 R194, [R1+0x17b0] ;  /* 0x0017b00001c27983 */ /* 0x000f280000300a00 */
[----:B------:R-:W4:Y:S01]  /*3b020*/  LDL.LU R189, [R1+0x7cc] ;  /* 0x0007cc0001bd7983 */ /* 0x000f220000300800 */
[----:B------:R-:W-:-:S02]  /*3b030*/  LOP3.LUT P6, RZ, R20, 0x8, RZ, 0xc0, !PT ;  /* 0x0000000814ff7812 */ /* 0x000fc400078cc0ff */
[----:B------:R-:W-:Y:S01]  /*3b040*/  LOP3.LUT R2, R2, 0xefffffff, RZ, 0xc0, !PT ;  /* 0xefffffff02027812 */ /* 0x000fe200078ec0ff */
[----:B------:R-:W4:Y:S04]  /*3b050*/  LDL.LU.64 R192, [R1+0x17a8] ;  /* 0x0017a80001c07983 */ /* 0x000f280000300a00 */
[----:B------:R-:W4:Y:S04]  /*3b060*/  LDL.LU R252, [R1+0x7b0] ;  /* 0x0007b00001fc7983 */ /* 0x000f280000300800 */
[----:B------:R-:W4:Y:S02]  /*3b070*/  LDL.LU.64 R198, [R1+0x17a0] ;  /* 0x0017a00001c67983 */ /* 0x000f240000300a00 */
[----:B------:R-:W-:-:S02]  /*3b080*/  @P6 LOP3.LUT R2, R2, 0x10000000, RZ, 0xfc, !PT ;  /* 0x1000000002026812 */ /* 0x000fc400078efcff */
[----:B------:R-:W-:Y:S01]  /*3b090*/  LOP3.LUT P6, RZ, R20, 0x40, RZ, 0xc0, !PT ;  /* 0x0000004014ff7812 */ /* 0x000fe200078cc0ff */
[----:B------:R-:W4:Y:S01]  /*3b0a0*/  LDL.LU R27, [R1+0x7a0] ;  /* 0x0007a000011b7983 */ /* 0x000f220000300800 */
[----:B------:R-:W-:-:S11]  /*3b0b0*/  LOP3.LUT R2, R2, 0xdfffffff, RZ, 0xc0, !PT ;  /* 0xdfffffff02027812 */ /* 0x000fd600078ec0ff */
[----:B------:R-:W-:Y:S02]  /*3b0c0*/  @P6 LOP3.LUT R2, R2, 0x20000000, RZ, 0xfc, !PT ;  /* 0x2000000002026812 */ /* 0x000fe400078efcff */
[----:B------:R-:W-:Y:S02]  /*3b0d0*/  LOP3.LUT P6, RZ, R20, 0x80, RZ, 0xc0, !PT ;  /* 0x0000008014ff7812 */ /* 0x000fe400078cc0ff */
[----:B------:R-:W-:-:S11]  /*3b0e0*/  LOP3.LUT R2, R2, 0xbfffffff, RZ, 0xc0, !PT ;  /* 0xbfffffff02027812 */ /* 0x000fd600078ec0ff */
[----:B------:R-:W-:Y:S02]  /*3b0f0*/  @P6 LOP3.LUT R2, R2, 0x40000000, RZ, 0xfc, !PT ;  /* 0x4000000002026812 */ /* 0x000fe400078efcff */
[----:B------:R-:W-:Y:S02]  /*3b100*/  LOP3.LUT P6, RZ, R20, 0x100, RZ, 0xc0, !PT ;  /* 0x0000010014ff7812 */ /* 0x000fe400078cc0ff */
[----:B------:R-:W-:Y:S01]  /*3b110*/  LOP3.LUT R2, R2, 0x7fffffff, RZ, 0xc0, !PT ;  /* 0x7fffffff02027812 */ /* 0x000fe200078ec0ff */
[----:B---3--:R-:W-:Y:S01]  /*3b120*/  STSM.16.M88.4 [R4], R164 ;  /* 0x000000a404007844 */ /* 0x008fe20000000200 */
[----:B------:R-:W-:Y:S06]  /*3b130*/  BAR.SYNC.DEFER_BLOCKING 0x0 ;  /* 0x0000000000007b1d */ /* 0x000fec0000010000 */
[----:B------:R-:W3:Y:S02]  /*3b140*/  LDS.128 R164, [R0] ;  /* 0x0000000000a47984 */ /* 0x000ee40000000c00 */
[----:B------:R-:W-:Y:S06]  /*3b150*/  BAR.SYNC.DEFER_BLOCKING 0x0 ;  /* 0x0000000000007b1d */ /* 0x000fec0000010000 */
[----:B--2---:R-:W-:Y:S02]  /*3b160*/  STSM.16.M88.4 [R4], R168 ;  /* 0x000000a804007844 */ /* 0x004fe40000000200 */
[----:B------:R-:W-:Y:S06]  /*3b170*/  BAR.SYNC.DEFER_BLOCKING 0x0 ;  /* 0x0000000000007b1d */ /* 0x000fec0000010000 */
[----:B------:R2:W-:Y:S01]  /*3b180*/  @P0 STG.E desc[UR10][R202.64], R26 ;  /* 0x0000001aca000986 */ /* 0x0005e2000c10190a */
[----:B------:R-:W-:-:S03]  /*3b190*/  LOP3.LUT P0, RZ, R3, 0x80, RZ, 0xc0, !PT ;  /* 0x0000008003ff7812 */ /* 0x000fc6000780c0ff */
[----:B--2---:R-:W2:Y:S10]  /*3b1a0*/  LDL.LU.64 R202, [R1+0x1798] ;  /* 0x0017980001ca7983 */ /* 0x004eb40000300a00 */
[----:B------:R-:W-:-:S02]  /*3b1b0*/  @P0 LOP3.LUT R5, R5, 0x40, RZ, 0xfc, !PT ;  /* 0x0000004005050812 */ /* 0x000fc400078efcff */
[----:B------:R-:W-:Y:S01]  /*3b1c0*/  LOP3.LUT P0, RZ, R3, 0x40, RZ, 0xc0, !PT ;  /* 0x0000004003ff7812 */ /* 0x000fe2000780c0ff */
[----:B------:R-:W2:Y:S01]  /*3b1d0*/  LDL.LU R26, [R1+0x7b4] ;  /* 0x0007b400011a7983 */ /* 0x000ea20000300800 */
[----:B------:R-:W-:-:S03]  /*3b1e0*/  LOP3.LUT R5, R5, 0xffffff7f, RZ, 0xc0, !PT ;  /* 0xffffff7f05057812 */ /* 0x000fc600078ec0ff */
[----:B------:R-:W3:Y:S04]  /*3b1f0*/  LDL.LU R38, [R1+0x954] ;  /* 0x0009540001267983 */ /* 0x000ee80000300800 */
[----:B------:R-:W3:Y:S04]  /*3b200*/  LDL.LU.64 R42, [R1+0x1790] ;  /* 0x00179000012a7983 */ /* 0x000ee80000300a00 */
[----:B------:R-:W-:Y:S01]  /*3b210*/  @P0 LOP3.LUT R5, R5, 0x80, RZ, 0xfc, !PT ;  /* 0x0000008005050812 */ /* 0x000fe200078efcff */
[----:B------:R-:W3:Y:S01]  /*3b220*/  LDL.LU R40, [R1+0x7a4] ;  /* 0x0007a40001287983 */ /* 0x000ee20000300800 */
[----:B------:R-:W-:-:S02]  /*3b230*/  LOP3.LUT P0, RZ, R3, 0x20, RZ, 0xc0, !PT ;  /* 0x0000002003ff7812 */ /* 0x000fc4000780c0ff */
[----:B------:R-:W-:Y:S01]  /*3b240*/  LOP3.LUT R5, R5, 0xfffffeff, RZ, 0xc0, !PT ;  /* 0xfffffeff05057812 */ /* 0x000fe200078ec0ff */
[----:B------:R-:W3:Y:S04]  /*3b250*/  LDL.LU.64 R36, [R1+0x1788] ;  /* 0x0017880001247983 */ /* 0x000ee80000300a00 */
[----:B------:R-:W3:Y:S01]  /*3b260*/  LDL.LU R41, [R1+0x7b8] ;  /* 0x0007b80001297983 */ /* 0x000ee20000300800 */
[----:B------:R-:W-:-:S05]  /*3b270*/  @P6 LOP3.LUT R2, R2, 0x80000000, RZ, 0xfc, !PT ;  /* 0x8000000002026812 */ /* 0x000fca00078efcff */
[----:B------:R-:W-:Y:S01]  /*3b280*/  @P0 LOP3.LUT R5, R5, 0x100, RZ, 0xfc, !PT ;  /* 0x0000010005050812 */ /* 0x000fe200078efcff */
[----:B------:R-:W3:Y:S01]  /*3b290*/  LDL.LU.64 R30, [R1+0x1780] ;  /* 0x00178000011e7983 */ /* 0x000ee20000300a00 */
[----:B------:R-:W-:Y:S02]  /*3b2a0*/  LOP3.LUT P0, RZ, R3, 0x10, RZ, 0xc0, !PT ;  /* 0x0000001003ff7812 */ /* 0x000fe4000780c0ff */
[----:B------:R-:W-:Y:S01]  /*3b2b0*/  LOP3.LUT R5, R5, 0xfffffdff, RZ, 0xc0, !PT ;  /* 0xfffffdff05057812 */ /* 0x000fe200078ec0ff */
[----:B------:R-:W3:Y:S01]  /*3b2c0*/  LDL.LU R28, [R1+0x7a8] ;  /* 0x0007a800011c7983 */ /* 0x000ee20000300800 */
[----:B------:R-:W-:-:S03]  /*3b2d0*/  LOP3.LUT P6, RZ, R20, 0x200, RZ, 0xc0, !PT ;  /* 0x0000020014ff7812 */ /* 0x000fc600078cc0ff */
[----:B------:R-:W3:Y:S04]  /*3b2e0*/  LDL.LU.64 R34, [R1+0x1778] ;  /* 0x0017780001227983 */ /* 0x000ee80000300a00 */
[----:B------:R-:W3:Y:S02]  /*3b2f0*/  LDL.LU R29, [R1+0x7bc] ;  /* 0x0007bc00011d7983 */ /* 0x000ee40000300800 */
[----:B------:R-:W-:Y:S02]  /*3b300*/  @P0 LOP3.LUT R5, R5, 0x200, RZ, 0xfc, !PT ;  /* 0x0000020005050812 */ /* 0x000fe400078efcff */
[----:B------:R-:W-:Y:S01]  /*3b310*/  LOP3.LUT P0, RZ, R3, 0x8, RZ, 0xc0, !PT ;  /* 0x0000000803ff7812 */ /* 0x000fe2000780c0ff */
[----:B------:R-:W3:Y:S01]  /*3b320*/  LDL.LU.64 R32, [R1+0x1770] ;  /* 0x0017700001207983 */ /* 0x000ee20000300a00 */
        /* <DEDUP_REMOVED lines=8> */
[----:B------:R-:W3:Y:S06]  /*3b3b0*/  LDL.LU R13, [R1+0x780] ;  /* 0x00078000010d7983 */ /* 0x000eec0000300800 */
[----:B------:R-:W-:-:S02]  /*3b3c0*/  @P0 LOP3.LUT R5, R5, 0x800, RZ, 0xfc, !PT ;  /* 0x0000080005050812 */ /* 0x000fc400078efcff */
[----:B------:R-:W-:Y:S02]  /*3b3d0*/  LOP3.LUT P0, RZ, R3, 0x2, RZ, 0xc0, !PT ;  /* 0x0000000203ff7812 */ /* 0x000fe4000780c0ff */
[----:B------:R-:W-:-:S11]  /*3b3e0*/  LOP3.LUT R5, R5, 0xffffefff, RZ, 0xc0, !PT ;  /* 0xffffefff05057812 */ /* 0x000fd600078ec0ff */
[----:B------:R-:W-:-:S04]  /*3b3f0*/  @P0 LOP3.LUT R5, R5, 0x1000, RZ, 0xfc, !PT ;  /* 0x0000100005050812 */ /* 0x000fc800078efcff */
[----:B------:R-:W-:-:S04]  /*3b400*/  LOP3.LUT R5, R5, 0xfffffffe, RZ, 0xc0, !PT ;  /* 0xfffffffe05057812 */ /* 0x000fc800078ec0ff */
[----:B------:R-:W-:Y:S02]  /*3b410*/  @P6 LOP3.LUT R5, R5, 0x1, RZ, 0xfc, !PT ;  /* 0x0000000105056812 */ /* 0x000fe400078efcff */
[----:B------:R-:W-:Y:S02]  /*3b420*/  LOP3.LUT P6, RZ, R20, 0x400, RZ, 0xc0, !PT ;  /* 0x0000040014ff7812 */ /* 0x000fe400078cc0ff */
[----:B------:R-:W-:-:S11]  /*3b430*/  LOP3.LUT R5, R5, 0xfffffffd, RZ, 0xc0, !PT ;  /* 0xfffffffd05057812 */ /* 0x000fd600078ec0ff */
[----:B------:R-:W-:Y:S02]  /*3b440*/  @P6 LOP3.LUT R5, R5, 0x2, RZ, 0xfc, !PT ;  /* 0x0000000205056812 */ /* 0x000fe400078efcff */
[----:B------:R-:W-:Y:S02]  /*3b450*/  LOP3.LUT P6, RZ, R20, 0x800, RZ, 0xc0, !PT ;  /* 0x0000080014ff7812 */ /* 0x000fe400078cc0ff */
[----:B------:R-:W-:-:S11]  /*3b460*/  LOP3.LUT R5, R5, 0xfffffffb, RZ, 0xc0, !PT ;  /* 0xfffffffb05057812 */ /* 0x000fd600078ec0ff */
[----:B------:R-:W-:Y:S02]  /*3b470*/  @P6 LOP3.LUT R5, R5, 0x4, RZ, 0xfc, !PT ;  /* 0x0000000405056812 */ /* 0x000fe400078efcff */
[----:B------:R-:W-:Y:S02]  /*3b480*/  LOP3.LUT P6, RZ, R20, 0x1000, RZ, 0xc0, !PT ;  /* 0x0000100014ff7812 */ /* 0x000fe400078cc0ff */
[----:B------:R-:W-:Y:S02]  /*3b490*/  LOP3.LUT R5, R5, 0xfffffff7, RZ, 0xc0, !PT ;  /* 0xfffffff705057812 */ /* 0x000fe400078ec0ff */
[----:B------:R-:W-:-:S09]  /*3b4a0*/  LOP3.LUT P0, RZ, R3, 0x1, RZ, 0xc0, !PT ;  /* 0x0000000103ff7812 */ /* 0x000fd2000780c0ff */
[----:B------:R-:W-:Y:S02]  /*3b4b0*/  @P6 LOP3.LUT R5, R5, 0x8, RZ, 0xfc, !PT ;  /* 0x0000000805056812 */ /* 0x000fe400078efcff */
[----:B------:R-:W-:Y:S02]  /*3b4c0*/  LOP3.LUT P6, RZ, R20, 0x2000, RZ, 0xc0, !PT ;  /* 0x0000200014ff7812 */ /* 0x000fe400078cc0ff */
[----:B------:R-:W-:Y:S01]  /*3b4d0*/  LOP3.LUT R5, R5, 0xffffffef, RZ, 0xc0, !PT ;  /* 0xffffffef05057812 */ /* 0x000fe200078ec0ff */
[----:B----4-:R4:W-:Y:S04]  /*3b4e0*/  @P1 STG.E desc[UR10][R174.64], R173 ;  /* 0x000000adae001986 */ /* 0x0109e8000c10190a */
[----:B------:R1:W-:Y:S06]  /*3b4f0*/  @P0 STG.E desc[UR10][R178.64], R172 ;  /* 0x000000acb2000986 */ /* 0x0003ec000c10190a */
[----:B------:R-:W-:Y:S01]  /*3b500*/  @P6 LOP3.LUT R5, R5, 0x10, RZ, 0xfc, !PT ;  /* 0x0000001005056812 */ /* 0x000fe200078efcff */
[----:B----4-:R-:W4:Y:S03]  /*3b510*/  LDL.LU.64 R174, [R1+0x1758] ;  /* 0x0017580001ae7983 */ /* 0x010f260000300a00 */
[C---:B------:R-:W-:Y:S01]  /*3b520*/  LOP3.LUT P0, RZ, R5.reuse, 0x1000, RZ, 0xc0, !PT ;  /* 0x0000100005ff7812 */ /* 0x040fe2000780c0ff */
[----:B------:R-:W4:Y:S04]  /*3b530*/  LDL.LU R12, [R1+0x794] ;  /* 0x00079400010c7983 */ /* 0x000f280000300800 */
[----:B-1----:R-:W4:Y:S04]  /*3b540*/  LDL.LU.64 R178, [R1+0x1750] ;  /* 0x0017500001b27983 */ /* 0x002f280000300a00 */
[----:B------:R-:W4:Y:S04]  /*3b550*/  LDL.LU R173, [R1+0x784] ;  /* 0x0007840001ad7983 */ /* 0x000f280000300800 */
[----:B------:R1:W-:Y:S01]  /*3b560*/  @P0 STG.E desc[UR10][R176.64], R187 ;  /* 0x000000bbb0000986 */ /* 0x0003e2000c10190a */
[----:B------:R-:W-:-:S03]  /*3b570*/  LOP3.LUT P0, RZ, R5, 0x800, RZ, 0xc0, !PT ;  /* 0x0000080005ff7812 */ /* 0x000fc6000780c0ff */
[----:B-1----:R-:W4:Y:S10]  /*3b580*/  LDL.LU.64 R176, [R1+0x1748] ;  /* 0x0017480001b07983 */ /* 0x002f340000300a00 */
[----:B------:R1:W-:Y:S04]  /*3b590*/  @P0 STG.E desc[UR10][R182.64], R186 ;  /* 0x000000bab6000986 */ /* 0x0003e8000c10190a */
[----:B------:R-:W4:Y:S04]  /*3b5a0*/  LDL.LU R172, [R1+0x798] ;  /* 0x0007980001ac7983 */ /* 0x000f280000300800 */
[----:B-1----:R-:W4:Y:S04]  /*3b5b0*/  LDL.LU.64 R182, [R1+0x1740] ;  /* 0x0017400001b67983 */ /* 0x002f280000300a00 */
[----:B------:R-:W4:Y:S01]  /*3b5c0*/  LDL.LU R187, [R1+0x788] ;  /* 0x0007880001bb7983 */ /* 0x000f220000300800 */
[----:B------:R-:W-:-:S13]  /*3b5d0*/  LOP3.LUT P0, RZ, R5, 0x400, RZ, 0xc0, !PT ;  /* 0x0000040005ff7812 */ /* 0x000fda000780c0ff */
[----:B------:R1:W-:Y:S01]  /*3b5e0*/  @P0 STG.E desc[UR10][R180.64], R191 ;  /* 0x000000bfb4000986 */ /* 0x0003e2000c10190a */
[----:B------:R-:W-:Y:S02]  /*3b5f0*/  LOP3.LUT P0, RZ, R5, 0x200, RZ, 0xc0, !PT ;  /* 0x0000020005ff7812 */ /* 0x000fe4000780c0ff */
[----:B------:R-:W-:Y:S02]  /*3b600*/  LOP3.LUT P1, RZ, R3, 0x100, RZ, 0xc0, !PT ;  /* 0x0000010003ff7812 */ /* 0x000fe4000782c0ff */
[----:B------:R-:W-:Y:S01]  /*3b610*/  LOP3.LUT P6, RZ, R20, 0x4000, RZ, 0xc0, !PT ;  /* 0x0000400014ff7812 */ /* 0x000fe200078cc0ff */
[----:B-1----:R-:W4:Y:S08]  /*3b620*/  LDL.LU.64 R180, [R1+0x1738] ;  /* 0x0017380001b47983 */ /* 0x002f300000300a00 */
[----:B------:R1:W-:Y:S01]  /*3b630*/  @P0 STG.E desc[UR10][R184.64], R188 ;  /* 0x000000bcb8000986 */ /* 0x0003e2000c10190a */
[----:B------:R-:W-:-:S03]  /*3b640*/  LOP3.LUT P0, RZ, R5, 0x100, RZ, 0xc0, !PT ;  /* 0x0000010005ff7812 */ /* 0x000fc6000780c0ff */
[----:B------:R-:W4:Y:S04]  /*3b650*/  LDL.LU R186, [R1+0x79c] ;  /* 0x00079c0001ba7983 */ /* 0x000f280000300800 */
[----:B-1----:R-:W4:Y:S06]  /*3b660*/  LDL.LU.64 R184, [R1+0x1730] ;  /* 0x0017300001b87983 */ /* 0x002f2c0000300a00 */
[----:B------:R1:W-:Y:S01]  /*3b670*/  @P0 STG.E desc[UR10][R194.64], R189 ;  /* 0x000000bdc2000986 */ /* 0x0003e2000c10190a */
[----:B------:R-:W-:-:S03]  /*3b680*/  LOP3.LUT P0, RZ, R5, 0x80, RZ, 0xc0, !PT ;  /* 0x0000008005ff7812 */ /* 0x000fc6000780c0ff */
[----:B------:R-:W4:Y:S04]  /*3b690*/  LDL.LU R191, [R1+0x78c] ;  /* 0x00078c0001bf7983 */ /* 0x000f280000300800 */
[----:B-1----:R-:W4:Y:S06]  /*3b6a0*/  LDL.LU.64 R194, [R1+0x1728] ;  /* 0x0017280001c27983 */ /* 0x002f2c0000300a00 */
[----:B------:R1:W-:Y:S01]  /*3b6b0*/  @P0 STG.E desc[UR10][R192.64], R252 ;  /* 0x000000fcc0000986 */ /* 0x0003e2000c10190a */
[----:B------:R-:W-:-:S03]  /*3b6c0*/  LOP3.LUT P0, RZ, R5, 0x40, RZ, 0xc0, !PT ;  /* 0x0000004005ff7812 */ /* 0x000fc6000780c0ff */
[----:B-1----:R-:W4:Y:S10]  /*3b6d0*/  LDL.LU R192, [R1+0x770] ;  /* 0x0007700001c07983 */ /* 0x002f340000300800 */
[----:B------:R1:W-:Y:S01]  /*3b6e0*/  @P0 STG.E desc[UR10][R198.64], R27 ;  /* 0x0000001bc6000986 */ /* 0x0003e2000c10190a */
[----:B------:R-:W-:-:S03]  /*3b6f0*/  LOP3.LUT P0, RZ, R5, 0x20, RZ, 0xc0, !PT ;  /* 0x0000002005ff7812 */ /* 0x000fc6000780c0ff */
[----:B------:R-:W4:Y:S04]  /*3b700*/  LDL.LU.64 R188, [R1+0x1720] ;  /* 0x0017200001bc7983 */ /* 0x000f280000300a00 */
[----:B------:R-:W4:Y:S04]  /*3b710*/  LDL.LU R193, [R1+0x760] ;  /* 0x0007600001c17983 */ /* 0x000f280000300800 */
[----:B-1----:R-:W4:Y:S04]  /*3b720*/  LDL.LU.64 R198, [R1+0x1718] ;  /* 0x0017180001c67983 */ /* 0x002f280000300a00 */
[----:B------:R-:W4:Y:S04]  /*3b730*/  LDL.LU R252, [R1+0x774] ;  /* 0x0007740001fc7983 */ /* 0x000f280000300800 */
[----:B--2---:R1:W-:Y:S02]  /*3b740*/  @P1 STG.E desc[UR10][R202.64], R26 ;  /* 0x0000001aca001986 */ /* 0x0043e4000c10190a */
[----:B-1----:R-:W-:-:S02]  /*3b750*/  VIADD R26, R6, 0xb ;  /* 0x0000000b061a7836 */ /* 0x002fc40000000000 */
[----:B------:R-:W2:Y:S03]  /*3b760*/  LDL.LU.64 R202, [R1+0x1710] ;  /* 0x0017100001ca7983 */ /* 0x000ea60000300a00 */
[----:B---3--:R-:W-:Y:S01]  /*3b770*/  ISETP.LT.AND P1, PT, R26, R38, !P0 ;  /* 0x000000261a00720c */ /* 0x008fe20004721270 */
[----:B------:R-:W2:-:S12]  /*3b780*/  LDL.LU R27, [R1+0x764] ;  /* 0x00076400011b7983 */ /* 0x000e980000300800 */
[----:B------:R-:W-:Y:S04]  /*3b790*/  @P1 STG.E desc[UR10][R42.64], R40 ;  /* 0x000000282a001986 */ /* 0x000fe8000c10190a */
[----:B------:R-:W-:Y:S01]  /*3b7a0*/  @P6 STG.E desc[UR10][R36.64], R41 ;  /* 0x0000002924006986 */ /* 0x000fe2000c10190a */
[----:B------:R-:W-:-:S13]  /*3b7b0*/  LOP3.LUT P6, RZ, R5, 0x10, RZ, 0xc0, !PT ;  /* 0x0000001005ff7812 */ /* 0x000fda00078cc0ff */
[----:B------:R-:W-:Y:S01]  /*3b7c0*/  @P6 STG.E desc[UR10][R30.64], R28 ;  /* 0x0000001c1e006986 */ /* 0x000fe2000c10190a */
[----:B------:R-:W-:-:S13]  /*3b7d0*/  LOP3.LUT P6, RZ, R5, 0x8, RZ, 0xc0, !PT ;  /* 0x0000000805ff7812 */ /* 0x000fda00078cc0ff */
[----:B------:R-:W-:Y:S01]  /*3b7e0*/  @P6 STG.E desc[UR10][R34.64], R29 ;  /* 0x0000001d22006986 */ /* 0x000fe2000c10190a */
[----:B------:R-:W-:-:S13]  /*3b7f0*/  LOP3.LUT P6, RZ, R5, 0x4, RZ, 0xc0, !PT ;  /* 0x0000000405ff7812 */ /* 0x000fda00078cc0ff */
[----:B------:R-:W-:Y:S01]  /*3b800*/  @P6 STG.E desc[UR10][R32.64], R14 ;  /* 0x0000000e20006986 */ /* 0x000fe2000c10190a */
[----:B------:R-:W-:-:S13]  /*3b810*/  LOP3.LUT P6, RZ, R5, 0x2, RZ, 0xc0, !PT ;  /* 0x0000000205ff7812 */ /* 0x000fda00078cc0ff */
[----:B------:R1:W-:Y:S01]  /*3b820*/  @P6 STG.E desc[UR10][R10.64], R15 ;  /* 0x0000000f0a006986 */ /* 0x0003e2000c10190a */
[----:B------:R-:W-:Y:S02]  /*3b830*/  LOP3.LUT P6, RZ, R5, 0x1, RZ, 0xc0, !PT ;  /* 0x0000000105ff7812 */ /* 0x000fe400078cc0ff */
[C---:B------:R-:W-:Y:S02]  /*3b840*/  LOP3.LUT P5, RZ, R20.reuse, 0x4, RZ, 0xc0, !PT ;  /* 0x0000000414ff7812 */ /* 0x040fe400078ac0ff */
[C---:B------:R-:W-:Y:S02]  /*3b850*/  LOP3.LUT P4, RZ, R20.reuse, 0x2, RZ, 0xc0, !PT ;  /* 0x0000000214ff7812 */ /* 0x040fe4000788c0ff */
[----:B------:R-:W-:Y:S01]  /*3b860*/  LOP3.LUT P3, RZ, R20, 0x1, RZ, 0xc0, !PT ;  /* 0x0000000114ff7812 */ /* 0x000fe2000786c0ff */
[----:B-1----:R-:W3:Y:S06]  /*3b870*/  LDL.LU.64 R10, [R1+0x1708] ;  /* 0x00170800010a7983 */ /* 0x002eec0000300a00 */
[----:B------:R1:W-:Y:S01]  /*3b880*/  @P6 STG.E desc[UR10][R8.64], R13 ;  /* 0x0000000d08006986 */ /* 0x0003e2000c10190a */
[----:B------:R-:W-:-:S02]  /*3b890*/  LOP3.LUT P6, RZ, R2, 0x80000000, RZ, 0xc0, !PT ;  /* 0x8000000002ff7812 */ /* 0x000fc400078cc0ff */
[----:B------:R-:W-:Y:S01]  /*3b8a0*/  LOP3.LUT R20, R20, 0xffefffff, RZ, 0xc0, !PT ;  /* 0xffefffff14147812 */ /* 0x000fe200078ec0ff */
[----:B------:R-:W3:Y:S03]  /*3b8b0*/  LDL.LU R15, [R1+0x778] ;  /* 0x00077800010f7983 */ /* 0x000ee60000300800 */
[----:B------:R-:W-:-:S04]  /*3b8c0*/  @P0 LOP3.LUT R20, R20, 0x100000, RZ, 0xfc, !PT ;  /* 0x0010000014140812 */ /* 0x000fc800078efcff */
[----:B------:R-:W-:Y:S01]  /*3b8d0*/  LOP3.LUT P1, RZ, R20, 0x20, RZ, 0xc0, !PT ;  /* 0x0000002014ff7812 */ /* 0x000fe2000782c0ff */
[----:B-1----:R-:W3:Y:S04]  /*3b8e0*/  LDL.LU.64 R8, [R1+0x1700] ;  /* 0x0017000001087983 */ /* 0x002ee80000300a00 */
[----:B------:R-:W3:Y:S04]  /*3b8f0*/  LDL.LU R13, [R1+0x768] ;  /* 0x00076800010d7983 */ /* 0x000ee80000300800 */
[----:B----4-:R1:W-:Y:S01]  /*3b900*/  @P6 STG.E desc[UR10][R174.64], R12 ;  /* 0x0000000cae006986 */ /* 0x0103e2000c10190a */
[----:B------:R-:W-:-:S03]  /*3b910*/  LOP3.LUT P6, RZ, R2, 0x40000000, RZ, 0xc0, !PT ;  /* 0x4000000002ff7812 */ /* 0x000fc600078cc0ff */
[----:B-1----:R-:W4:Y:S10]  /*3b920*/  LDL.LU.64 R174, [R1+0x16f8] ;  /* 0x0016f80001ae7983 */ /* 0x002f340000300a00 */
[----:B------:R1:W-:Y:S01]  /*3b930*/  @P6 STG.E desc[UR10][R178.64], R173 ;  /* 0x000000adb2006986 */ /* 0x0003e2000c10190a */
[----:B------:R-:W-:-:S03]  /*3b940*/  LOP3.LUT P6, RZ, R2, 0x20000000, RZ, 0xc0, !PT ;  /* 0x2000000002ff7812 */ /* 0x000fc600078cc0ff */
[----:B------:R-:W4:Y:S04]  /*3b950*/  LDL.LU R12, [R1+0x77c] ;  /* 0x00077c00010c7983 */ /* 0x000f280000300800 */
[----:B-1----:R-:W4:Y:S06]  /*3b960*/  LDL.LU.64 R178, [R1+0x16f0] ;  /* 0x0016f00001b27983 */ /* 0x002f2c0000300a00 */
[----:B------:R1:W-:Y:S01]  /*3b970*/  @P6 STG.E desc[UR10][R176.64], R172 ;  /* 0x000000acb0006986 */ /* 0x0003e2000c10190a */
[----:B------:R-:W-:-:S03]  /*3b980*/  LOP3.LUT P6, RZ, R2, 0x10000000, RZ, 0xc0, !PT ;  /* 0x1000000002ff7812 */ /* 0x000fc600078cc0ff */
[----:B------:R-:W4:Y:S04]  /*3b990*/  LDL.LU R173, [R1+0x76c] ;  /* 0x00076c0001ad7983 */ /* 0x000f280000300800 */
[----:B------:R1:W-:Y:S01]  /*3b9a0*/  @P1 STG.E desc[UR10][R182.64], R187 ;  /* 0x000000bbb6001986 */ /* 0x0003e2000c10190a */
[----:B------:R-:W-:Y:S02]  /*3b9b0*/  LOP3.LUT P1, RZ, R18, 0x40, RZ, 0xc0, !PT ;  /* 0x0000004012ff7812 */ /* 0x000fe4000782c0ff */
[----:B------:R-:W-:Y:S01]  /*3b9c0*/  LOP3.LUT R2, R2, 0xffffffef, RZ, 0xc0, !PT ;  /* 0xffffffef02027812 */ /* 0x000fe200078ec0ff */
[----:B-1----:R-:W4:Y:S04]  /*3b9d0*/  LDL.LU.64 R176, [R1+0x16e8] ;  /* 0x0016e80001b07983 */ /* 0x002f280000300a00 */
        /* <DEDUP_REMOVED lines=37> */
[----:B------:R1:W-:Y:S10]  /*3bc30*/  @P0 STG.E desc[UR10][R180.64], R186 ;  /* 0x000000bab4000986 */ /* 0x0003f4000c10190a */
[----:B------:R-:W-:Y:S01]  /*3bc40*/  @P1 LOP3.LUT R2, R2, 0x8000, RZ, 0xfc, !PT ;  /* 0x0000800002021812 */ /* 0x000fe200078efcff */
[----:B-1----:R-:W4:Y:S01]  /*3bc50*/  LDL.LU.64 R180, [R1+0x16d8] ;  /* 0x0016d80001b47983 */ /* 0x002f220000300a00 */
[----:B------:R-:W-:-:S03]  /*3bc60*/  LOP3.LUT P1, RZ, R18, 0x40000, RZ, 0xc0, !PT ;  /* 0x0004000012ff7812 */ /* 0x000fc6000782c0ff */
[----:B------:R-:W4:Y:S01]  /*3bc70*/  LDL.LU R186, [R1+0x754] ;  /* 0x0007540001ba7983 */ /* 0x000f220000300800 */
[----:B------:R-:W-:-:S03]  /*3bc80*/  LOP3.LUT R2, R2, 0xfffeffff, RZ, 0xc0, !PT ;  /* 0xfffeffff02027812 */ /* 0x000fc600078ec0ff */
[----:B------:R1:W-:Y:S06]  /*3bc90*/  @P6 STG.E desc[UR10][R184.64], R191 ;  /* 0x000000bfb8006986 */ /* 0x0003ec000c10190a */
[----:B------:R-:W-:Y:S02]  /*3bca0*/  @P1 LOP3.LUT R2, R2, 0x10000, RZ, 0xfc, !PT ;  /* 0x0001000002021812 */ /* 0x000fe400078efcff */
[----:B------:R-:W-:Y:S01]  /*3bcb0*/  LOP3.LUT P1, RZ, R18, 0x80000, RZ, 0xc0, !PT ;  /* 0x0008000012ff7812 */ /* 0x000fe2000782c0ff */
[----:B-1----:R-:W4:Y:S04]  /*3bcc0*/  LDL.LU.64 R184, [R1+0x16d0] ;  /* 0x0016d00001b87983 */ /* 0x002f280000300a00 */
[----:B------:R-:W4:Y:S01]  /*3bcd0*/  LDL.LU R191, [R1+0x744] ;  /* 0x0007440001bf7983 */ /* 0x000f220000300800 */
[----:B------:R-:W-:-:S03]  /*3bce0*/  LOP3.LUT R2, R2, 0xfffdffff, RZ, 0xc0, !PT ;  /* 0xfffdffff02027812 */ /* 0x000fc600078ec0ff */
[----:B------:R1:W-:Y:S04]  /*3bcf0*/  @P5 STG.E desc[UR10][R194.64], R192 ;  /* 0x000000c0c2005986 */ /* 0x0003e8000c10190a */
        /* <DEDUP_REMOVED lines=10> */
[----:B------:R-:W-:-:S02]  /*3bda0*/  LOP3.LUT R2, R2, 0xfff7ffff, RZ, 0xc0, !PT ;  /* 0xfff7ffff02027812 */ /* 0x000fc400078ec0ff */
[----:B------:R-:W-:Y:S01]  /*3bdb0*/  LOP3.LUT P2, RZ, R18, 0x80000000, RZ, 0xc0, !PT ;  /* 0x8000000012ff7812 */ /* 0x000fe2000784c0ff */
[----:B------:R1:W-:Y:S04]  /*3bdc0*/  @P3 STG.E desc[UR10][R198.64], R252 ;  /* 0x000000fcc6003986 */ /* 0x0003e8000c10190a */
[----:B------:R-:W-:Y:S02]  /*3bdd0*/  @P1 LOP3.LUT R2, R2, 0x80000, RZ, 0xfc, !PT ;  /* 0x0008000002021812 */ /* 0x000fe400078efcff */
[----:B------:R-:W-:Y:S01]  /*3bde0*/  LOP3.LUT P1, RZ, R18, 0x400000, RZ, 0xc0, !PT ;  /* 0x0040000012ff7812 */ /* 0x000fe2000782c0ff */
[----:B-1----:R-:W4:Y:S04]  /*3bdf0*/  LDL.LU.64 R198, [R1+0x16b8] ;  /* 0x0016b80001c67983 */ /* 0x002f280000300a00 */
[----:B------:R-:W4:Y:S01]  /*3be00*/  LDL.LU R252, [R1+0x75c] ;  /* 0x00075c0001fc7983 */ /* 0x000f220000300800 */
[----:B------:R-:W-:-:S03]  /*3be10*/  LOP3.LUT R2, R2, 0xffefffff, RZ, 0xc0, !PT ;  /* 0xffefffff02027812 */ /* 0x000fc600078ec0ff */
[----:B--2---:R1:W-:Y:S04]  /*3be20*/  @P2 STG.E desc[UR10][R202.64], R27 ;  /* 0x0000001bca002986 */ /* 0x0043e8000c10190a */
[----:B------:R-:W-:Y:S02]  /*3be30*/  @P1 LOP3.LUT R2, R2, 0x100000, RZ, 0xfc, !PT ;  /* 0x0010000002021812 */ /* 0x000fe400078efcff */
[----:B------:R-:W-:Y:S01]  /*3be40*/  LOP3.LUT P1, RZ, R18, 0x800000, RZ, 0xc0, !PT ;  /* 0x0080000012ff7812 */ /* 0x000fe2000782c0ff */
[----:B-1----:R-:W2:Y:S04]  /*3be50*/  LDL.LU.64 R202, [R1+0x16b0] ;  /* 0x0016b00001ca7983 */ /* 0x002ea80000300a00 */
[----:B------:R-:W2:Y:S01]  /*3be60*/  LDL.LU R27, [R1+0x74c] ;  /* 0x00074c00011b7983 */ /* 0x000ea20000300800 */
[----:B------:R-:W-:-:S03]  /*3be70*/  LOP3.LUT R2, R2, 0xffdfffff, RZ, 0xc0, !PT ;  /* 0xffdfffff02027812 */ /* 0x000fc600078ec0ff */
[----:B------:R-:W2:Y:S04]  /*3be80*/  LDL.LU.64 R168, [R1+0x16a8] ;  /* 0x0016a80001a87983 */ /* 0x000ea80000300a00 */
[----:B------:R-:W-:Y:S02]  /*3be90*/  @P1 LOP3.LUT R2, R2, 0x200000, RZ, 0xfc, !PT ;  /* 0x0020000002021812 */ /* 0x000fe400078efcff */
[----:B------:R-:W-:Y:S01]  /*3bea0*/  LOP3.LUT P1, RZ, R18, 0x1000000, RZ, 0xc0, !PT ;  /* 0x0100000012ff7812 */ /* 0x000fe2000782c0ff */
[----:B------:R-:W2:Y:S01]  /*3beb0*/  LDL.LU R38, [R1+0x730] ;  /* 0x0007300001267983 */ /* 0x000ea20000300800 */
[----:B------:R-:W-:-:S03]  /*3bec0*/  LOP3.LUT R2, R2, 0xffbfffff, RZ, 0xc0, !PT ;  /* 0xffbfffff02027812 */ /* 0x000fc600078ec0ff */
[----:B------:R-:W2:Y:S04]  /*3bed0*/  LDL.LU.64 R170, [R1+0x16a0] ;  /* 0x0016a00001aa7983 */ /* 0x000ea80000300a00 */
[----:B------:R-:W2:Y:S04]  /*3bee0*/  LDL.LU R39, [R1+0x720] ;  /* 0x0007200001277983 */ /* 0x000ea80000300800 */
[----:B------:R-:W-:Y:S01]  /*3bef0*/  @P1 LOP3.LUT R2, R2, 0x400000, RZ, 0xfc, !PT ;  /* 0x0040000002021812 */ /* 0x000fe200078efcff */
[----:B------:R-:W2:Y:S01]  /*3bf00*/  LDL.LU.64 R42, [R1+0x1698] ;  /* 0x00169800012a7983 */ /* 0x000ea20000300a00 */
[----:B------:R-:W-:-:S02]  /*3bf10*/  LOP3.LUT P1, RZ, R18, 0x2000000, RZ, 0xc0, !PT ;  /* 0x0200000012ff7812 */ /* 0x000fc4000782c0ff */
[----:B------:R-:W-:Y:S01]  /*3bf20*/  LOP3.LUT R2, R2, 0xff7fffff, RZ, 0xc0, !PT ;  /* 0xff7fffff02027812 */ /* 0x000fe200078ec0ff */
[----:B------:R-:W2:Y:S04]  /*3bf30*/  LDL.LU R40, [R1+0x734] ;  /* 0x0007340001287983 */ /* 0x000ea80000300800 */
[----:B------:R-:W2:Y:S04]  /*3bf40*/  LDL.LU.64 R36, [R1+0x1690] ;  /* 0x0016900001247983 */ /* 0x000ea80000300a00 */
[----:B------:R-:W2:Y:S02]  /*3bf50*/  LDL.LU R41, [R1+0x724] ;  /* 0x0007240001297983 */ /* 0x000ea40000300800 */
[----:B------:R-:W-:-:S02]  /*3bf60*/  @P1 LOP3.LUT R2, R2, 0x800000, RZ, 0xfc, !PT ;  /* 0x0080000002021812 */ /* 0x000fc400078efcff */
[----:B------:R-:W-:Y:S01]  /*3bf70*/  LOP3.LUT P1, RZ, R18, 0x4000000, RZ, 0xc0, !PT ;  /* 0x0400000012ff7812 */ /* 0x000fe2000782c0ff */
[----:B------:R-:W2:Y:S01]  /*3bf80*/  LDL.LU.64 R30, [R1+0x1688] ;  /* 0x00168800011e7983 */ /* 0x000ea20000300a00 */
[----:B------:R-:W-:-:S03]  /*3bf90*/  LOP3.LUT R2, R2, 0xfeffffff, RZ, 0xc0, !PT ;  /* 0xfeffffff02027812 */ /* 0x000fc600078ec0ff */
[----:B------:R-:W2:Y:S04]  /*3bfa0*/  LDL.LU R28, [R1+0x738] ;  /* 0x00073800011c7983 */ /* 0x000ea80000300800 */
[----:B------:R-:W2:Y:S04]  /*3bfb0*/  LDL.LU.64 R34, [R1+0x1680] ;  /* 0x0016800001227983 */ /* 0x000ea80000300a00 */
[----:B------:R-:W-:Y:S01]  /*3bfc0*/  @P1 LOP3.LUT R2, R2, 0x1000000, RZ, 0xfc, !PT ;  /* 0x0100000002021812 */ /* 0x000fe200078efcff */
[----:B------:R-:W2:Y:S01]  /*3bfd0*/  LDL.LU R29, [R1+0x728] ;  /* 0x00072800011d7983 */ /* 0x000ea20000300800 */
[----:B------:R-:W-:-:S02]  /*3bfe0*/  LOP3.LUT P1, RZ, R18, 0x8000000, RZ, 0xc0, !PT ;  /* 0x0800000012ff7812 */ /* 0x000fc4000782c0ff */
[----:B------:R-:W-:Y:S01]  /*3bff0*/  LOP3.LUT R2, R2, 0xfdffffff, RZ, 0xc0, !PT ;  /* 0xfdffffff02027812 */ /* 0x000fe200078ec0ff */
[----:B------:R-:W2:Y:S04]  /*3c000*/  LDL.LU.64 R32, [R1+0x1678] ;  /* 0x0016780001207983 */ /* 0x000ea80000300a00 */
[----:B------:R-:W2:Y:S06]  /*3c010*/  LDL.LU R14, [R1+0x73c] ;  /* 0x00073c00010e7983 */ /* 0x000eac0000300800 */
[----:B------:R-:W-:-:S02]  /*3c020*/  @P1 LOP3.LUT R2, R2, 0x2000000, RZ, 0xfc, !PT ;  /* 0x0200000002021812 */ /* 0x000fc400078efcff */
[----:B------:R-:W-:Y:S02]  /*3c030*/  LOP3.LUT P1, RZ, R18, 0x10000000, RZ, 0xc0, !PT ;  /* 0x1000000012ff7812 */ /* 0x000fe4000782c0ff */
[----:B------:R-:W-:-:S11]  /*3c040*/  LOP3.LUT R2, R2, 0xfbffffff, RZ, 0xc0, !PT ;  /* 0xfbffffff02027812 */ /* 0x000fd600078ec0ff */
[----:B------:R-:W-:Y:S02]  /*3c050*/  @P1 LOP3.LUT R2, R2, 0x4000000, RZ, 0xfc, !PT ;  /* 0x0400000002021812 */ /* 0x000fe400078efcff */
[----:B------:R-:W-:Y:S02]  /*3c060*/  LOP3.LUT P1, RZ, R18, 0x20000000, RZ, 0xc0, !PT ;  /* 0x2000000012ff7812 */ /* 0x000fe4000782c0ff */
[----:B------:R-:W-:-:S11]  /*3c070*/  LOP3.LUT R2, R2, 0xf7ffffff, RZ, 0xc0, !PT ;  /* 0xf7ffffff02027812 */ /* 0x000fd600078ec0ff */
[----:B------:R-:W-:Y:S02]  /*3c080*/  @P1 LOP3.LUT R2, R2, 0x8000000, RZ, 0xfc, !PT ;  /* 0x0800000002021812 */ /* 0x000fe400078efcff */
[----:B------:R-:W-:-:S13]  /*3c090*/  LOP3.LUT P1, RZ, R18, 0x40000000, RZ, 0xc0, !PT ;  /* 0x4000000012ff7812 */ /* 0x000fda000782c0ff */
[----:B---3--:R1:W-:Y:S01]  /*3c0a0*/  @P1 STG.E desc[UR10][R10.64], R15 ;  /* 0x0000000f0a001986 */ /* 0x0083e2000c10190a */
[----:B------:R-:W-:-:S03]  /*3c0b0*/  LOP3.LUT P1, RZ, R2, 0x8000000, RZ, 0xc0, !PT ;  /* 0x0800000002ff7812 */ /* 0x000fc6000782c0ff */
[----:B-1----:R-:W3:Y:S04]  /*3c0c0*/  LDL.LU.64 R10, [R1+0x1670] ;  /* 0x00167000010a7983 */ /* 0x002ee80000300a00 */
[----:B------:R-:W3:Y:S06]  /*3c0d0*/  LDL.LU R15, [R1+0x72c] ;  /* 0x00072c00010f7983 */ /* 0x000eec0000300800 */
[----:B------:R1:W-:Y:S01]  /*3c0e0*/  @P1 STG.E desc[UR10][R8.64], R13 ;  /* 0x0000000d08001986 */ /* 0x0003e2000c10190a */
[----:B------:R-:W-:-:S03]  /*3c0f0*/  LOP3.LUT P1, RZ, R2, 0x4000000, RZ, 0xc0, !PT ;  /* 0x0400000002ff7812 */ /* 0x000fc6000782c0ff */
[----:B-1----:R-:W3:Y:S04]  /*3c100*/  LDL.LU.64 R8, [R1+0x1668] ;  /* 0x0016680001087983 */ /* 0x002ee80000300a00 */
[----:B------:R-:W3:Y:S06]  /*3c110*/  LDL.LU R13, [R1+0x710] ;  /* 0x00071000010d7983 */ /* 0x000eec0000300800 */
[----:B----4-:R1:W-:Y:S01]  /*3c120*/  @P1 STG.E desc[UR10][R174.64], R12 ;  /* 0x0000000cae001986 */ /* 0x0103e2000c10190a */
[----:B------:R-:W-:-:S03]  /*3c130*/  LOP3.LUT P1, RZ, R2, 0x2000000, RZ, 0xc0, !PT ;  /* 0x0200000002ff7812 */ /* 0x000fc6000782c0ff */
[----:B-1----:R-:W4:Y:S04]  /*3c140*/  LDL.LU.64 R174, [R1+0x1660] ;  /* 0x0016600001ae7983 */ /* 0x002f280000300a00 */
[----:B------:R-:W4:Y:S06]  /*3c150*/  LDL.LU R12, [R1+0x700] ;  /* 0x00070000010c7983 */ /* 0x000f2c0000300800 */
[----:B------:R1:W-:Y:S01]  /*3c160*/  @P1 STG.E desc[UR10][R178.64], R173 ;  /* 0x000000adb2001986 */ /* 0x0003e2000c10190a */
[----:B------:R-:W-:-:S03]  /*3c170*/  LOP3.LUT P1, RZ, R2, 0x1000000, RZ, 0xc0, !PT ;  /* 0x0100000002ff7812 */ /* 0x000fc6000782c0ff */
[----:B-1----:R-:W4:Y:S04]  /*3c180*/  LDL.LU.64 R178, [R1+0x1658] ;  /* 0x0016580001b27983 */ /* 0x002f280000300a00 */
[----:B------:R-:W4:Y:S06]  /*3c190*/  LDL.LU R173, [R1+0x714] ;  /* 0x0007140001ad7983 */ /* 0x000f2c0000300800 */
[----:B------:R1:W-:Y:S01]  /*3c1a0*/  @P1 STG.E desc[UR10][R176.64], R172 ;  /* 0x000000acb0001986 */ /* 0x0003e2000c10190a */
[----:B------:R-:W-:-:S03]  /*3c1b0*/  LOP3.LUT P1, RZ, R2, 0x800000, RZ, 0xc0, !PT ;  /* 0x0080000002ff7812 */ /* 0x000fc6000782c0ff */
[----:B-1----:R-:W4:Y:S04]  /*3c1c0*/  LDL.LU.64 R176, [R1+0x1650] ;  /* 0x0016500001b07983 */ /* 0x002f280000300a00 */
[----:B------:R-:W4:Y:S06]  /*3c1d0*/  LDL.LU R172, [R1+0x704] ;  /* 0x0007040001ac7983 */ /* 0x000f2c0000300800 */
[----:B------:R1:W-:Y:S04]  /*3c1e0*/  @P1 STG.E desc[UR10][R182.64], R187 ;  /* 0x000000bbb6001986 */ /* 0x0003e8000c10190a */
[----:B-1----:R-:W4:Y:S04]  /*3c1f0*/  LDL.LU.64 R182, [R1+0x1648] ;  /* 0x0016480001b67983 */ /* 0x002f280000300a00 */
[----:B------:R-:W4:Y:S01]  /*3c200*/  LDL.LU R187, [R1+0x718] ;  /* 0x0007180001bb7983 */ /* 0x000f220000300800 */
[----:B------:R-:W-:-:S13]  /*3c210*/  LOP3.LUT P1, RZ, R2, 0x400000, RZ, 0xc0, !PT ;  /* 0x0040000002ff7812 */ /* 0x000fda000782c0ff */
[----:B------:R1:W-:Y:S01]  /*3c220*/  @P1 STG.E desc[UR10][R180.64], R186 ;  /* 0x000000bab4001986 */ /* 0x0003e2000c10190a */
        /* <DEDUP_REMOVED lines=18> */
[----:B--2---:R1:W-:Y:S01]  /*3c350*/  @P1 STG.E desc[UR10][R202.64], R27 ;  /* 0x0000001bca001986 */ /* 0x0043e2000c10190a */
[----:B------:R-:W-:-:S03]  /*3c360*/  LOP3.LUT P1, RZ, R2, 0x10000, RZ, 0xc0, !PT ;  /* 0x0001000002ff7812 */ /* 0x000fc6000782c0ff */
[----:B------:R-:W2:Y:S04]  /*3c370*/  LDL.LU R252, [R1+0x6e0] ;  /* 0x0006e00001fc7983 */ /* 0x000ea80000300800 */
[----:B-1----:R-:W2:Y:S06]  /*3c380*/  LDL.LU.64 R202, [R1+0x1618] ;  /* 0x0016180001ca7983 */ /* 0x002eac0000300a00 */
[----:B------:R-:W-:Y:S01]  /*3c390*/  @P1 STG.E desc[UR10][R168.64], R38 ;  /* 0x00000026a8001986 */ /* 0x000fe2000c10190a */
[----:B------:R-:W-:-:S03]  /*3c3a0*/  LOP3.LUT P1, RZ, R2, 0x8000, RZ, 0xc0, !PT ;  /* 0x0000800002ff7812 */ /* 0x000fc6000782c0ff */
[----:B------:R-:W2:Y:S10]  /*3c3b0*/  LDL.LU R27, [R1+0x6f4] ;  /* 0x0006f400011b7983 */ /* 0x000eb40000300800 */
        /* <DEDUP_REMOVED lines=12> */
[----:B---3--:R1:W-:Y:S01]  /*3c480*/  @P1 STG.E desc[UR10][R10.64], R15 ;  /* 0x0000000f0a001986 */ /* 0x0083e2000c10190a */
[----:B------:R-:W-:Y:S02]  /*3c490*/  LOP3.LUT P1, RZ, R2, 0x100, RZ, 0xc0, !PT ;  /* 0x0000010002ff7812 */ /* 0x000fe4000782c0ff */
[----:B------:R-:W-:Y:S01]  /*3c4a0*/  LOP3.LUT R4, R4, 0xffffefff, RZ, 0xc0, !PT ;  /* 0xffffefff04047812 */ /* 0x000fe200078ec0ff */
[----:B-1----:R-:W3:Y:S10]  /*3c4b0*/  LDL.LU.64 R10, [R1+0x1610] ;  /* 0x00161000010a7983 */ /* 0x002ef40000300a00 */
[----:B------:R1:W-:Y:S01]  /*3c4c0*/  @P1 STG.E desc[UR10][R8.64], R13 ;  /* 0x0000000d08001986 */ /* 0x0003e2000c10190a */
[----:B------:R-:W-:-:S03]  /*3c4d0*/  LOP3.LUT P1, RZ, R2, 0x80, RZ, 0xc0, !PT ;  /* 0x0000008002ff7812 */ /* 0x000fc6000782c0ff */
[----:B------:R-:W3:Y:S04]  /*3c4e0*/  LDL.LU R15, [R1+0x6e4] ;  /* 0x0006e400010f7983 */ /* 0x000ee80000300800 */
[----:B-1----:R-:W3:Y:S06]  /*3c4f0*/  LDL.LU.64 R8, [R1+0x1608] ;  /* 0x0016080001087983 */ /* 0x002eec0000300a00 */
[----:B----4-:R1:W-:Y:S01]  /*3c500*/  @P1 STG.E desc[UR10][R174.64], R12 ;  /* 0x0000000cae001986 */ /* 0x0103e2000c10190a */
[----:B------:R-:W-:-:S03]  /*3c510*/  LOP3.LUT P1, RZ, R2, 0x40, RZ, 0xc0, !PT ;  /* 0x0000004002ff7812 */ /* 0x000fc6000782c0ff */
[----:B------:R-:W4:Y:S04]  /*3c520*/  LDL.LU R13, [R1+0x6f8] ;  /* 0x0006f800010d7983 */ /* 0x000f280000300800 */
[----:B-1----:R-:W4:Y:S04]  /*3c530*/  LDL.LU.64 R174, [R1+0x1600] ;  /* 0x0016000001ae7983 */ /* 0x002f280000300a00 */
[----:B------:R-:W4:Y:S04]  /*3c540*/  LDL.LU R12, [R1+0x6e8] ;  /* 0x0006e800010c7983 */ /* 0x000f280000300800 */
        /* <DEDUP_REMOVED lines=9> */
[----:B------:R-:W-:-:S02]  /*3c5e0*/  LOP3.LUT P1, RZ, R25, 0x80, RZ, 0xc0, !PT ;  /* 0x0000008019ff7812 */ /* 0x000fc4000782c0ff */
[----:B------:R-:W-:Y:S01]  /*3c5f0*/  LOP3.LUT P0, RZ, R18, 0x20, RZ, 0xc0, !PT ;  /* 0x0000002012ff7812 */ /* 0x000fe2000780c0ff */
[----:B-1----:R-:W4:Y:S10]  /*3c600*/  LDL.LU.64 R182, [R1+0x15e8] ;  /* 0x0015e80001b67983 */ /* 0x002f340000300a00 */
        /* <DEDUP_REMOVED lines=24> */
[----:B------:R-:W-:Y:S01]  /*3c790*/  LOP3.LUT R4, R4, 0xffefffff, RZ, 0xc0, !PT ;  /* 0xffefffff04047812 */ /* 0x000fe200078ec0ff */
[----:B------:R1:W-:Y:S01]  /*3c7a0*/  @P0 STG.E desc[UR10][R180.64], R186 ;  /* 0x000000bab4000986 */ /* 0x0003e2000c10190a */
[----:B------:R-:W-:-:S09]  /*3c7b0*/  LOP3.LUT P6, RZ, R18, 0x10, RZ, 0xc0, !PT ;  /* 0x0000001012ff7812 */ /* 0x000fd200078cc0ff */
[----:B------:R-:W-:Y:S02]  /*3c7c0*/  @P1 LOP3.LUT R4, R4, 0x100000, RZ, 0xfc, !PT ;  /* 0x0010000004041812 */ /* 0x000fe400078efcff */
[----:B------:R-:W-:Y:S01]  /*3c7d0*/  LOP3.LUT P1, RZ, R25, 0x10000, RZ, 0xc0, !PT ;  /* 0x0001000019ff7812 */ /* 0x000fe2000782c0ff */
[----:B-1----:R-:W4:Y:S01]  /*3c7e0*/  LDL.LU.64 R180, [R1+0x15e0] ;  /* 0x0015e00001b47983 */ /* 0x002f220000300a00 */
[----:B------:R-:W-:-:S03]  /*3c7f0*/  LOP3.LUT R4, R4, 0xffdfffff, RZ, 0xc0, !PT ;  /* 0xffdfffff04047812 */ /* 0x000fc600078ec0ff */
[----:B------:R-:W4:Y:S01]  /*3c800*/  LDL.LU R186, [R1+0x6c0] ;  /* 0x0006c00001ba7983 */ /* 0x000f220000300800 */
[----:B------:R-:W-:-:S07]  /*3c810*/  LOP3.LUT P5, RZ, R18, 0x8, RZ, 0xc0, !PT ;  /* 0x0000000812ff7812 */ /* 0x000fce00078ac0ff */
[----:B------:R-:W-:Y:S02]  /*3c820*/  @P1 LOP3.LUT R4, R4, 0x200000, RZ, 0xfc, !PT ;  /* 0x0020000004041812 */ /* 0x000fe400078efcff */
[----:B------:R-:W-:Y:S01]  /*3c830*/  LOP3.LUT P1, RZ, R25, 0x20000, RZ, 0xc0, !PT ;  /* 0x0002000019ff7812 */ /* 0x000fe2000782c0ff */
[----:B------:R1:W-:Y:S01]  /*3c840*/  @P6 STG.E desc[UR10][R184.64], R191 ;  /* 0x000000bfb8006986 */ /* 0x0003e2000c10190a */
[----:B------:R-:W-:-:S03]  /*3c850*/  LOP3.LUT R4, R4, 0xffbfffff, RZ, 0xc0, !PT ;  /* 0xffbfffff04047812 */ /* 0x000fc600078ec0ff */
[----:B-1----:R-:W4:Y:S04]  /*3c860*/  LDL.LU.64 R184, [R1+0x15d8] ;  /* 0x0015d80001b87983 */ /* 0x002f280000300a00 */
[----:B------:R-:W4:Y:S04]  /*3c870*/  LDL.LU R191, [R1+0x6d4] ;  /* 0x0006d40001bf7983 */ /* 0x000f280000300800 */
[----:B------:R-:W-:Y:S02]  /*3c880*/  @P1 LOP3.LUT R4, R4, 0x400000, RZ, 0xfc, !PT ;  /* 0x0040000004041812 */ /* 0x000fe400078efcff */
[----:B------:R-:W-:Y:S01]  /*3c890*/  LOP3.LUT P1, RZ, R25, 0x40000, RZ, 0xc0, !PT ;  /* 0x0004000019ff7812 */ /* 0x000fe2000782c0ff */
[----:B------:R1:W-:Y:S01]  /*3c8a0*/  @P5 STG.E desc[UR10][R194.64], R192 ;  /* 0x000000c0c2005986 */ /* 0x0003e2000c10190a */
[----:B------:R-:W-:-:S02]  /*3c8b0*/  LOP3.LUT P4, RZ, R18, 0x4, RZ, 0xc0, !PT ;  /* 0x0000000412ff7812 */ /* 0x000fc4000788c0ff */
[----:B------:R-:W-:Y:S01]  /*3c8c0*/  LOP3.LUT R4, R4, 0xff7fffff, RZ, 0xc0, !PT ;  /* 0xff7fffff04047812 */ /* 0x000fe200078ec0ff */
        /* <DEDUP_REMOVED lines=11> */
[----:B--2---:R1:W-:Y:S01]  /*3c980*/  @P3 STG.E desc[UR10][R198.64], R252 ;  /* 0x000000fcc6003986 */ /* 0x0043e2000c10190a */
[----:B------:R-:W-:-:S02]  /*3c990*/  LOP3.LUT P2, RZ, R18, 0x1, RZ, 0xc0, !PT ;  /* 0x0000000112ff7812 */ /* 0x000fc4000784c0ff */
[----:B------:R-:W-:Y:S01]  /*3c9a0*/  LOP3.LUT R4, R4, 0xfdffffff, RZ, 0xc0, !PT ;  /* 0xfdffffff04047812 */ /* 0x000fe200078ec0ff */
[----:B-1----:R-:W2:Y:S04]  /*3c9b0*/  LDL.LU.64 R198, [R1+0x15c0] ;  /* 0x0015c00001c67983 */ /* 0x002ea80000300a00 */
[----:B------:R-:W2:Y:S04]  /*3c9c0*/  LDL.LU R252, [R1+0x6c8] ;  /* 0x0006c80001fc7983 */ /* 0x000ea80000300800 */
[----:B------:R-:W-:Y:S02]  /*3c9d0*/  @P1 LOP3.LUT R4, R4, 0x2000000, RZ, 0xfc, !PT ;  /* 0x0200000004041812 */ /* 0x000fe400078efcff */
[----:B------:R-:W-:Y:S01]  /*3c9e0*/  LOP3.LUT P1, RZ, R25, 0x200000, RZ, 0xc0, !PT ;  /* 0x0020000019ff7812 */ /* 0x000fe2000782c0ff */
[----:B------:R1:W-:Y:S01]  /*3c9f0*/  @P2 STG.E desc[UR10][R202.64], R27 ;  /* 0x0000001bca002986 */ /* 0x0003e2000c10190a */
[----:B------:R-:W-:-:S03]  /*3ca00*/  LOP3.LUT R4, R4, 0xfbffffff, RZ, 0xc0, !PT ;  /* 0xfbffffff04047812 */ /* 0x000fc600078ec0ff */
[----:B-1----:R-:W2:Y:S04]  /*3ca10*/  LDL.LU.64 R202, [R1+0x15b8] ;  /* 0x0015b80001ca7983 */ /* 0x002ea80000300a00 */
[----:B------:R-:W2:Y:S04]  /*3ca20*/  LDL.LU R27, [R1+0x6dc] ;  /* 0x0006dc00011b7983 */ /* 0x000ea80000300800 */
[----:B------:R-:W-:Y:S02]  /*3ca30*/  @P1 LOP3.LUT R4, R4, 0x4000000, RZ, 0xfc, !PT ;  /* 0x0400000004041812 */ /* 0x000fe400078efcff */
[----:B------:R-:W-:-:S02]  /*3ca40*/  LOP3.LUT P1, RZ, R25, 0x400000, RZ, 0xc0, !PT ;  /* 0x0040000019ff7812 */ /* 0x000fc4000782c0ff */
        /* <DEDUP_REMOVED lines=26> */
[----:B------:R-:W-:-:S13]  /*3cbf0*/  LOP3.LUT P1, RZ, R25, 0x80000000, RZ, 0xc0, !PT ;  /* 0x8000000019ff7812 */ /* 0x000fda000782c0ff */
[----:B---3--:R-:W-:Y:S01]  /*3cc00*/  @P1 STG.E desc[UR10][R10.64], R15 ;  /* 0x0000000f0a001986 */ /* 0x008fe2000c10190a */
[----:B------:R-:W-:-:S13]  /*3cc10*/  LOP3.LUT P1, RZ, R2, 0x8, RZ, 0xc0, !PT ;  /* 0x0000000802ff7812 */ /* 0x000fda000782c0ff */
[----:B----4-:R-:W-:Y:S01]  /*3cc20*/  @P1 STG.E desc[UR10][R8.64], R13 ;  /* 0x0000000d08001986 */ /* 0x010fe2000c10190a */
        /* <DEDUP_REMOVED lines=17> */
[----:B--2---:R-:W-:Y:S01]  /*3cd40*/  @P1 STG.E desc[UR10][R198.64], R252 ;  /* 0x000000fcc6001986 */ /* 0x004fe2000c10190a */
[----:B------:R-:W-:-:S13]  /*3cd50*/  LOP3.LUT P1, RZ, R4, 0x2000000, RZ, 0xc0, !PT ;  /* 0x0200000004ff7812 */ /* 0x000fda000782c0ff */
[----:B------:R1:W-:Y:S04]  /*3cd60*/  @P1 STG.E desc[UR10][R202.64], R27 ;  /* 0x0000001bca001986 */ /* 0x0003e8000c10190a */
[----:B-1----:R-:W2:Y:S04]  /*3cd70*/  LDL.LU.64 R202, [R1+0x15b0] ;  /* 0x0015b00001ca7983 */ /* 0x002ea80000300a00 */
[----:B------:R-:W2:Y:S04]  /*3cd80*/  LDL.LU R170, [R1+0x6cc] ;  /* 0x0006cc0001aa7983 */ /* 0x000ea80000300800 */
[----:B------:R-:W3:Y:S04]  /*3cd90*/  LDL.LU.64 R168, [R1+0x15a8] ;  /* 0x0015a80001a87983 */ /* 0x000ee80000300a00 */
[----:B------:R-:W3:Y:S04]  /*3cda0*/  LDL.LU R171, [R1+0x6b0] ;  /* 0x0006b00001ab7983 */ /* 0x000ee80000300800 */
[----:B------:R-:W4:Y:S04]  /*3cdb0*/  LDL.LU.64 R38, [R1+0x15a0] ;  /* 0x0015a00001267983 */ /* 0x000f280000300a00 */
[----:B------:R-:W4:Y:S04]  /*3cdc0*/  LDL.LU R36, [R1+0x6a0] ;  /* 0x0006a00001247983 */ /* 0x000f280000300800 */
        /* <DEDUP_REMOVED lines=19> */
[----:B------:R-:W4:Y:S01]  /*3cf00*/  LDL.LU R187, [R1+0x684] ;  /* 0x0006840001bb7983 */ /* 0x000f220000300800 */
[----:B------:R-:W-:-:S03]  /*3cf10*/  LOP3.LUT P1, RZ, R4, 0x1000000, RZ, 0xc0, !PT ;  /* 0x0100000004ff7812 */ /* 0x000fc6000782c0ff */
        /* <DEDUP_REMOVED lines=12> */
[----:B--2---:R1:W-:Y:S01]  /*3cfe0*/  @P1 STG.E desc[UR10][R202.64], R170 ;  /* 0x000000aaca001986 */ /* 0x0043e2000c10190a */
[----:B------:R-:W-:-:S02]  /*3cff0*/  LOP3.LUT P1, RZ, R4, 0x800000, RZ, 0xc0, !PT ;  /* 0x0080000004ff7812 */ /* 0x000fc4000782c0ff */
[----:B------:R-:W-:Y:S01]  /*3d000*/  LOP3.LUT R18, R18, 0xffefffff, RZ, 0xc0, !PT ;  /* 0xffefffff12127812 */ /* 0x000fe200078ec0ff */
[----:B-1----:R-:W2:Y:S10]  /*3d010*/  LDL.LU.64 R202, [R1+0x1938] ;  /* 0x0019380001ca7983 */ /* 0x002eb40000300a00 */
        /* <DEDUP_REMOVED lines=13> */
[----:B------:R-:W-:-:S03]  /*3d0f0*/  LOP3.LUT P1, RZ, R4, 0x10000, RZ, 0xc0, !PT ;  /* 0x0001000004ff7812 */ /* 0x000fc6000782c0ff */
[----:B-1----:R-:W3:Y:S10]  /*3d100*/  LDL.LU.64 R32, [R1+0x1520] ;  /* 0x0015200001207983 */ /* 0x002ef40000300a00 */
[----:B------:R1:W-:Y:S01]  /*3d110*/  @P1 STG.E desc[UR10][R14.64], R13 ;  /* 0x0000000d0e001986 */ /* 0x0003e2000c10190a */
[----:B------:R-:W-:-:S03]  /*3d120*/  LOP3.LUT P1, RZ, R4, 0x8000, RZ, 0xc0, !PT ;  /* 0x0000800004ff7812 */ /* 0x000fc6000782c0ff */
[----:B------:R-:W3:Y:S04]  /*3d130*/  LDL.LU R11, [R1+0x674] ;  /* 0x00067400010b7983 */ /* 0x000ee80000300800 */
[----:B-1----:R-:W4:Y:S06]  /*3d140*/  LDL.LU.64 R14, [R1+0x1510] ;  /* 0x00151000010e7983 */ /* 0x002f2c0000300a00 */
[----:B------:R1:W-:Y:S01]  /*3d150*/  @P1 STG.E desc[UR10][R8.64], R12 ;  /* 0x0000000c08001986 */ /* 0x0003e2000c10190a */
[----:B------:R-:W-:-:S03]  /*3d160*/  LOP3.LUT P1, RZ, R4, 0x4000, RZ, 0xc0, !PT ;  /* 0x0000400004ff7812 */ /* 0x000fc6000782c0ff */
[----:B------:R-:W4:Y:S04]  /*3d170*/  LDL.LU R13, [R1+0x664] ;  /* 0x00066400010d7983 */ /* 0x000f280000300800 */
[----:B-1----:R-:W2:Y:S06]  /*3d180*/  LDL.LU.64 R8, [R1+0x1508] ;  /* 0x0015080001087983 */ /* 0x002eac0000300a00 */
[----:B------:R1:W-:Y:S01]  /*3d190*/  @P1 STG.E desc[UR10][R174.64], R173 ;  /* 0x000000adae001986 */ /* 0x0003e2000c10190a */
[----:B------:R-:W-:-:S03]  /*3d1a0*/  LOP3.LUT P1, RZ, R4, 0x2000, RZ, 0xc0, !PT ;  /* 0x0000200004ff7812 */ /* 0x000fc6000782c0ff */
[----:B------:R-:W2:Y:S04]  /*3d1b0*/  LDL.LU R12, [R1+0x678] ;  /* 0x00067800010c7983 */ /* 0x000ea80000300800 */
[----:B-1----:R-:W2:Y:S06]  /*3d1c0*/  LDL.LU.64 R174, [R1+0x1500] ;  /* 0x0015000001ae7983 */ /* 0x002eac0000300a00 */
[----:B------:R1:W-:Y:S01]  /*3d1d0*/  @P1 STG.E desc[UR10][R178.64], R172 ;  /* 0x000000acb2001986 */ /* 0x0003e2000c10190a */
[----:B------:R-:W-:-:S03]  /*3d1e0*/  LOP3.LUT P1, RZ, R4, 0x1000, RZ, 0xc0, !PT ;  /* 0x0000100004ff7812 */ /* 0x000fc6000782c0ff */
[----:B------:R-:W2:Y:S04]  /*3d1f0*/  LDL.LU R173, [R1+0x668] ;  /* 0x0006680001ad7983 */ /* 0x000ea80000300800 */
[----:B-1----:R-:W2:Y:S06]  /*3d200*/  LDL.LU.64 R178, [R1+0x14f8] ;  /* 0x0014f80001b27983 */ /* 0x002eac0000300a00 */
[----:B------:R1:W-:Y:S01]  /*3d210*/  @P1 STG.E desc[UR10][R176.64], R187 ;  /* 0x000000bbb0001986 */ /* 0x0003e2000c10190a */
[----:B------:R-:W-:-:S03]  /*3d220*/  LOP3.LUT P1, RZ, R17, 0x100, RZ, 0xc0, !PT ;  /* 0x0000010011ff7812 */ /* 0x000fc6000782c0ff */
[----:B------:R-:W2:Y:S01]  /*3d230*/  LDL.LU R172, [R1+0x67c] ;  /* 0x00067c0001ac7983 */ /* 0x000ea20000300800 */
[----:B------:R-:W-:-:S03]  /*3d240*/  LOP3.LUT P0, RZ, R25, 0x40, RZ, 0xc0, !PT ;  /* 0x0000004019ff7812 */ /* 0x000fc6000780c0ff */
[----:B-1----:R-:W2:Y:S06]  /*3d250*/  LDL.LU.64 R176, [R1+0x14f0] ;  /* 0x0014f00001b07983 */ /* 0x002eac0000300a00 */
[----:B------:R-:W-:Y:S02]  /*3d260*/  @P1 LOP3.LUT R18, R18, 0x100000, RZ, 0xfc, !PT ;  /* 0x0010000012121812 */ /* 0x000fe400078efcff */
[----:B------:R-:W-:Y:S01]  /*3d270*/  LOP3.LUT P1, RZ, R17, 0x200, RZ, 0xc0, !PT ;  /* 0x0000020011ff7812 */ /* 0x000fe2000782c0ff */
[----:B------:R-:W2:Y:S01]  /*3d280*/  LDL.LU R187, [R1+0x66c] ;  /* 0x00066c0001bb7983 */ /* 0x000ea20000300800 */
        /* <DEDUP_REMOVED lines=26> */
[----:B-1----:R-:W2:Y:S01]  /*3d430*/  LDL.LU.64 R182, [R1+0x14e8] ;  /* 0x0014e80001b67983 */ /* 0x002ea20000300a00 */
[----:B------:R-:W-:-:S03]  /*3d440*/  LOP3.LUT R18, R18, 0xdfffffff, RZ, 0xc0, !PT ;  /* 0xdfffffff12127812 */ /* 0x000fc600078ec0ff */
[----:B------:R-:W2:Y:S01]  /*3d450*/  LDL.LU R186, [R1+0x650] ;  /* 0x0006500001ba7983 */ /* 0x000ea20000300800 */
[----:B------:R-:W-:-:S07]  /*3d460*/  LOP3.LUT P5, RZ, R25, 0x10, RZ, 0xc0, !PT ;  /* 0x0000001019ff7812 */ /* 0x000fce00078ac0ff */
[----:B------:R-:W-:Y:S02]  /*3d470*/  @P1 LOP3.LUT R18, R18, 0x20000000, RZ, 0xfc, !PT ;  /* 0x2000000012121812 */ /* 0x000fe400078efcff */
[----:B------:R-:W-:Y:S01]  /*3d480*/  LOP3.LUT P1, RZ, R17, 0x40000, RZ, 0xc0, !PT ;  /* 0x0004000011ff7812 */ /* 0x000fe2000782c0ff */
[----:B------:R1:W-:Y:S01]  /*3d490*/  @P6 STG.E desc[UR10][R180.64], R191 ;  /* 0x000000bfb4006986 */ /* 0x0003e2000c10190a */
[----:B------:R-:W-:-:S03]  /*3d4a0*/  LOP3.LUT R18, R18, 0xbfffffff, RZ, 0xc0, !PT ;  /* 0xbfffffff12127812 */ /* 0x000fc600078ec0ff */
[----:B-1----:R-:W2:Y:S04]  /*3d4b0*/  LDL.LU.64 R180, [R1+0x14e0] ;  /* 0x0014e00001b47983 */ /* 0x002ea80000300a00 */
[----:B------:R-:W2:Y:S04]  /*3d4c0*/  LDL.LU R191, [R1+0x640] ;  /* 0x0006400001bf7983 */ /* 0x000ea80000300800 */
[----:B------:R-:W-:Y:S02]  /*3d4d0*/  @P1 LOP3.LUT R18, R18, 0x40000000, RZ, 0xfc, !PT ;  /* 0x4000000012121812 */ /* 0x000fe400078efcff */
[----:B------:R-:W-:Y:S01]  /*3d4e0*/  LOP3.LUT P1, RZ, R17, 0x80000, RZ, 0xc0, !PT ;  /* 0x0008000011ff7812 */ /* 0x000fe2000782c0ff */
[----:B------:R1:W-:Y:S01]  /*3d4f0*/  @P5 STG.E desc[UR10][R184.64], R188 ;  /* 0x000000bcb8005986 */ /* 0x0003e2000c10190a */
[----:B------:R-:W-:-:S02]  /*3d500*/  LOP3.LUT P4, RZ, R25, 0x8, RZ, 0xc0, !PT ;  /* 0x0000000819ff7812 */ /* 0x000fc4000788c0ff */
[----:B------:R-:W-:Y:S01]  /*3d510*/  LOP3.LUT R18, R18, 0x7fffffff, RZ, 0xc0, !PT ;  /* 0x7fffffff12127812 */ /* 0x000fe200078ec0ff */
        /* <DEDUP_REMOVED lines=66> */
[----:B-1----:R-:W3:Y:S10]  /*3d940*/  LDL.LU.64 R32, [R1+0x1480] ;  /* 0x0014800001207983 */ /* 0x002ef40000300a00 */
[----:B----4-:R1:W-:Y:S01]  /*3d950*/  @P1 STG.E desc[UR10][R14.64], R13 ;  /* 0x0000000d0e001986 */ /* 0x0103e2000c10190a */
[----:B------:R-:W-:-:S03]  /*3d960*/  LOP3.LUT P1, RZ, R4, 0x400, RZ, 0xc0, !PT ;  /* 0x0000040004ff7812 */ /* 0x000fc6000782c0ff */
[----:B------:R-:W3:Y:S04]  /*3d970*/  LDL.LU R11, [R1+0x628] ;  /* 0x00062800010b7983 */ /* 0x000ee80000300800 */
[----:B-1----:R-:W4:Y:S06]  /*3d980*/  LDL.LU.64 R14, [R1+0x1478] ;  /* 0x00147800010e7983 */ /* 0x002f2c0000300a00 */
[----:B--2---:R1:W-:Y:S01]  /*3d990*/  @P1 STG.E desc[UR10][R8.64], R12 ;  /* 0x0000000c08001986 */ /* 0x0043e2000c10190a */
        /* <DEDUP_REMOVED lines=38> */
[----:B-1----:R-:W2:Y:S04]  /*3dc00*/  LDL.LU.64 R198, [R1+0x1428] ;  /* 0x0014280001c67983 */ /* 0x002ea80000300a00 */
[----:B------:R-:W2:Y:S04]  /*3dc10*/  LDL.LU R27, [R1+0x4f0] ;  /* 0x0004f000011b7983 */ /* 0x000ea80000300800 */
[----:B------:R-:W3:Y:S01]  /*3dc20*/  LDL.LU.64 R4, [R1+0x14b8] ;  /* 0x0014b80001047983 */ /* 0x000ee20000300a00 */
[----:B------:R-:W-:-:S02]  /*3dc30*/  LOP3.LUT R25, R25, 0xefffffff, RZ, 0xc0, !PT ;  /* 0xefffffff19197812 */ /* 0x000fc400078ec0ff */
[----:B------:R-:W-:Y:S01]  /*3dc40*/  LOP3.LUT P0, RZ, R17, 0x80, RZ, 0xc0, !PT ;  /* 0x0000008011ff7812 */ /* 0x000fe2000780c0ff */
[----:B---3--:R-:W-:Y:S01]  /*3dc50*/  @P1 STG.E desc[UR10][R4.64], R170 ;  /* 0x000000aa04001986 */ /* 0x008fe2000c10190a */
        /* <DEDUP_REMOVED lines=31> */
[----:B------:R-:W-:-:S03]  /*3de50*/  LOP3.LUT R18, R18, 0xfffffffe, RZ, 0xc0, !PT ;  /* 0xfffffffe12127812 */ /* 0x000fc600078ec0ff */
[----:B-1----:R-:W2:Y:S06]  /*3de60*/  LDL.LU.64 R178, [R1+0x1400] ;  /* 0x0014000001b27983 */ /* 0x002eac0000300a00 */
[----:B------:R1:W-:Y:S01]  /*3de70*/  @P1 STG.E desc[UR10][R176.64], R187 ;  /* 0x000000bbb0001986 */ /* 0x0003e2000c10190a */
[----:B------:R-:W-:-:S03]  /*3de80*/  LOP3.LUT P1, RZ, R7, 0x200, RZ, 0xc0, !PT ;  /* 0x0000020007ff7812 */ /* 0x000fc6000782c0ff */
[----:B------:R-:W2:Y:S04]  /*3de90*/  LDL.LU R172, [R1+0x4e8] ;  /* 0x0004e80001ac7983 */ /* 0x000ea80000300800 */
[----:B-1----:R-:W2:Y:S06]  /*3dea0*/  LDL.LU.64 R176, [R1+0x13f8] ;  /* 0x0013f80001b07983 */ /* 0x002eac0000300a00 */
[----:B------:R-:W-:-:S02]  /*3deb0*/  @P1 LOP3.LUT R25, R25, 0x10000000, RZ, 0xfc, !PT ;  /* 0x1000000019191812 */ /* 0x000fc400078efcff */
        /* <DEDUP_REMOVED lines=97> */
[----:B--2---:R-:W-:Y:S01]  /*3e4d0*/  @P1 STG.E desc[UR10][R8.64], R12 ;  /* 0x0000000c08001986 */ /* 0x004fe2000c10190a */
        /* <DEDUP_REMOVED lines=58> */
[----:B------:R-:W-:-:S03]  /*3e880*/  LOP3.LUT P1, RZ, R18, 0x80, RZ, 0xc0, !PT ;  /* 0x0000008012ff7812 */ /* 0x000fc6000782c0ff */
        /* <DEDUP_REMOVED lines=29> */
[----:B------:R-:W-:-:S02]  /*3ea60*/  LOP3.LUT P1, RZ, R25, 0x10000000, RZ, 0xc0, !PT ;  /* 0x1000000019ff7812 */ /* 0x000fc4000782c0ff */
[----:B------:R-:W-:Y:S01]  /*3ea70*/  LOP3.LUT R25, R25, 0xffffffef, RZ, 0xc0, !PT ;  /* 0xffffffef19197812 */ /* 0x000fe200078ec0ff */
        /* <DEDUP_REMOVED lines=152> */
[----:B------:R-:W4:Y:S01]  /*3f400*/  LDL.LU.64 R176, [R1+0x1260] ;  /* 0x0012600001b07983 */ /* 0x000f220000300a00 */
[----:B------:R-:W-:-:S03]  /*3f410*/  LOP3.LUT R7, R7, 0xffffefff, RZ, 0xc0, !PT ;  /* 0xffffefff07077812 */ /* 0x000fc600078ec0ff */
        /* <DEDUP_REMOVED lines=112> */
[C---:B------:R-:W-:Y:S02]  /*3fb20*/  LOP3.LUT P1, RZ, R24.reuse, 0x1, RZ, 0xc0, !PT ;  /* 0x0000000118ff7812 */ /* 0x040fe4000782c0ff */
[----:B------:R-:W-:Y:S01]  /*3fb30*/  LOP3.LUT R25, R25, 0xfffffffd, RZ, 0xc0, !PT ;  /* 0xfffffffd19197812 */ /* 0x000fe200078ec0ff */
[----:B------:R1:W-:Y:S01]  /*3fb40*/  @P0 STG.E desc[UR10][R176.64], R172 ;  /* 0x000000acb0000986 */ /* 0x0003e2000c10190a */
[----:B------:R-:W-:-:S09]  /*3fb50*/  LOP3.LUT P6, RZ, R24, 0x100, RZ, 0xc0, !PT ;  /* 0x0000010018ff7812 */ /* 0x000fd200078cc0ff */
[----:B------:R-:W-:Y:S02]  /*3fb60*/  @P1 LOP3.LUT R25, R25, 0x2, RZ, 0xfc, !PT ;  /* 0x0000000219191812 */ /* 0x000fe400078efcff */
[C---:B------:R-:W-:Y:S01]  /*3fb70*/  LOP3.LUT P1, RZ, R24.reuse, 0x2, RZ, 0xc0, !PT ;  /* 0x0000000218ff7812 */ /* 0x040fe2000782c0ff */
[----:B-1----:R-:W2:Y:S04]  /*3fb80*/  LDL.LU.64 R176, [R1+0x1200] ;  /* 0x0012000001b07983 */ /* 0x002ea80000300a00 */
[----:B------:R-:W2:Y:S01]  /*3fb90*/  LDL.LU R172, [R1+0x168] ;  /* 0x0001680001ac7983 */ /* 0x000ea20000300800 */
[----:B------:R-:W-:Y:S02]  /*3fba0*/  LOP3.LUT R25, R25, 0xfffffffb, RZ, 0xc0, !PT ;  /* 0xfffffffb19197812 */ /* 0x000fe400078ec0ff */
[----:B------:R-:W-:Y:S01]  /*3fbb0*/  LOP3.LUT P5, RZ, R24, 0x80, RZ, 0xc0, !PT ;  /* 0x0000008018ff7812 */ /* 0x000fe200078ac0ff */
[----:B------:R1:W-:Y:S04]  /*3fbc0*/  @P6 STG.E desc[UR10][R182.64], R187 ;  /* 0x000000bbb6006986 */ /* 0x0003e8000c10190a */
[----:B------:R-:W-:-:S02]  /*3fbd0*/  @P1 LOP3.LUT R25, R25, 0x4, RZ, 0xfc, !PT ;  /* 0x0000000419191812 */ /* 0x000fc400078efcff */
[C---:B------:R-:W-:Y:S01]  /*3fbe0*/  LOP3.LUT P1, RZ, R24.reuse, 0x4, RZ, 0xc0, !PT ;  /* 0x0000000418ff7812 */ /* 0x040fe2000782c0ff */
[----:B-1----:R-:W2:Y:S04]  /*3fbf0*/  LDL.LU.64 R182, [R1+0x11f8] ;  /* 0x0011f80001b67983 */ /* 0x002ea80000300a00 */
[----:B------:R-:W2:Y:S01]  /*3fc00*/  LDL.LU R187, [R1+0x17c] ;  /* 0x00017c0001bb7983 */ /* 0x000ea20000300800 */
[----:B------:R-:W-:Y:S02]  /*3fc10*/  LOP3.LUT R25, R25, 0xfffffff7, RZ, 0xc0, !PT ;  /* 0xfffffff719197812 */ /* 0x000fe400078ec0ff */
[C---:B------:R-:W-:Y:S02]  /*3fc20*/  LOP3.LUT P4, RZ, R24.reuse, 0x40, RZ, 0xc0, !PT ;  /* 0x0000004018ff7812 */ /* 0x040fe4000788c0ff */
[C---:B------:R-:W-:Y:S01]  /*3fc30*/  LOP3.LUT P3, RZ, R24.reuse, 0x20, RZ, 0xc0, !PT ;  /* 0x0000002018ff7812 */ /* 0x040fe2000786c0ff */
[----:B------:R1:W-:Y:S01]  /*3fc40*/  @P5 STG.E desc[UR10][R180.64], R186 ;  /* 0x000000bab4005986 */ /* 0x0003e2000c10190a */
[----:B------:R-:W-:-:S02]  /*3fc50*/  LOP3.LUT P2, RZ, R24, 0x10, RZ, 0xc0, !PT ;  /* 0x0000001018ff7812 */ /* 0x000fc4000784c0ff */
[----:B------:R-:W-:Y:S02]  /*3fc60*/  @P1 LOP3.LUT R25, R25, 0x8, RZ, 0xfc, !PT ;  /* 0x0000000819191812 */ /* 0x000fe400078efcff */
[----:B------:R-:W-:Y:S01]  /*3fc70*/  LOP3.LUT P1, RZ, R24, 0x8, RZ, 0xc0, !PT ;  /* 0x0000000818ff7812 */ /* 0x000fe2000782c0ff */
[----:B-1----:R-:W2:Y:S04]  /*3fc80*/  LDL.LU.64 R180, [R1+0x11f0] ;  /* 0x0011f00001b47983 */ /* 0x002ea80000300a00 */
[----:B------:R-:W2:Y:S04]  /*3fc90*/  LDL.LU R186, [R1+0x16c] ;  /* 0x00016c0001ba7983 */ /* 0x000ea80000300800 */
[----:B------:R1:W-:Y:S04]  /*3fca0*/  @P4 STG.E desc[UR10][R184.64], R191 ;  /* 0x000000bfb8004986 */ /* 0x0003e8000c10190a */
[----:B------:R4:W-:Y:S04]  /*3fcb0*/  @P3 STG.E desc[UR10][R194.64], R252 ;  /* 0x000000fcc2003986 */ /* 0x0009e8000c10190a */
[----:B------:R4:W-:Y:S04]  /*3fcc0*/  @P2 STG.E desc[UR10][R188.64], R27 ;  /* 0x0000001bbc002986 */ /* 0x0009e8000c10190a */
[----:B---3--:R3:W-:Y:S01]  /*3fcd0*/  @P1 STG.E desc[UR10][R34.64], R29 ;  /* 0x0000001d22001986 */ /* 0x0087e2000c10190a */
[----:B------:R-:W-:-:S03]  /*3fce0*/  LOP3.LUT P1, RZ, R25, 0x8, RZ, 0xc0, !PT ;  /* 0x0000000819ff7812 */ /* 0x000fc6000782c0ff */
[----:B-1----:R-:W3:Y:S04]  /*3fcf0*/  LDL.LU.64 R184, [R1+0x11e8] ;  /* 0x0011e80001b87983 */ /* 0x002ee80000300a00 */
[----:B------:R-:W3:Y:S04]  /*3fd00*/  LDL.LU R191, [R1+0x150] ;  /* 0x0001500001bf7983 */ /* 0x000ee80000300800 */
[----:B----4-:R-:W4:Y:S04]  /*3fd10*/  LDL.LU.64 R194, [R1+0x11e0] ;  /* 0x0011e00001c27983 */ /* 0x010f280000300a00 */
[----:B------:R1:W-:Y:S01]  /*3fd20*/  @P1 STG.E desc[UR10][R32.64], R14 ;  /* 0x0000000e20001986 */ /* 0x0003e2000c10190a */
[----:B------:R-:W-:-:S03]  /*3fd30*/  LOP3.LUT P1, RZ, R25, 0x4, RZ, 0xc0, !PT ;  /* 0x0000000419ff7812 */ /* 0x000fc6000782c0ff */
[----:B------:R-:W4:Y:S04]  /*3fd40*/  LDL.LU R252, [R1+0x140] ;  /* 0x0001400001fc7983 */ /* 0x000f280000300800 */
[----:B------:R-:W4:Y:S04]  /*3fd50*/  LDL.LU.64 R188, [R1+0x11d8] ;  /* 0x0011d80001bc7983 */ /* 0x000f280000300a00 */
[----:B------:R-:W4:Y:S04]  /*3fd60*/  LDL.LU R27, [R1+0x154] ;  /* 0x00015400011b7983 */ /* 0x000f280000300800 */
[----:B--2---:R2:W-:Y:S01]  /*3fd70*/  @P1 STG.E desc[UR10][R10.64], R15 ;  /* 0x0000000f0a001986 */ /* 0x0045e2000c10190a */
[----:B------:R-:W-:-:S13]  /*3fd80*/  LOP3.LUT P1, RZ, R25, 0x2, RZ, 0xc0, !PT ;  /* 0x0000000219ff7812 */ /* 0x000fda000782c0ff */
[----:B------:R2:W-:Y:S01]  /*3fd90*/  @P1 STG.E desc[UR10][R8.64], R13 ;  /* 0x0000000d08001986 */ /* 0x0005e2000c10190a */
        /* <DEDUP_REMOVED lines=15> */
[----:B---3--:R-:W3:Y:S04]  /*3fe90*/  LDL.LU.64 R34, [R1+0x1198] ;  /* 0x0011980001227983 */ /* 0x008ee80000300a00 */
[----:B------:R-:W3:Y:S04]  /*3fea0*/  LDL.LU R29, [R1+0x134] ;  /* 0x00013400011d7983 */ /* 0x000ee80000300800 */
[----:B-1----:R-:W3:Y:S04]  /*3feb0*/  LDL.LU.64 R32, [R1+0x1190] ;  /* 0x0011900001207983 */ /* 0x002ee80000300a00 */
[----:B------:R-:W3:Y:S04]  /*3fec0*/  LDL.LU R14, [R1+0x124] ;  /* 0x00012400010e7983 */ /* 0x000ee80000300800 */
[----:B--2---:R-:W2:Y:S04]  /*3fed0*/  LDL.LU.64 R10, [R1+0x1188] ;  /* 0x00118800010a7983 */ /* 0x004ea80000300a00 */
[----:B------:R-:W2:Y:S04]  /*3fee0*/  LDL.LU R15, [R1+0x138] ;  /* 0x00013800010f7983 */ /* 0x000ea80000300800 */
[----:B------:R-:W2:Y:S04]  /*3fef0*/  LDL.LU.64 R8, [R1+0x1180] ;  /* 0x0011800001087983 */ /* 0x000ea80000300a00 */
[----:B------:R-:W2:Y:S04]  /*3ff00*/  LDL.LU R13, [R1+0x128] ;  /* 0x00012800010d7983 */ /* 0x000ea80000300800 */
[----:B------:R1:W-:Y:S01]  /*3ff10*/  @P1 STG.E desc[UR10][R174.64], R12 ;  /* 0x0000000cae001986 */ /* 0x0003e2000c10190a */
[----:B------:R-:W-:-:S03]  /*3ff20*/  LOP3.LUT P1, RZ, R7, 0x80000000, RZ, 0xc0, !PT ;  /* 0x8000000007ff7812 */ /* 0x000fc6000782c0ff */
[----:B-1----:R-:W2:Y:S04]  /*3ff30*/  LDL.LU.64 R174, [R1+0x1178] ;  /* 0x0011780001ae7983 */ /* 0x002ea80000300a00 */
[----:B------:R-:W2:Y:S06]  /*3ff40*/  LDL.LU R12, [R1+0x13c] ;  /* 0x00013c00010c7983 */ /* 0x000eac0000300800 */
[----:B------:R1:W-:Y:S04]  /*3ff50*/  @P1 STG.E desc[UR10][R178.64], R173 ;  /* 0x000000adb2001986 */ /* 0x0003e8000c10190a */
[----:B-1----:R-:W2:Y:S04]  /*3ff60*/  LDL.LU.64 R178, [R1+0x1170] ;  /* 0x0011700001b27983 */ /* 0x002ea80000300a00 */
[----:B------:R-:W2:Y:S01]  /*3ff70*/  LDL.LU R173, [R1+0x12c] ;  /* 0x00012c0001ad7983 */ /* 0x000ea20000300800 */
[----:B------:R-:W-:-:S13]  /*3ff80*/  LOP3.LUT P1, RZ, R7, 0x40000000, RZ, 0xc0, !PT ;  /* 0x4000000007ff7812 */ /* 0x000fda000782c0ff */
[----:B------:R1:W-:Y:S01]  /*3ff90*/  @P1 STG.E desc[UR10][R176.64], R172 ;  /* 0x000000acb0001986 */ /* 0x0003e2000c10190a */
[----:B------:R-:W-:-:S03]  /*3ffa0*/  LOP3.LUT P1, RZ, R7, 0x20000000, RZ, 0xc0, !PT ;  /* 0x2000000007ff7812 */ /* 0x000fc6000782c0ff */
[----:B-1----:R-:W2:Y:S04]  /*3ffb0*/  LDL.LU.64 R176, [R1+0x1168] ;  /* 0x0011680001b07983 */ /* 0x002ea80000300a00 */
[----:B------:R-:W2:Y:S06]  /*3ffc0*/  LDL.LU R172, [R1+0x110] ;  /* 0x0001100001ac7983 */ /* 0x000eac0000300800 */
        /* <DEDUP_REMOVED lines=10> */
[----:B-1----:R-:W2:Y:S10]  /*40070*/  LDL.LU.64 R184, [R1+0x1150] ;  /* 0x0011500001b87983 */ /* 0x002eb40000300a00 */
[----:B----4-:R1:W-:Y:S01]  /*40080*/  @P1 STG.E desc[UR10][R194.64], R252 ;  /* 0x000000fcc2001986 */ /* 0x0103e2000c10190a */
[----:B------:R-:W-:-:S03]  /*40090*/  LOP3.LUT P1, RZ, R7, 0x2000000, RZ, 0xc0, !PT ;  /* 0x0200000007ff7812 */ /* 0x000fc6000782c0ff */
[----:B------:R-:W4:Y:S04]  /*400a0*/  LDL.LU R191, [R1+0x104] ;  /* 0x0001040001bf7983 */ /* 0x000f280000300800 */
[----:B-1----:R-:W4:Y:S06]  /*400b0*/  LDL.LU.64 R194, [R1+0x1148] ;  /* 0x0011480001c27983 */ /* 0x002f2c0000300a00 */
[----:B------:R1:W-:Y:S01]  /*400c0*/  @P1 STG.E desc[UR10][R188.64], R27 ;  /* 0x0000001bbc001986 */ /* 0x0003e2000c10190a */
[----:B------:R-:W-:-:S03]  /*400d0*/  LOP3.LUT P1, RZ, R7, 0x1000000, RZ, 0xc0, !PT ;  /* 0x0100000007ff7812 */ /* 0x000fc6000782c0ff */
[----:B------:R-:W4:Y:S04]  /*400e0*/  LDL.LU R252, [R1+0x118] ;  /* 0x0001180001fc7983 */ /* 0x000f280000300800 */
[----:B-1----:R-:W4:Y:S06]  /*400f0*/  LDL.LU.64 R188, [R1+0x1138] ;  /* 0x0011380001bc7983 */ /* 0x002f2c0000300a00 */
[----:B------:R-:W-:Y:S01]  /*40100*/  @P1 STG.E desc[UR10][R24.64], R2 ;  /* 0x0000000218001986 */ /* 0x000fe2000c10190a */
[----:B------:R-:W-:-:S03]  /*40110*/  LOP3.LUT P1, RZ, R7, 0x800000, RZ, 0xc0, !PT ;  /* 0x0080000007ff7812 */ /* 0x000fc6000782c0ff */
[----:B------:R-:W4:Y:S10]  /*40120*/  LDL.LU R27, [R1+0x108] ;  /* 0x00010800011b7983 */ /* 0x000f340000300800 */
        /* <DEDUP_REMOVED lines=20> */
[----:B--2---:R1:W-:Y:S01]  /*40270*/  @P1 STG.E desc[UR10][R10.64], R15 ;  /* 0x0000000f0a001986 */ /* 0x0043e2000c10190a */
        /* <DEDUP_REMOVED lines=64> */
[----:B----4-:R1:W-:Y:S01]  /*40680*/  @P4 STG.E desc[UR10][R184.64], R191 ;  /* 0x000000bfb8004986 */ /* 0x0103e2000c10190a */
        /* <DEDUP_REMOVED lines=14> */
[----:B------:R-:W-:-:S03]  /*40770*/  LOP3.LUT R7, R7, 0xfffffffb, RZ, 0xc0, !PT ;  /* 0xfffffffb07077812 */ /* 0x000fc600078ec0ff */
[----:B-1----:R-:W4:Y:S04]  /*40780*/  LDL.LU.64 R188, [R1+0x10e0] ;  /* 0x0010e00001bc7983 */ /* 0x002f280000300a00 */
[----:B------:R-:W4:Y:S04]  /*40790*/  LDL.LU R27, [R1+0xc0] ;  /* 0x0000c000011b7983 */ /* 0x000f280000300800 */
        /* <DEDUP_REMOVED lines=47> */
[----:B----4-:R-:W-:Y:S01]  /*40a90*/  @P1 STG.E desc[UR10][R184.64], R191 ;  /* 0x000000bfb8001986 */ /* 0x010fe2000c10190a */
        /* <DEDUP_REMOVED lines=234> */
[----:B------:R-:W4:Y:S04]  /*41940*/  LDL.LU R35, [R1] ;  /* 0x0000000001237983 */ /* 0x000f280000300800 */
[----:B------:R-:W4:Y:S04]  /*41950*/  LDL.LU.64 R28, [R1+0xf58] ;  /* 0x000f5800011c7983 */ /* 0x000f280000300a00 */
[----:B------:R-:W4:Y:S04]  /*41960*/  LDL.LU R252, [R1+0x14] ;  /* 0x0000140001fc7983 */ /* 0x000f280000300800 */
[----:B------:R-:W4:Y:S04]  /*41970*/  LDL.LU.64 R32, [R1+0xf50] ;  /* 0x000f500001207983 */ /* 0x000f280000300a00 */
[----:B------:R-:W4:Y:S01]  /*41980*/  LDL.LU R27, [R1+0x4] ;  /* 0x00000400011b7983 */ /* 0x000f220000300800 */
[----:B------:R-:W-:-:S13]  /*41990*/  LOP3.LUT P1, RZ, R17, 0x100, RZ, 0xc0, !PT ;  /* 0x0000010011ff7812 */ /* 0x000fda000782c0ff */
[----:B--2---:R1:W-:Y:S01]  /*419a0*/  @P1 STG.E desc[UR10][R194.64], R191 ;  /* 0x000000bfc2001986 */ /* 0x0043e2000c10190a */
[----:B------:R-:W-:Y:S02]  /*419b0*/  LOP3.LUT P1, RZ, R17, 0x80, RZ, 0xc0, !PT ;  /* 0x0000008011ff7812 */ /* 0x000fe4000782c0ff */
[C---:B------:R-:W-:Y:S02]  /*419c0*/  LOP3.LUT P0, RZ, R21.reuse, 0x1000, RZ, 0xc0, !PT ;  /* 0x0000100015ff7812 */ /* 0x040fe4000780c0ff */
[C---:B------:R-:W-:Y:S02]  /*419d0*/  LOP3.LUT P6, RZ, R21.reuse, 0x800, RZ, 0xc0, !PT ;  /* 0x0000080015ff7812 */ /* 0x040fe400078cc0ff */
[C---:B------:R-:W-:Y:S02]  /*419e0*/  LOP3.LUT P5, RZ, R21.reuse, 0x400, RZ, 0xc0, !PT ;  /* 0x0000040015ff7812 */ /* 0x040fe400078ac0ff */
[----:B------:R-:W-:Y:S01]  /*419f0*/  LOP3.LUT P4, RZ, R21, 0x200, RZ, 0xc0, !PT ;  /* 0x0000020015ff7812 */ /* 0x000fe2000788c0ff */
[----:B-1----:R-:W2:Y:S04]  /*41a00*/  LDL.LU.64 R194, [R1+0x1918] ;  /* 0x0019180001c27983 */ /* 0x002ea80000300a00 */
[----:B---3--:R1:W-:Y:S01]  /*41a10*/  @P1 STG.E desc[UR10][R184.64], R186 ;  /* 0x000000bab8001986 */ /* 0x0083e2000c10190a */
[----:B------:R-:W-:-:S02]  /*41a20*/  LOP3.LUT P1, RZ, R17, 0x40, RZ, 0xc0, !PT ;  /* 0x0000004011ff7812 */ /* 0x000fc4000782c0ff */
[C---:B------:R-:W-:Y:S01]  /*41a30*/  LOP3.LUT P3, RZ, R21.reuse, 0x100, RZ, 0xc0, !PT ;  /* 0x0000010015ff7812 */ /* 0x040fe2000786c0ff */
[----:B------:R-:W3:Y:S01]  /*41a40*/  LDL.LU R191, [R1+0x1910] ;  /* 0x0019100001bf7983 */ /* 0x000ee20000300800 */
[----:B------:R-:W-:-:S03]  /*41a50*/  LOP3.LUT P2, RZ, R21, 0x80, RZ, 0xc0, !PT ;  /* 0x0000008015ff7812 */ /* 0x000fc6000784c0ff */
[----:B-1----:R-:W3:Y:S06]  /*41a60*/  LDL.LU.64 R184, [R1+0x1908] ;  /* 0x0019080001b87983 */ /* 0x002eec0000300a00 */
        /* <DEDUP_REMOVED lines=26> */
[----:B-1----:R-:W4:Y:S10]  /*41c10*/  LDL.LU.64 R14, [R1+0x18a0] ;  /* 0x0018a000010e7983 */ /* 0x002f340000300a00 */
[----:B------:R1:W-:Y:S01]  /*41c20*/  @P1 STG.E desc[UR10][R10.64], R2 ;  /* 0x000000020a001986 */ /* 0x0003e2000c10190a */
[----:B------:R-:W-:-:S03]  /*41c30*/  LOP3.LUT P1, RZ, R19, 0x40000000, RZ, 0xc0, !PT ;  /* 0x4000000013ff7812 */ /* 0x000fc6000782c0ff */
[----:B-1----:R-:W4:Y:S10]  /*41c40*/  LDL.LU.64 R10, [R1+0x1898] ;  /* 0x00189800010a7983 */ /* 0x002f340000300a00 */
[----:B------:R-:W-:Y:S01]  /*41c50*/  @P1 STG.E desc[UR10][R24.64], R26 ;  /* 0x0000001a18001986 */ /* 0x000fe2000c10190a */
[----:B------:R-:W-:-:S13]  /*41c60*/  LOP3.LUT P1, RZ, R19, 0x20000000, RZ, 0xc0, !PT ;  /* 0x2000000013ff7812 */ /* 0x000fda000782c0ff */
[----:B------:R-:W-:Y:S01]  /*41c70*/  @P1 STG.E desc[UR10][R4.64], R170 ;  /* 0x000000aa04001986 */ /* 0x000fe2000c10190a */
[C---:B------:R-:W-:Y:S02]  /*41c80*/  LOP3.LUT P1, RZ, R19.reuse, 0x10000000, RZ, 0xc0, !PT ;  /* 0x1000000013ff7812 */ /* 0x040fe4000782c0ff */
[----:B------:R-:W-:-:S11]  /*41c90*/  LOP3.LUT R19, R19, 0xffffffef, RZ, 0xc0, !PT ;  /* 0xffffffef13137812 */ /* 0x000fd600078ec0ff */
[----:B------:R-:W-:Y:S01]  /*41ca0*/  @P1 STG.E desc[UR10][R168.64], R171 ;  /* 0x000000aba8001986 */ /* 0x000fe2000c10190a */
[----:B------:R-:W-:-:S13]  /*41cb0*/  LOP3.LUT P1, RZ, R22, 0x4000, RZ, 0xc0, !PT ;  /* 0x0000400016ff7812 */ /* 0x000fda000782c0ff */
[----:B------:R-:W-:Y:S02]  /*41cc0*/  @P1 LOP3.LUT R19, R19, 0x10, RZ, 0xfc, !PT ;  /* 0x0000001013131812 */ /* 0x000fe400078efcff */
[----:B------:R-:W-:Y:S02]  /*41cd0*/  LOP3.LUT P1, RZ, R22, 0x8000, RZ, 0xc0, !PT ;  /* 0x0000800016ff7812 */ /* 0x000fe4000782c0ff */
[----:B------:R-:W-:-:S11]  /*41ce0*/  LOP3.LUT R19, R19, 0xffffffdf, RZ, 0xc0, !PT ;  /* 0xffffffdf13137812 */ /* 0x000fd600078ec0ff */
[----:B------:R-:W-:Y:S02]  /*41cf0*/  @P1 LOP3.LUT R19, R19, 0x20, RZ, 0xfc, !PT ;  /* 0x0000002013131812 */ /* 0x000fe400078efcff */
[----:B------:R-:W-:Y:S02]  /*41d00*/  LOP3.LUT P1, RZ, R22, 0x10000, RZ, 0xc0, !PT ;  /* 0x0001000016ff7812 */ /* 0x000fe4000782c0ff */
[----:B------:R-:W-:Y:S01]  /*41d10*/  LOP3.LUT R19, R19, 0xffffffbf, RZ, 0xc0, !PT ;  /* 0xffffffbf13137812 */ /* 0x000fe200078ec0ff */
[----:B------:R-:W-:Y:S04]  /*41d20*/  @P0 STG.E desc[UR10][R38.64], R36 ;  /* 0x0000002426000986 */ /* 0x000fe8000c10190a */
[----:B------:R-:W-:Y:S06]  /*41d30*/  @P6 STG.E desc[UR10][R42.64], R37 ;  /* 0x000000252a006986 */ /* 0x000fec000c10190a */
[----:B------:R-:W-:-:S02]  /*41d40*/  @P1 LOP3.LUT R19, R19, 0x40, RZ, 0xfc, !PT ;  /* 0x0000004013131812 */ /* 0x000fc400078efcff */
[----:B------:R-:W-:Y:S01]  /*41d50*/  LOP3.LUT P1, RZ, R22, 0x20000, RZ, 0xc0, !PT ;  /* 0x0002000016ff7812 */ /* 0x000fe2000782c0ff */
[----:B------:R-:W-:Y:S04]  /*41d60*/  @P5 STG.E desc[UR10][R40.64], R34 ;  /* 0x0000002228005986 */ /* 0x000fe8000c10190a */
[----:B------:R-:W-:Y:S04]  /*41d70*/  @P4 STG.E desc[UR10][R30.64], R35 ;  /* 0x000000231e004986 */ /* 0x000fe8000c10190a */
[----:B------:R-:W-:Y:S04]  /*41d80*/  @P3 STG.E desc[UR10][R28.64], R252 ;  /* 0x000000fc1c003986 */ /* 0x000fe8000c10190a */
[----:B------:R1:W-:Y:S01]  /*41d90*/  @P2 STG.E desc[UR10][R32.64], R27 ;  /* 0x0000001b20002986 */ /* 0x0003e2000c10190a */
[----:B------:R-:W-:-:S04]  /*41da0*/  LOP3.LUT R19, R19, 0xffffff7f, RZ, 0xc0, !PT ;  /* 0xffffff7f13137812 */ /* 0x000fc800078ec0ff */
[----:B------:R-:W-:Y:S01]  /*41db0*/  @P1 LOP3.LUT R19, R19, 0x80, RZ, 0xfc, !PT ;  /* 0x0000008013131812 */ /* 0x000fe200078efcff */
[----:B-1----:R-:W2:Y:S04]  /*41dc0*/  LDL.LU.64 R32, [R1+0xf48] ;  /* 0x000f480001207983 */ /* 0x002ea80000300a00 */
[----:B------:R-:W2:Y:S01]  /*41dd0*/  LDL.LU R2, [R1+0x18] ;  /* 0x0000180001027983 */ /* 0x000ea20000300800 */
[----:B------:R-:W-:-:S03]  /*41de0*/  LOP3.LUT P1, RZ, R22, 0x40000, RZ, 0xc0, !PT ;  /* 0x0004000016ff7812 */ /* 0x000fc6000782c0ff */
[----:B------:R-:W3:Y:S01]  /*41df0*/  LDL.LU.64 R24, [R1+0xf40] ;  /* 0x000f400001187983 */ /* 0x000ee20000300a00 */
[----:B------:R-:W-:-:S03]  /*41e00*/  LOP3.LUT R19, R19, 0xfffffeff, RZ, 0xc0, !PT ;  /* 0xfffffeff13137812 */ /* 0x000fc600078ec0ff */
[----:B------:R-:W3:Y:S04]  /*41e10*/  LDL.LU R42, [R1+0x8] ;  /* 0x00000800012a7983 */ /* 0x000ee80000300800 */
[----:B------:R-:W4:Y:S02]  /*41e20*/  LDL.LU.64 R4, [R1+0xf38] ;  /* 0x000f380001047983 */ /* 0x000f240000300a00 */
[----:B------:R-:W-:Y:S02]  /*41e30*/  @P1 LOP3.LUT R19, R19, 0x100, RZ, 0xfc, !PT ;  /* 0x0000010013131812 */ /* 0x000fe400078efcff */
[----:B------:R-:W-:Y:S01]  /*41e40*/  LOP3.LUT P1, RZ, R22, 0x80000, RZ, 0xc0, !PT ;  /* 0x0008000016ff7812 */ /* 0x000fe2000782c0ff */
[----:B------:R-:W4:Y:S01]  /*41e50*/  LDL.LU R43, [R1+0x1c] ;  /* 0x00001c00012b7983 */ /* 0x000f220000300800 */
[----:B------:R-:W-:-:S03]  /*41e60*/  LOP3.LUT R19, R19, 0xfffffdff, RZ, 0xc0, !PT ;  /* 0xfffffdff13137812 */ /* 0x000fc600078ec0ff */
[----:B------:R-:W4:Y:S04]  /*41e70*/  LDL.LU.64 R34, [R1+0xf30] ;  /* 0x000f300001227983 */ /* 0x000f280000300a00 */
[----:B------:R-:W4:Y:S04]  /*41e80*/  LDL.LU R252, [R1+0xc] ;  /* 0x00000c0001fc7983 */ /* 0x000f280000300800 */
[----:B------:R-:W-:Y:S01]  /*41e90*/  @P1 LOP3.LUT R19, R19, 0x200, RZ, 0xfc, !PT ;  /* 0x0000020013131812 */ /* 0x000fe200078efcff */
[----:B------:R-:W4:Y:S01]  /*41ea0*/  LDL.LU.64 R28, [R1+0xf28] ;  /* 0x000f2800011c7983 */ /* 0x000f220000300a00 */
[----:B------:R-:W-:-:S02]  /*41eb0*/  LOP3.LUT P1, RZ, R22, 0x100000, RZ, 0xc0, !PT ;  /* 0x0010000016ff7812 */ /* 0x000fc4000782c0ff */
[----:B------:R-:W-:Y:S01]  /*41ec0*/  LOP3.LUT R19, R19, 0xfffffbff, RZ, 0xc0, !PT ;  /* 0xfffffbff13137812 */ /* 0x000fe200078ec0ff */
[----:B------:R-:W4:Y:S04]  /*41ed0*/  LDL.LU.64 R30, [R1+0xf20] ;  /* 0x000f2000011e7983 */ /* 0x000f280000300a00 */
[----:B------:R-:W4:Y:S04]  /*41ee0*/  LDL.LU.64 R40, [R1+0xf18] ;  /* 0x000f180001287983 */ /* 0x000f280000300a00 */
[----:B------:R-:W4:Y:S02]  /*41ef0*/  LDL.LU.64 R36, [R1+0xf10] ;  /* 0x000f100001247983 */ /* 0x000f240000300a00 */
[----:B------:R-:W-:-:S02]  /*41f00*/  @P1 LOP3.LUT R19, R19, 0x400, RZ, 0xfc, !PT ;  /* 0x0000040013131812 */ /* 0x000fc400078efcff */
[----:B------:R-:W-:Y:S01]  /*41f10*/  LOP3.LUT P1, RZ, R22, 0x200000, RZ, 0xc0, !PT ;  /* 0x0020000016ff7812 */ /* 0x000fe2000782c0ff */
[----:B------:R-:W4:Y:S01]  /*41f20*/  LDL.LU.64 R38, [R1+0xf08] ;  /* 0x000f080001267983 */ /* 0x000f220000300a00 */
[----:B------:R-:W-:-:S03]  /*41f30*/  LOP3.LUT R19, R19, 0xfffff7ff, RZ, 0xc0, !PT ;  /* 0xfffff7ff13137812 */ /* 0x000fc600078ec0ff */
[----:B------:R-:W4:Y:S04]  /*41f40*/  LDL.LU.64 R26, [R1+0xf00] ;  /* 0x000f0000011a7983 */ /* 0x000f280000300a00 */
[----:B------:R-:W4:Y:S04]  /*41f50*/  LDL.LU.64 R168, [R1+0xef8] ;  /* 0x000ef80001a87983 */ /* 0x000f280000300a00 */
[----:B------:R-:W-:Y:S01]  /*41f60*/  @P1 LOP3.LUT R19, R19, 0x800, RZ, 0xfc, !PT ;  /* 0x0000080013131812 */ /* 0x000fe200078efcff */
[----:B------:R-:W4:Y:S01]  /*41f70*/  LDL.LU.64 R170, [R1+0xef0] ;  /* 0x000ef00001aa7983 */ /* 0x000f220000300a00 */
        /* <DEDUP_REMOVED lines=58> */
[----:B------:R1:W-:Y:S04]  /*42320*/  @P1 STG.E desc[UR10][R28.64], R248 ;  /* 0x000000f81c001986 */ /* 0x0003e8000c10190a */
[----:B-1----:R-:W3:Y:S01]  /*42330*/  LDL.LU.64 R28, [R1+0xee8] ;  /* 0x000ee800011c7983 */ /* 0x002ee20000300a00 */
[----:B------:R-:W-:-:S03]  /*42340*/  LOP3.LUT P1, RZ, R19, 0x800000, RZ, 0xc0, !PT ;  /* 0x0080000013ff7812 */ /* 0x000fc6000782c0ff */
[----:B------:R-:W4:Y:S10]  /*42350*/  LDL.LU.64 R34, [R1+0xee0] ;  /* 0x000ee00001227983 */ /* 0x000f340000300a00 */
[----:B------:R1:W-:Y:S01]  /*42360*/  @P1 STG.E desc[UR10][R30.64], R244 ;  /* 0x000000f41e001986 */ /* 0x0003e2000c10190a */
[----:B------:R-:W-:-:S03]  /*42370*/  LOP3.LUT P1, RZ, R19, 0x400000, RZ, 0xc0, !PT ;  /* 0x0040000013ff7812 */ /* 0x000fc6000782c0ff */
[----:B-1----:R-:W2:Y:S10]  /*42380*/  LDL.LU.64 R30, [R1+0xed8] ;  /* 0x000ed800011e7983 */ /* 0x002eb40000300a00 */
[----:B------:R1:W-:Y:S01]  /*42390*/  @P1 STG.E desc[UR10][R40.64], R249 ;  /* 0x000000f928001986 */ /* 0x0003e2000c10190a */
[----:B------:R-:W-:-:S03]  /*423a0*/  LOP3.LUT P1, RZ, R19, 0x200000, RZ, 0xc0, !PT ;  /* 0x0020000013ff7812 */ /* 0x000fc6000782c0ff */
[----:B-1----:R-:W2:Y:S10]  /*423b0*/  LDL.LU.64 R40, [R1+0xed0] ;  /* 0x000ed00001287983 */ /* 0x002eb40000300a00 */
[----:B------:R1:W-:Y:S04]  /*423c0*/  @P1 STG.E desc[UR10][R36.64], R245 ;  /* 0x000000f524001986 */ /* 0x0003e8000c10190a */
[----:B-1----:R-:W2:Y:S01]  /*423d0*/  LDL.LU.64 R36, [R1+0xec8] ;  /* 0x000ec80001247983 */ /* 0x002ea20000300a00 */
[----:B------:R-:W-:-:S03]  /*423e0*/  LOP3.LUT P1, RZ, R19, 0x100000, RZ, 0xc0, !PT ;  /* 0x0010000013ff7812 */ /* 0x000fc6000782c0ff */
[----:B------:R-:W2:Y:S10]  /*423f0*/  LDL.LU.64 R42, [R1+0xec0] ;  /* 0x000ec000012a7983 */ /* 0x000eb40000300a00 */
[----:B------:R1:W-:Y:S04]  /*42400*/  @P1 STG.E desc[UR10][R38.64], R250 ;  /* 0x000000fa26001986 */ /* 0x0003e8000c10190a */
[----:B-1----:R-:W2:Y:S01]  /*42410*/  LDL.LU.64 R38, [R1+0xeb8] ;  /* 0x000eb80001267983 */ /* 0x002ea20000300a00 */
[----:B------:R-:W-:-:S13]  /*42420*/  LOP3.LUT P1, RZ, R19, 0x80000, RZ, 0xc0, !PT ;  /* 0x0008000013ff7812 */ /* 0x000fda000782c0ff */
[----:B------:R-:W-:Y:S01]  /*42430*/  @P1 STG.E desc[UR10][R26.64], R246 ;  /* 0x000000f61a001986 */ /* 0x000fe2000c10190a */
[----:B------:R-:W-:-:S13]  /*42440*/  LOP3.LUT P1, RZ, R19, 0x40000, RZ, 0xc0, !PT ;  /* 0x0004000013ff7812 */ /* 0x000fda000782c0ff */
[----:B------:R-:W-:Y:S01]  /*42450*/  @P1 STG.E desc[UR10][R168.64], R251 ;  /* 0x000000fba8001986 */ /* 0x000fe2000c10190a */
[----:B------:R-:W-:-:S13]  /*42460*/  LOP3.LUT P1, RZ, R19, 0x20000, RZ, 0xc0, !PT ;  /* 0x0002000013ff7812 */ /* 0x000fda000782c0ff */
[----:B------:R1:W-:Y:S01]  /*42470*/  @P1 STG.E desc[UR10][R170.64], R247 ;  /* 0x000000f7aa001986 */ /* 0x0003e2000c10190a */
[----:B------:R-:W-:-:S03]  /*42480*/  LOP3.LUT P1, RZ, R19, 0x10000, RZ, 0xc0, !PT ;  /* 0x0001000013ff7812 */ /* 0x000fc6000782c0ff */
        /* <DEDUP_REMOVED lines=9> */
[----:B---3--:R1:W-:Y:S01]  /*42520*/  @P1 STG.E desc[UR10][R28.64], R240 ;  /* 0x000000f01c001986 */ /* 0x0083e2000c10190a */
[----:B------:R-:W-:-:S03]  /*42530*/  LOP3.LUT P1, RZ, R19, 0x8000, RZ, 0xc0, !PT ;  /* 0x0000800013ff7812 */ /* 0x000fc6000782c0ff */
[----:B-1----:R-:W3:Y:S10]  /*42540*/  LDL.LU.64 R28, [R1+0x1888] ;  /* 0x00188800011c7983 */ /* 0x002ef40000300a00 */
[----:B----4-:R1:W-:Y:S01]  /*42550*/  @P1 STG.E desc[UR10][R34.64], R236 ;  /* 0x000000ec22001986 */ /* 0x0103e2000c10190a */
[----:B------:R-:W-:-:S03]  /*42560*/  LOP3.LUT P1, RZ, R19, 0x4000, RZ, 0xc0, !PT ;  /* 0x0000400013ff7812 */ /* 0x000fc6000782c0ff */
[----:B-1----:R-:W4:Y:S10]  /*42570*/  LDL.LU.64 R34, [R1+0x1880] ;  /* 0x0018800001227983 */ /* 0x002f340000300a00 */
[----:B--2---:R1:W-:Y:S01]  /*42580*/  @P1 STG.E desc[UR10][R30.64], R241 ;  /* 0x000000f11e001986 */ /* 0x0043e2000c10190a */
[----:B------:R-:W-:-:S03]  /*42590*/  LOP3.LUT P1, RZ, R19, 0x2000, RZ, 0xc0, !PT ;  /* 0x0000200013ff7812 */ /* 0x000fc6000782c0ff */
[----:B-1----:R-:W2:Y:S10]  /*425a0*/  LDL.LU.64 R30, [R1+0x1878] ;  /* 0x00187800011e7983 */ /* 0x002eb40000300a00 */
[----:B------:R1:W-:Y:S01]  /*425b0*/  @P1 STG.E desc[UR10][R40.64], R237 ;  /* 0x000000ed28001986 */ /* 0x0003e2000c10190a */
[----:B------:R-:W-:-:S03]  /*425c0*/  LOP3.LUT P1, RZ, R19, 0x1000, RZ, 0xc0, !PT ;  /* 0x0000100013ff7812 */ /* 0x000fc6000782c0ff */
[----:B------:R-:W3:Y:S04]  /*425d0*/  LDL.LU.64 R240, [R1+0xea0] ;  /* 0x000ea00001f07983 */ /* 0x000ee80000300a00 */
[----:B-1----:R-:W2:Y:S06]  /*425e0*/  LDL.LU.64 R40, [R1+0x1870] ;  /* 0x0018700001287983 */ /* 0x002eac0000300a00 */
[----:B------:R1:W-:Y:S01]  /*425f0*/  @P1 STG.E desc[UR10][R36.64], R242 ;  /* 0x000000f224001986 */ /* 0x0003e2000c10190a */
[----:B------:R-:W-:-:S03]  /*42600*/  LOP3.LUT P1, RZ, R19, 0x800, RZ, 0xc0, !PT ;  /* 0x0000080013ff7812 */ /* 0x000fc6000782c0ff */
[----:B------:R-:W4:Y:S04]  /*42610*/  LDL.LU.64 R236, [R1+0xea8] ;  /* 0x000ea80001ec7983 */ /* 0x000f280000300a00 */
[----:B-1----:R-:W2:Y:S06]  /*42620*/  LDL.LU.64 R36, [R1+0x1868] ;  /* 0x0018680001247983 */ /* 0x002eac0000300a00 */
[----:B------:R1:W-:Y:S01]  /*42630*/  @P1 STG.E desc[UR10][R42.64], R238 ;  /* 0x000000ee2a001986 */ /* 0x0003e2000c10190a */
[----:B------:R-:W-:-:S03]  /*42640*/  LOP3.LUT P1, RZ, R19, 0x400, RZ, 0xc0, !PT ;  /* 0x0000040013ff7812 */ /* 0x000fc6000782c0ff */
[----:B-1----:R-:W2:Y:S10]  /*42650*/  LDL.LU.64 R42, [R1+0x1860] ;  /* 0x00186000012a7983 */ /* 0x002eb40000300a00 */
[----:B------:R1:W-:Y:S04]  /*42660*/  @P1 STG.E desc[UR10][R38.64], R243 ;  /* 0x000000f326001986 */ /* 0x0003e8000c10190a */
[----:B-1----:R-:W2:Y:S04]  /*42670*/  LDL.LU.64 R38, [R1+0x1858] ;  /* 0x0018580001267983 */ /* 0x002ea80000300a00 */
[----:B------:R-:W3:Y:S01]  /*42680*/  LDL.LU.64 R242, [R1+0xeb0] ;  /* 0x000eb00001f27983 */ /* 0x000ee20000300a00 */
[----:B------:R-:W-:-:S02]  /*42690*/  LOP3.LUT P1, RZ, R19, 0x200, RZ, 0xc0, !PT ;  /* 0x0000020013ff7812 */ /* 0x000fc4000782c0ff */
[----:B------:R-:W-:Y:S02]  /*426a0*/  LOP3.LUT R16, R16, 0xffffefff, RZ, 0xc0, !PT ;  /* 0xffffefff10107812 */ /* 0x000fe400078ec0ff */
[C---:B------:R-:W-:Y:S02]  /*426b0*/  LOP3.LUT P0, RZ, R22.reuse, 0x2000, RZ, 0xc0, !PT ;  /* 0x0000200016ff7812 */ /* 0x040fe4000780c0ff */
[C---:B------:R-:W-:Y:S02]  /*426c0*/  LOP3.LUT P6, RZ, R22.reuse, 0x1000, RZ, 0xc0, !PT ;  /* 0x0000100016ff7812 */ /* 0x040fe400078cc0ff */
[C---:B------:R-:W-:Y:S02]  /*426d0*/  LOP3.LUT P5, RZ, R22.reuse, 0x800, RZ, 0xc0, !PT ;  /* 0x0000080016ff7812 */ /* 0x040fe400078ac0ff */
[C---:B------:R-:W-:Y:S02]  /*426e0*/  LOP3.LUT P4, RZ, R22.reuse, 0x400, RZ, 0xc0, !PT ;  /* 0x0000040016ff7812 */ /* 0x040fe4000788c0ff */
[----:B------:R-:W-:-:S02]  /*426f0*/  LOP3.LUT P3, RZ, R22, 0x200, RZ, 0xc0, !PT ;  /* 0x0000020016ff7812 */ /* 0x000fc4000786c0ff */
[----:B------:R-:W-:Y:S01]  /*42700*/  LOP3.LUT P2, RZ, R22, 0x100, RZ, 0xc0, !PT ;  /* 0x0000010016ff7812 */ /* 0x000fe2000784c0ff */
[----:B---3--:R-:W-:Y:S01]  /*42710*/  @P1 STG.E desc[UR10][R242.64], R239 ;  /* 0x000000eff2001986 */ /* 0x008fe2000c10190a */
[----:B------:R-:W-:-:S13]  /*42720*/  LOP3.LUT P1, RZ, R19, 0x100, RZ, 0xc0, !PT ;  /* 0x0000010013ff7812 */ /* 0x000fda000782c0ff */
[----:B----4-:R1:W-:Y:S01]  /*42730*/  @P1 STG.E desc[UR10][R236.64], R232 ;  /* 0x000000e8ec001986 */ /* 0x0103e2000c10190a */
[----:B------:R-:W-:-:S03]  /*42740*/  LOP3.LUT P1, RZ, R19, 0x80, RZ, 0xc0, !PT ;  /* 0x0000008013ff7812 */ /* 0x000fc6000782c0ff */
[----:B-1----:R-:W3:Y:S10]  /*42750*/  LDL.LU.64 R236, [R1+0xe50] ;  /* 0x000e500001ec7983 */ /* 0x002ef40000300a00 */
        /* <DEDUP_REMOVED lines=23> */
[----:B------:R-:W-:Y:S01]  /*428d0*/  @P3 STG.E desc[UR10][R168.64], R220 ;  /* 0x000000dca8003986 */ /* 0x000fe2000c10190a */
[----:B------:R-:W-:-:S03]  /*428e0*/  LOP3.LUT R16, R16, 0xfffeffff, RZ, 0xc0, !PT ;  /* 0xfffeffff10107812 */ /* 0x000fc600078ec0ff */
[----:B------:R1:W-:Y:S01]  /*428f0*/  @P2 STG.E desc[UR10][R170.64], R225 ;  /* 0x000000e1aa002986 */ /* 0x0003e2000c10190a */
[----:B------:R-:W-:Y:S02]  /*42900*/  @P1 LOP3.LUT R16, R16, 0x10000, RZ, 0xfc, !PT ;  /* 0x0001000010101812 */ /* 0x000fe400078efcff */
[----:B------:R-:W-:Y:S01]  /*42910*/  LOP3.LUT P1, RZ, R23, 0x100000, RZ, 0xc0, !PT ;  /* 0x0010000017ff7812 */ /* 0x000fe2000782c0ff */
[----:B-1----:R-:W4:Y:S01]  /*42920*/  LDL.LU.64 R170, [R1+0xe48] ;  /* 0x000e480001aa7983 */ /* 0x002f220000300a00 */
[----:B------:R-:W-:-:S03]  /*42930*/  LOP3.LUT R16, R16, 0xfffdffff, RZ, 0xc0, !PT ;  /* 0xfffdffff10107812 */ /* 0x000fc600078ec0ff */
[----:B------:R-:W2:Y:S08]  /*42940*/  LDL.LU.64 R240, [R1+0xe40] ;  /* 0x000e400001f07983 */ /* 0x000eb00000300a00 */
[----:B------:R-:W-:Y:S02]  /*42950*/  @P1 LOP3.LUT R16, R16, 0x20000, RZ, 0xfc, !PT ;  /* 0x0002000010101812 */ /* 0x000fe400078efcff */
[----:B------:R-:W-:Y:S01]  /*42960*/  LOP3.LUT P1, RZ, R23, 0x200000, RZ, 0xc0, !PT ;  /* 0x0020000017ff7812 */ /* 0x000fe2000782c0ff */
[----:B------:R-:W2:Y:S01]  /*42970*/  LDL.LU.64 R246, [R1+0xe38] ;  /* 0x000e380001f67983 */ /* 0x000ea20000300a00 */
[----:B------:R-:W-:-:S03]  /*42980*/  LOP3.LUT R16, R16, 0xfffbffff, RZ, 0xc0, !PT ;  /* 0xfffbffff10107812 */ /* 0x000fc600078ec0ff */
[----:B------:R-:W2:Y:S04]  /*42990*/  LDL.LU.64 R250, [R1+0xe30] ;  /* 0x000e300001fa7983 */ /* 0x000ea80000300a00 */
[----:B------:R-:W2:Y:S04]  /*429a0*/  LDL.LU.64 R244, [R1+0xe28] ;  /* 0x000e280001f47983 */ /* 0x000ea80000300a00 */
[----:B------:R-:W-:Y:S01]  /*429b0*/  @P1 LOP3.LUT R16, R16, 0x40000, RZ, 0xfc, !PT ;  /* 0x0004000010101812 */ /* 0x000fe200078efcff */
[----:B------:R-:W2:Y:S01]  /*429c0*/  LDL.LU.64 R248, [R1+0xe20] ;  /* 0x000e200001f87983 */ /* 0x000ea20000300a00 */
[----:B------:R-:W-:-:S02]  /*429d0*/  LOP3.LUT P1, RZ, R23, 0x400000, RZ, 0xc0, !PT ;  /* 0x0040000017ff7812 */ /* 0x000fc4000782c0ff */
[----:B------:R-:W-:Y:S01]  /*429e0*/  LOP3.LUT R16, R16, 0xfff7ffff, RZ, 0xc0, !PT ;  /* 0xfff7ffff10107812 */ /* 0x000fe200078ec0ff */
[----:B------:R-:W2:Y:S01]  /*429f0*/  LDL.LU.64 R24, [R1+0xe18] ;  /* 0x000e180001187983 */ /* 0x000ea20000300a00 */
[----:B------:R-:W-:-:S03]  /*42a00*/  LOP3.LUT R19, R19, 0xfffffffe, RZ, 0xc0, !PT ;  /* 0xfffffffe13137812 */ /* 0x000fc600078ec0ff */
[----:B------:R-:W2:Y:S04]  /*42a10*/  LDL.LU.64 R4, [R1+0xe10] ;  /* 0x000e100001047983 */ /* 0x000ea80000300a00 */
[----:B------:R-:W2:Y:S02]  /*42a20*/  LDL.LU.64 R26, [R1+0xe08] ;  /* 0x000e0800011a7983 */ /* 0x000ea40000300a00 */
[----:B------:R-:W-:Y:S02]  /*42a30*/  @P1 LOP3.LUT R16, R16, 0x80000, RZ, 0xfc, !PT ;  /* 0x0008000010101812 */ /* 0x000fe400078efcff */
[----:B------:R-:W-:Y:S01]  /*42a40*/  LOP3.LUT P1, RZ, R23, 0x800000, RZ, 0xc0, !PT ;  /* 0x0080000017ff7812 */ /* 0x000fe2000782c0ff */
[----:B------:R-:W2:Y:S01]  /*42a50*/  LDL.LU.64 R168, [R1+0xe00] ;  /* 0x000e000001a87983 */ /* 0x000ea20000300a00 */
        /* <DEDUP_REMOVED lines=49> */
[----:B----4-:R1:W-:Y:S04]  /*42d70*/  @P1 STG.E desc[UR10][R170.64], R226 ;  /* 0x000000e2aa001986 */ /* 0x0103e8000c10190a */
[----:B-1----:R-:W3:Y:S04]  /*42d80*/  LDL.LU.64 R170, [R1+0xdf8] ;  /* 0x000df80001aa7983 */ /* 0x002ee80000300a00 */
[----:B------:R-:W4:Y:S04]  /*42d90*/  LDL.LU.64 R220, [R1+0xdf0] ;  /* 0x000df00001dc7983 */ /* 0x000f280000300a00 */
[----:B------:R-:W4:Y:S04]  /*42da0*/  LDL.LU.64 R224, [R1+0xde8] ;  /* 0x000de80001e07983 */ /* 0x000f280000300a00 */
[----:B------:R-:W4:Y:S01]  /*42db0*/  LDL.LU.64 R230, [R1+0xde0] ;  /* 0x000de00001e67983 */ /* 0x000f220000300a00 */
[----:B------:R-:W-:-:S03]  /*42dc0*/  LOP3.LUT P1, RZ, R19, 0x4, RZ, 0xc0, !PT ;  /* 0x0000000413ff7812 */ /* 0x000fc6000782c0ff */
[----:B------:R-:W4:Y:S04]  /*42dd0*/  LDL.LU.64 R234, [R1+0xdd8] ;  /* 0x000dd80001ea7983 */ /* 0x000f280000300a00 */
[----:B------:R-:W4:Y:S04]  /*42de0*/  LDL.LU.64 R228, [R1+0xdd0] ;  /* 0x000dd00001e47983 */ /* 0x000f280000300a00 */
[----:B------:R-:W4:Y:S04]  /*42df0*/  LDL.LU.64 R232, [R1+0xdc8] ;  /* 0x000dc80001e87983 */ /* 0x000f280000300a00 */
[----:B--2---:R1:W-:Y:S01]  /*42e00*/  @P1 STG.E desc[UR10][R240.64], R222 ;  /* 0x000000def0001986 */ /* 0x0043e2000c10190a */
[----:B------:R-:W-:-:S03]  /*42e10*/  LOP3.LUT P1, RZ, R19, 0x2, RZ, 0xc0, !PT ;  /* 0x0000000213ff7812 */ /* 0x000fc6000782c0ff */
[----:B------:R-:W2:Y:S04]  /*42e20*/  LDL.LU.64 R238, [R1+0xdc0] ;  /* 0x000dc00001ee7983 */ /* 0x000ea80000300a00 */
[----:B------:R-:W2:Y:S04]  /*42e30*/  LDL.LU.64 R242, [R1+0xdb8] ;  /* 0x000db80001f27983 */ /* 0x000ea80000300a00 */
[----:B------:R-:W2:Y:S04]  /*42e40*/  LDL.LU.64 R236, [R1+0xdb0] ;  /* 0x000db00001ec7983 */ /* 0x000ea80000300a00 */
[----:B------:R1:W-:Y:S01]  /*42e50*/  @P1 STG.E desc[UR10][R246.64], R227 ;  /* 0x000000e3f6001986 */ /* 0x0003e2000c10190a */
[----:B------:R-:W-:-:S03]  /*42e60*/  LOP3.LUT P1, RZ, R19, 0x1, RZ, 0xc0, !PT ;  /* 0x0000000113ff7812 */ /* 0x000fc6000782c0ff */
[----:B-1----:R-:W2:Y:S04]  /*42e70*/  LDL.LU.64 R240, [R1+0xda8] ;  /* 0x000da80001f07983 */ /* 0x002ea80000300a00 */
[----:B------:R-:W2:Y:S06]  /*42e80*/  LDL.LU.64 R246, [R1+0xda0] ;  /* 0x000da00001f67983 */ /* 0x000eac0000300a00 */
[----:B------:R1:W-:Y:S01]  /*42e90*/  @P1 STG.E desc[UR10][R250.64], R223 ;  /* 0x000000dffa001986 */ /* 0x0003e2000c10190a */
[----:B------:R-:W-:-:S03]  /*42ea0*/  LOP3.LUT P1, RZ, R16, 0x80000000, RZ, 0xc0, !PT ;  /* 0x8000000010ff7812 */ /* 0x000fc6000782c0ff */
[----:B-1----:R-:W2:Y:S10]  /*42eb0*/  LDL.LU.64 R250, [R1+0xd98] ;  /* 0x000d980001fa7983 */ /* 0x002eb40000300a00 */
        /* <DEDUP_REMOVED lines=18> */
[----:B---3--:R1:W-:Y:S04]  /*42fe0*/  @P1 STG.E desc[UR10][R170.64], R219 ;  /* 0x000000dbaa001986 */ /* 0x0083e8000c10190a */
[----:B-1----:R-:W3:Y:S01]  /*42ff0*/  LDL.LU.64 R170, [R1+0xd60] ;  /* 0x000d600001aa7983 */ /* 0x002ee20000300a00 */
        /* <DEDUP_REMOVED lines=22> */
[----:B------:R-:W-:Y:S02]  /*43160*/  LOP3.LUT P1, RZ, R16, 0x2000, RZ, 0xc0, !PT ;  /* 0x0000200010ff7812 */ /* 0x000fe4000782c0ff */
[C---:B------:R-:W-:Y:S02]  /*43170*/  LOP3.LUT P0, RZ, R23.reuse, 0x4000, RZ, 0xc0, !PT ;  /* 0x0000400017ff7812 */ /* 0x040fe4000780c0ff */
[C---:B------:R-:W-:Y:S02]  /*43180*/  LOP3.LUT P6, RZ, R23.reuse, 0x2000, RZ, 0xc0, !PT ;  /* 0x0000200017ff7812 */ /* 0x040fe400078cc0ff */
[C---:B------:R-:W-:Y:S02]  /*43190*/  LOP3.LUT P5, RZ, R23.reuse, 0x1000, RZ, 0xc0, !PT ;  /* 0x0000100017ff7812 */ /* 0x040fe400078ac0ff */
[----:B------:R-:W-:-:S05]  /*431a0*/  LOP3.LUT P4, RZ, R23, 0x800, RZ, 0xc0, !PT ;  /* 0x0000080017ff7812 */ /* 0x000fca000788c0ff */
[----:B------:R-:W-:Y:S01]  /*431b0*/  @P1 STG.E desc[UR10][R250.64], R201 ;  /* 0x000000c9fa001986 */ /* 0x000fe2000c10190a */
[----:B------:R-:W-:Y:S02]  /*431c0*/  LOP3.LUT P1, RZ, R16, 0x1000, RZ, 0xc0, !PT ;  /* 0x0000100010ff7812 */ /* 0x000fe4000782c0ff */
[C---:B------:R-:W-:Y:S02]  /*431d0*/  LOP3.LUT P3, RZ, R23.reuse, 0x400, RZ, 0xc0, !PT ;  /* 0x0000040017ff7812 */ /* 0x040fe4000786c0ff */
[----:B------:R-:W-:-:S09]  /*431e0*/  LOP3.LUT P2, RZ, R23, 0x200, RZ, 0xc0, !PT ;  /* 0x0000020017ff7812 */ /* 0x000fd2000784c0ff */
[----:B------:R-:W-:Y:S04]  /*431f0*/  @P1 STG.E desc[UR10][R244.64], R197 ;  /* 0x000000c5f4001986 */ /* 0x000fe8000c10190a */
[----:B------:R-:W-:Y:S04]  /*43200*/  @P0 STG.E desc[UR10][R248.64], R202 ;  /* 0x000000caf8000986 */ /* 0x000fe8000c10190a */
[----:B------:R-:W-:Y:S04]  /*43210*/  @P6 STG.E desc[UR10][R24.64], R198 ;  /* 0x000000c618006986 */ /* 0x000fe8000c10190a */
[----:B------:R-:W-:Y:S04]  /*43220*/  @P5 STG.E desc[UR10][R4.64], R203 ;  /* 0x000000cb04005986 */ /* 0x000fe8000c10190a */
[----:B------:R-:W-:Y:S04]  /*43230*/  @P4 STG.E desc[UR10][R26.64], R199 ;  /* 0x000000c71a004986 */ /* 0x000fe8000c10190a */
[----:B------:R-:W-:Y:S04]  /*43240*/  @P3 STG.E desc[UR10][R168.64], R192 ;  /* 0x000000c0a8003986 */ /* 0x000fe8000c10190a */
[----:B---3--:R1:W-:Y:S04]  /*43250*/  @P2 STG.E desc[UR10][R170.64], R188 ;  /* 0x000000bcaa002986 */ /* 0x0083e8000c10190a */
[----:B-1----:R-:W2:Y:S01]  /*43260*/  LDL.LU.64 R170, [R1+0xd58] ;  /* 0x000d580001aa7983 */ /* 0x002ea20000300a00 */
[----:B------:R-:W-:-:S02]  /*43270*/  LOP3.LUT P0, RZ, R3, 0x10000, RZ, 0xc0, !PT ;  /* 0x0001000003ff7812 */ /* 0x000fc4000780c0ff */
[----:B------:R-:W-:Y:S01]  /*43280*/  LOP3.LUT R20, R20, 0xffdfffff, RZ, 0xc0, !PT ;  /* 0xffdfffff14147812 */ /* 0x000fe200078ec0ff */
[----:B------:R-:W3:Y:S04]  /*43290*/  LDL.LU.64 R244, [R1+0xd50] ;  /* 0x000d500001f47983 */ /* 0x000ee80000300a00 */
        /* <DEDUP_REMOVED lines=11> */
[----:B------:R-:W-:Y:S01]  /*43350*/  LOP3.LUT R20, R20, 0xff7fffff, RZ, 0xc0, !PT ;  /* 0xff7fffff14147812 */ /* 0x000fe200078ec0ff */
[----:B------:R-:W4:Y:S01]  /*43360*/  LDL.LU.64 R26, [R1+0xd18] ;  /* 0x000d1800011a7983 */ /* 0x000f220000300a00 */
[----:B------:R-:W-:-:S03]  /*43370*/  LOP3.LUT R16, R16, 0xfffffffe, RZ, 0xc0, !PT ;  /* 0xfffffffe10107812 */ /* 0x000fc600078ec0ff */
[----:B------:R-:W4:Y:S01]  /*43380*/  LDL.LU.64 R168, [R1+0xd10] ;  /* 0x000d100001a87983 */ /* 0x000f220000300a00 */
[----:B------:R-:W-:-:S03]  /*43390*/  LOP3.LUT P1, RZ, R23, 0x100, RZ, 0xc0, !PT ;  /* 0x0000010017ff7812 */ /* 0x000fc6000782c0ff */
[----:B------:R-:W4:Y:S02]  /*433a0*/  LDL.LU.64 R246, [R1+0xd08] ;  /* 0x000d080001f67983 */ /* 0x000f240000300a00 */
        /* <DEDUP_REMOVED lines=41> */
[----:B--2---:R1:W-:Y:S04]  /*43640*/  @P1 STG.E desc[UR10][R170.64], R193 ;  /* 0x000000c1aa001986 */ /* 0x0043e8000c10190a */
[----:B-1----:R-:W2:Y:S06]  /*43650*/  LDL.LU.64 R170, [R1+0xd00] ;  /* 0x000d000001aa7983 */ /* 0x002eac0000300a00 */
        /* <DEDUP_REMOVED lines=23> */
[----:B----4-:R-:W-:Y:S01]  /*437d0*/  @P0 STG.E desc[UR10][R236.64], R194 ;  /* 0x000000c2ec000986 */ /* 0x010fe2000c10190a */
[----:B------:R-:W-:-:S13]  /*437e0*/  LOP3.LUT P0, RZ, R16, 0x400, RZ, 0xc0, !PT ;  /* 0x0000040010ff7812 */ /* 0x000fda000780c0ff */
[----:B------:R1:W-:Y:S01]  /*437f0*/  @P0 STG.E desc[UR10][R250.64], R190 ;  /* 0x000000befa000986 */ /* 0x0003e2000c10190a */
[----:B------:R-:W-:-:S03]  /*43800*/  LOP3.LUT P0, RZ, R16, 0x200, RZ, 0xc0, !PT ;  /* 0x0000020010ff7812 */ /* 0x000fc6000780c0ff */
[----:B-1----:R-:W4:Y:S10]  /*43810*/  LDL.LU.64 R250, [R1+0xcf0] ;  /* 0x000cf00001fa7983 */ /* 0x002f340000300a00 */
        /* <DEDUP_REMOVED lines=9> */
[----:B------:R-:W-:Y:S01]  /*438b0*/  @P0 STG.E desc[UR10][R240.64], R180 ;  /* 0x000000b4f0000986 */ /* 0x000fe2000c10190a */
[----:B------:R-:W-:-:S03]  /*438c0*/  LOP3.LUT P0, RZ, R16, 0x20, RZ, 0xc0, !PT ;  /* 0x0000002010ff7812 */ /* 0x000fc6000780c0ff */
[----:B------:R-:W4:Y:S10]  /*438d0*/  LDL.LU.64 R238, [R1+0xcd0] ;  /* 0x000cd00001ee7983 */ /* 0x000f340000300a00 */
[----:B------:R1:W-:Y:S04]  /*438e0*/  @P0 STG.E desc[UR10][R26.64], R185 ;  /* 0x000000b91a000986 */ /* 0x0003e8000c10190a */
[----:B-1----:R-:W4:Y:S01]  /*438f0*/  LDL.LU.64 R26, [R1+0xcc8] ;  /* 0x000cc800011a7983 */ /* 0x002f220000300a00 */
[----:B------:R-:W-:-:S03]  /*43900*/  LOP3.LUT P0, RZ, R16, 0x10, RZ, 0xc0, !PT ;  /* 0x0000001010ff7812 */ /* 0x000fc6000780c0ff */
[----:B------:R-:W4:Y:S10]  /*43910*/  LDL.LU.64 R242, [R1+0xcc0] ;  /* 0x000cc00001f27983 */ /* 0x000f340000300a00 */
[----:B------:R1:W-:Y:S01]  /*43920*/  @P0 STG.E desc[UR10][R168.64], R181 ;  /* 0x000000b5a8000986 */ /* 0x0003e2000c10190a */
[----:B------:R-:W-:-:S03]  /*43930*/  LOP3.LUT P0, RZ, R16, 0x8, RZ, 0xc0, !PT ;  /* 0x0000000810ff7812 */ /* 0x000fc6000780c0ff */
[----:B-1----:R-:W4:Y:S10]  /*43940*/  LDL.LU.64 R168, [R1+0xcb8] ;  /* 0x000cb80001a87983 */ /* 0x002f340000300a00 */
[----:B------:R-:W-:Y:S01]  /*43950*/  @P0 STG.E desc[UR10][R246.64], R186 ;  /* 0x000000baf6000986 */ /* 0x000fe2000c10190a */
[----:B------:R-:W-:-:S03]  /*43960*/  LOP3.LUT P0, RZ, R16, 0x4, RZ, 0xc0, !PT ;  /* 0x0000000410ff7812 */ /* 0x000fc6000780c0ff */
[----:B------:R-:W4:Y:S10]  /*43970*/  LDL.LU.64 R236, [R1+0xcb0] ;  /* 0x000cb00001ec7983 */ /* 0x000f340000300a00 */
[----:B--2---:R1:W-:Y:S04]  /*43980*/  @P0 STG.E desc[UR10][R170.64], R182 ;  /* 0x000000b6aa000986 */ /* 0x0043e8000c10190a */
[----:B-1----:R-:W2:Y:S01]  /*43990*/  LDL.LU.64 R170, [R1+0xca8] ;  /* 0x000ca80001aa7983 */ /* 0x002ea20000300a00 */
[----:B------:R-:W-:-:S03]  /*439a0*/  LOP3.LUT P0, RZ, R16, 0x2, RZ, 0xc0, !PT ;  /* 0x0000000210ff7812 */ /* 0x000fc6000780c0ff */
[----:B------:R-:W2:Y:S10]  /*439b0*/  LDL.LU.64 R240, [R1+0xca0] ;  /* 0x000ca00001f07983 */ /* 0x000eb40000300a00 */
[----:B---3--:R1:W-:Y:S01]  /*439c0*/  @P0 STG.E desc[UR10][R244.64], R187 ;  /* 0x000000bbf4000986 */ /* 0x0083e2000c10190a */
[----:B------:R-:W-:-:S03]  /*439d0*/  LOP3.LUT P0, RZ, R16, 0x1, RZ, 0xc0, !PT ;  /* 0x0000000110ff7812 */ /* 0x000fc6000780c0ff */
[----:B-1----:R-:W3:Y:S04]  /*439e0*/  LDL.LU.64 R244, [R1+0xc98] ;  /* 0x000c980001f47983 */ /* 0x002ee80000300a00 */
[----:B------:R-:W3:Y:S06]  /*439f0*/  LDL.LU.64 R246, [R1+0xc90] ;  /* 0x000c900001f67983 */ /* 0x000eec0000300a00 */
[----:B----4-:R-:W-:Y:S01]  /*43a00*/  @P0 STG.E desc[UR10][R250.64], R183 ;  /* 0x000000b7fa000986 */ /* 0x010fe2000c10190a */
[----:B------:R-:W-:-:S13]  /*43a10*/  LOP3.LUT P0, RZ, R20, 0x80000000, RZ, 0xc0, !PT ;  /* 0x8000000014ff7812 */ /* 0x000fda000780c0ff */
[----:B------:R1:W-:Y:S01]  /*43a20*/  @P0 STG.E desc[UR10][R248.64], R176 ;  /* 0x000000b0f8000986 */ /* 0x0003e2000c10190a */
[----:B------:R-:W-:-:S03]  /*43a30*/  LOP3.LUT P0, RZ, R20, 0x40000000, RZ, 0xc0, !PT ;  /* 0x4000000014ff7812 */ /* 0x000fc6000780c0ff */
[----:B-1----:R-:W4:Y:S10]  /*43a40*/  LDL.LU.64 R248, [R1+0xc88] ;  /* 0x000c880001f87983 */ /* 0x002f340000300a00 */
[----:B------:R1:W-:Y:S01]  /*43a50*/  @P0 STG.E desc[UR10][R24.64], R172 ;  /* 0x000000ac18000986 */ /* 0x0003e2000c10190a */
[----:B------:R-:W-:-:S03]  /*43a60*/  LOP3.LUT P0, RZ, R20, 0x20000000, RZ, 0xc0, !PT ;  /* 0x2000000014ff7812 */ /* 0x000fc6000780c0ff */
[----:B------:R-:W4:Y:S04]  /*43a70*/  LDL.LU.64 R250, [R1+0xc80] ;  /* 0x000c800001fa7983 */ /* 0x000f280000300a00 */
[----:B-1----:R-:W4:Y:S06]  /*43a80*/  LDL.LU.64 R24, [R1+0xc78] ;  /* 0x000c780001187983 */ /* 0x002f2c0000300a00 */
[----:B------:R1:W-:Y:S01]  /*43a90*/  @P0 STG.E desc[UR10][R4.64], R177 ;  /* 0x000000b104000986 */ /* 0x0003e2000c10190a */
[----:B------:R-:W-:-:S03]  /*43aa0*/  LOP3.LUT P0, RZ, R20, 0x10000000, RZ, 0xc0, !PT ;  /* 0x1000000014ff7812 */ /* 0x000fc6000780c0ff */
[----:B-1----:R-:W4:Y:S10]  /*43ab0*/  LDL.LU.64 R4, [R1+0xb80] ;  /* 0x000b800001047983 */ /* 0x002f340000300a00 */
[----:B------:R-:W-:Y:S01]  /*43ac0*/  @P0 STG.E desc[UR10][R238.64], R173 ;  /* 0x000000adee000986 */ /* 0x000fe2000c10190a */
[----:B------:R-:W-:-:S13]  /*43ad0*/  LOP3.LUT P0, RZ, R20, 0x8000000, RZ, 0xc0, !PT ;  /* 0x0800000014ff7812 */ /* 0x000fda000780c0ff */
        /* <DEDUP_REMOVED lines=10> */
[----:B--2---:R1:W-:Y:S04]  /*43b80*/  @P0 STG.E desc[UR10][R170.64], R12 ;  /* 0x0000000caa000986 */ /* 0x0043e8000c10190a */
[----:B-1----:R-:W2:Y:S01]  /*43b90*/  LDL.LU.64 R170, [R1+0xc68] ;  /* 0x000c680001aa7983 */ /* 0x002ea20000300a00 */
[----:B------:R-:W-:Y:S02]  /*43ba0*/  LOP3.LUT P0, RZ, R20, 0x400000, RZ, 0xc0, !PT ;  /* 0x0040000014ff7812 */ /* 0x000fe4000780c0ff */
[C---:B------:R-:W-:Y:S02]  /*43bb0*/  LOP3.LUT P2, RZ, R3.reuse, 0x8000, RZ, 0xc0, !PT ;  /* 0x0000800003ff7812 */ /* 0x040fe4000784c0ff */
[----:B------:R-:W-:-:S09]  /*43bc0*/  LOP3.LUT P3, RZ, R3, 0x4000, RZ, 0xc0, !PT ;  /* 0x0000400003ff7812 */ /* 0x000fd2000786c0ff */
[----:B------:R-:W-:Y:S01]  /*43bd0*/  @P0 STG.E desc[UR10][R240.64], R8 ;  /* 0x00000008f0000986 */ /* 0x000fe2000c10190a */
[----:B------:R-:W-:Y:S02]  /*43be0*/  LOP3.LUT P0, RZ, R20, 0x200000, RZ, 0xc0, !PT ;  /* 0x0020000014ff7812 */ /* 0x000fe4000780c0ff */
[C---:B------:R-:W-:Y:S02]  /*43bf0*/  LOP3.LUT P4, RZ, R3.reuse, 0x2000, RZ, 0xc0, !PT ;  /* 0x0000200003ff7812 */ /* 0x040fe4000788c0ff */
[C---:B------:R-:W-:Y:S02]  /*43c00*/  LOP3.LUT P5, RZ, R3.reuse, 0x1000, RZ, 0xc0, !PT ;  /* 0x0000100003ff7812 */ /* 0x040fe400078ac0ff */
[C---:B------:R-:W-:Y:S02]  /*43c10*/  LOP3.LUT P6, RZ, R3.reuse, 0x800, RZ, 0xc0, !PT ;  /* 0x0000080003ff7812 */ /* 0x040fe400078cc0ff */
[----:B------:R-:W-:-:S05]  /*43c20*/  LOP3.LUT P1, RZ, R3, 0x400, RZ, 0xc0, !PT ;  /* 0x0000040003ff7812 */ /* 0x000fca000782c0ff */
[----:B---3--:R1:W-:Y:S04]  /*43c30*/  @P0 STG.E desc[UR10][R244.64], R13 ;  /* 0x0000000df4000986 */ /* 0x0083e8000c10190a */
[----:B------:R-:W-:Y:S04]  /*43c40*/  @P2 STG.E desc[UR10][R246.64], R9 ;  /* 0x00000009f6002986 */ /* 0x000fe8000c10190a */
[----:B-1----:R-:W3:Y:S01]  /*43c50*/  LDL.LU.64 R244, [R1+0xb70] ;  /* 0x000b700001f47983 */ /* 0x002ee20000300a00 */
[----:B------:R-:W-:-:S03]  /*43c60*/  LOP3.LUT P2, RZ, R20, 0x80000, RZ, 0xc0, !PT ;  /* 0x0008000014ff7812 */ /* 0x000fc6000784c0ff */
[----:B----4-:R1:W-:Y:S01]  /*43c70*/  @P3 STG.E desc[UR10][R248.64], R14 ;  /* 0x0000000ef8003986 */ /* 0x0103e2000c10190a */
[----:B------:R-:W-:-:S03]  /*43c80*/  LOP3.LUT P3, RZ, R20, 0x40000, RZ, 0xc0, !PT ;  /* 0x0004000014ff7812 */ /* 0x000fc6000786c0ff */
[----:B------:R-:W-:Y:S04]  /*43c90*/  @P4 STG.E desc[UR10][R250.64], R10 ;  /* 0x0000000afa004986 */ /* 0x000fe8000c10190a */
[----:B-1----:R-:W4:Y:S04]  /*43ca0*/  LDL.LU.64 R248, [R1+0xc60] ;  /* 0x000c600001f87983 */ /* 0x002f280000300a00 */
[----:B------:R1:W-:Y:S04]  /*43cb0*/  @P5 STG.E desc[UR10][R24.64], R15 ;  /* 0x0000000f18005986 */ /* 0x0003e8000c10190a */
[----:B-1----:R-:W4:Y:S04]  /*43cc0*/  LDL.LU.64 R24, [R1+0xb68] ;  /* 0x000b680001187983 */ /* 0x002f280000300a00 */
[----:B------:R1:W-:Y:S01]  /*43cd0*/  @P6 STG.E desc[UR10][R4.64], R11 ;  /* 0x0000000b04006986 */ /* 0x0003e2000c10190a */
[----:B------:R-:W-:Y:S01]  /*43ce0*/  VIADD R2, R6, 0x1f3 ;  /* 0x000001f306027836 */ /* 0x000fe20000000000 */
[----:B------:R-:W-:-:S02]  /*43cf0*/  LOP3.LUT P0, RZ, R20, 0x100000, RZ, 0xc0, !PT ;  /* 0x0010000014ff7812 */ /* 0x000fc4000780c0ff */
[----:B------:R-:W-:Y:S01]  /*43d00*/  LOP3.LUT P4, RZ, R20, 0x20000, RZ, 0xc0, !PT ;  /* 0x0002000014ff7812 */ /* 0x000fe2000788c0ff */
[----:B------:R-:W-:Y:S01]  /*43d10*/  VIADD R3, R6, 0x1f4 ;  /* 0x000001f406037836 */ /* 0x000fe20000000000 */
[----:B------:R-:W-:Y:S01]  /*43d20*/  LOP3.LUT P5, RZ, R20, 0x10000, RZ, 0xc0, !PT ;  /* 0x0001000014ff7812 */ /* 0x000fe200078ac0ff */
[----:B------:R-:W4:Y:S04]  /*43d30*/  LDS.128 R8, [R0] ;  /* 0x0000000000087984 */ /* 0x000f280000000c00 */
[----:B-1----:R-:W4:Y:S04]  /*43d40*/  LDL.LU.64 R4, [R1+0xc58] ;  /* 0x000c580001047983 */ /* 0x002f280000300a00 */
[----:B------:R1:W-:Y:S04]  /*43d50*/  @P1 STG.E desc[UR10][R26.64], R32 ;  /* 0x000000201a001986 */ /* 0x0003e8000c10190a */
[----:B-1----:R-:W4:Y:S04]  /*43d60*/  LDL.LU.64 R26, [R1+0xb60] ;  /* 0x000b6000011a7983 */ /* 0x002f280000300a00 */
[----:B------:R1:W-:Y:S04]  /*43d70*/  @P2 STG.E desc[UR10][R168.64], R28 ;  /* 0x0000001ca8002986 */ /* 0x0003e8000c10190a */
[----:B-1----:R-:W4:Y:S04]  /*43d80*/  LDL.LU.64 R168, [R1+0xc50] ;  /* 0x000c500001a87983 */ /* 0x002f280000300a00 */
[----:B--2---:R1:W-:Y:S04]  /*43d90*/  @P3 STG.E desc[UR10][R170.64], R33 ;  /* 0x00000021aa003986 */ /* 0x0043e8000c10190a */
[----:B-1----:R-:W2:Y:S01]  /*43da0*/  LDL.LU.64 R170, [R1+0xb58] ;  /* 0x000b580001aa7983 */ /* 0x002ea20000300a00 */
[----:B------:R-:W-:Y:S01]  /*43db0*/  ISETP.LT.AND P1, PT, R2, UR4, !P0 ;  /* 0x0000000402007c0c */ /* 0x000fe2000c721270 */
[----:B------:R-:W-:Y:S01]  /*43dc0*/  VIADD R2, R6, 0x177 ;  /* 0x0000017706027836 */ /* 0x000fe20000000000 */
[----:B------:R-:W-:-:S04]  /*43dd0*/  LOP3.LUT P6, RZ, R20, 0x8000, RZ, 0xc0, !PT ;  /* 0x0000800014ff7812 */ /* 0x000fc800078cc0ff */
[----:B------:R-:W-:Y:S01]  /*43de0*/  ISETP.LT.AND P3, PT, R2, UR5, !P0 ;  /* 0x0000000502007c0c */ /* 0x000fe2000c761270 */
[----:B------:R-:W-:Y:S01]  /*43df0*/  VIADD R2, R6, 0x176 ;  /* 0x0000017606027836 */ /* 0x000fe20000000000 */
[----:B------:R-:W-:Y:S01]  /*43e00*/  ULDC UR5, c[0x0][0x22c] ;  /* 0x00008b0000057ab9 */ /* 0x000fe20000000800 */
[----:B---3--:R1:W-:Y:S03]  /*43e10*/  @P4 STG.E desc[UR10][R244.64], R29 ;  /* 0x0000001df4004986 */ /* 0x0083e6000c10190a */
[----:B------:R-:W-:Y:S01]  /*43e20*/  ISETP.LT.AND P4, PT, R2, UR5, !P0 ;  /* 0x0000000502007c0c */ /* 0x000fe2000c781270 */
[----:B------:R-:W-:Y:S01]  /*43e30*/  VIADD R2, R6, 0x178 ;  /* 0x0000017806027836 */ /* 0x000fe20000000000 */
[----:B------:R-:W-:Y:S01]  /*43e40*/  ULDC UR5, c[0x0][0x22c] ;  /* 0x00008b0000057ab9 */ /* 0x000fe20000000800 */
[----:B-1----:R-:W3:Y:S04]  /*43e50*/  LDL.LU.64 R244, [R1+0xc48] ;  /* 0x000c480001f47983 */ /* 0x002ee80000300a00 */
[----:B----4-:R1:W-:Y:S01]  /*43e60*/  @P5 STG.E desc[UR10][R248.64], R34 ;  /* 0x00000022f8005986 */ /* 0x0103e2000c10190a */
[----:B------:R-:W-:Y:S01]  /*43e70*/  ISETP.LT.AND P5, PT, R2, UR5, !P0 ;  /* 0x0000000502007c0c */ /* 0x000fe2000c7a1270 */
[----:B------:R-:W-:Y:S01]  /*43e80*/  VIADD R2, R6, 0x179 ;  /* 0x0000017906027836 */ /* 0x000fe20000000000 */
[----:B------:R-:W-:Y:S01]  /*43e90*/  ULDC UR5, c[0x0][0x22c] ;  /* 0x00008b0000057ab9 */ /* 0x000fe20000000800 */
[----:B-1----:R-:W4:Y:S04]  /*43ea0*/  LDL.LU.64 R248, [R1+0xb50] ;  /* 0x000b500001f87983 */ /* 0x002f280000300a00 */
[----:B------:R1:W-:Y:S01]  /*43eb0*/  @P6 STG.E desc[UR10][R24.64], R30 ;  /* 0x0000001e18006986 */ /* 0x0003e2000c10190a */
[----:B------:R-:W-:-:S03]  /*43ec0*/  ISETP.LT.AND P6, PT, R2, UR5, !P0 ;  /* 0x0000000502007c0c */ /* 0x000fc6000c7c1270 */
[----:B-1----:R-:W4:Y:S04]  /*43ed0*/  LDL.LU.64 R24, [R1+0xc40] ;  /* 0x000c400001187983 */ /* 0x002f280000300a00 */
[----:B------:R1:W-:Y:S01]  /*43ee0*/  @P4 STG.E desc[UR10][R4.64], R35 ;  /* 0x0000002304004986 */ /* 0x0003e2000c10190a */
[----:B------:R-:W-:Y:S01]  /*43ef0*/  VIADD R2, R6, 0x17a ;  /* 0x0000017a06027836 */ /* 0x000fe20000000000 */
[----:B------:R-:W-:Y:S02]  /*43f00*/  ULDC UR5, c[0x0][0x22c] ;  /* 0x00008b0000057ab9 */ /* 0x000fe40000000800 */
        /* <DEDUP_REMOVED lines=9> */
[----:B------:R-:W-:-:S04]  /*43fa0*/  ULDC UR5, c[0x0][0x22c] ;  /* 0x00008b0000057ab9 */ /* 0x000fc80000000800 */
        /* <DEDUP_REMOVED lines=559> */
[----:B------:R-:W-:Y:S01]  /*462a0*/  ULDC UR5, c[0x0][0x22c] ;  /* 0x00008b0000057ab9 */ /* 0x000fe20000000800 */
[----:B------:R-:W2:Y:S03]  /*462b0*/  LDL.LU.64 R232, [R1+0x850] ;  /* 0x0008500001e87983 */ /* 0x000ea60000300a00 */
        /* <DEDUP_REMOVED lines=11> */
[----:B------:R-:W2:Y:S04]  /*46370*/  LDL.LU.64 R236, [R1+0x838] ;  /* 0x0008380001ec7983 */ /* 0x000ea80000300a00 */
[----:B------:R-:W2:Y:S04]  /*46380*/  LDL.LU.64 R240, [R1+0x830] ;  /* 0x0008300001f07983 */ /* 0x000ea80000300a00 */
[----:B------:R-:W2:Y:S04]  /*46390*/  LDL.LU.64 R246, [R1+0x828] ;  /* 0x0008280001f67983 */ /* 0x000ea80000300a00 */
[----:B------:R-:W2:Y:S04]  /*463a0*/  LDL.LU.64 R250, [R1+0x820] ;  /* 0x0008200001fa7983 */ /* 0x000ea80000300a00 */
[----:B---3--:R1:W-:Y:S01]  /*463b0*/  @P4 STG.E desc[UR10][R244.64], R157 ;  /* 0x0000009df4004986 */ /* 0x0083e2000c10190a */
        /* <DEDUP_REMOVED lines=23> */
[C---:B------:R-:W-:Y:S01]  /*46530*/  VIADD R2, R6.reuse, 0x1f2 ;  /* 0x000001f206027836 */ /* 0x040fe20000000000 */
[----:B------:R-:W-:Y:S01]  /*46540*/  ISETP.LT.AND P2, PT, R3, UR4, !P0 ;  /* 0x0000000403007c0c */ /* 0x000fe2000c741270 */
[----:B------:R-:W-:Y:S01]  /*46550*/  VIADD R3, R6, 0x1f5 ;  /* 0x000001f506037836 */ /* 0x000fe20000000000 */
[----:B------:R-:W-:-:S02]  /*46560*/  ULDC UR5, c[0x0][0x22c] ;  /* 0x00008b0000057ab9 */ /* 0x000fc40000000800 */
[----:B------:R-:W-:Y:S02]  /*46570*/  ISETP.LT.AND P4, PT, R2, UR5, !P0 ;  /* 0x0000000502007c0c */ /* 0x000fe4000c781270 */
[----:B------:R-:W-:Y:S01]  /*46580*/  ISETP.LT.AND P3, PT, R3, UR4, !P0 ;  /* 0x0000000403007c0c */ /* 0x000fe2000c761270 */
[C---:B------:R-:W-:Y:S02]  /*46590*/  VIADD R3, R6.reuse, 0x1f6 ;  /* 0x000001f606037836 */ /* 0x040fe40000000000 */
[C---:B------:R-:W-:Y:S02]  /*465a0*/  VIADD R2, R6.reuse, 0x1f7 ;  /* 0x000001f706027836 */ /* 0x040fe40000000000 */
[----:B------:R1:W-:Y:S01]  /*465b0*/  @P6 STG.E desc[UR10][R232.64], R148 ;  /* 0x00000094e8006986 */ /* 0x0003e2000c10190a */
[----:B------:R-:W-:Y:S01]  /*465c0*/  ISETP.LT.AND P5, PT, R3, UR4, !P0 ;  /* 0x0000000403007c0c */ /* 0x000fe2000c7a1270 */
[----:B------:R-:W-:Y:S01]  /*465d0*/  VIADD R3, R6, 0x1f8 ;  /* 0x000001f806037836 */ /* 0x000fe20000000000 */
[----:B------:R-:W-:Y:S01]  /*465e0*/  ISETP.LT.AND P6, PT, R2, UR4, !P0 ;  /* 0x0000000402007c0c */ /* 0x000fe2000c7c1270 */
[----:B------:R-:W-:-:S02]  /*465f0*/  VIADD R2, R6, 0x1f9 ;  /* 0x000001f906027836 */ /* 0x000fc40000000000 */
[----:B------:R-:W-:Y:S01]  /*46600*/  VIADD R0, R6, 0x1fb ;  /* 0x000001fb06007836 */ /* 0x000fe20000000000 */
[----:B------:R1:W-:Y:S01]  /*46610*/  @P4 STG.E desc[UR10][R238.64], R161 ;  /* 0x000000a1ee004986 */ /* 0x0003e2000c10190a */
[----:B------:R-:W-:-:S03]  /*46620*/  ISETP.LT.AND P4, PT, R3, UR4, !P0 ;  /* 0x0000000403007c0c */ /* 0x000fc6000c781270 */
[----:B------:R1:W-:Y:S01]  /*46630*/  @P1 STG.E desc[UR10][R242.64], R149 ;  /* 0x00000095f2001986 */ /* 0x0003e2000c10190a */
[----:B------:R-:W-:Y:S01]  /*46640*/  ISETP.LT.AND P1, PT, R2, UR4, !P0 ;  /* 0x0000000402007c0c */ /* 0x000fe2000c721270 */
[----:B------:R-:W-:Y:S02]  /*46650*/  VIADD R2, R6, 0x1fa ;  /* 0x000001fa06027836 */ /* 0x000fe40000000000 */
[----:B------:R1:W-:Y:S04]  /*46660*/  @P2 STG.E desc[UR10][R236.64], R162 ;  /* 0x000000a2ec002986 */ /* 0x0003e8000c10190a */
[----:B------:R1:W-:Y:S01]  /*46670*/  @P3 STG.E desc[UR10][R240.64], R150 ;  /* 0x00000096f0003986 */ /* 0x0003e2000c10190a */
[----:B------:R-:W-:Y:S01]  /*46680*/  ISETP.LT.AND P3, PT, R0, UR4, !P0 ;  /* 0x0000000400007c0c */ /* 0x000fe2000c761270 */
[----:B------:R-:W-:Y:S01]  /*46690*/  VIADD R0, R6, 0x1fd ;  /* 0x000001fd06007836 */ /* 0x000fe20000000000 */
[----:B------:R-:W-:Y:S01]  /*466a0*/  ISETP.LT.AND P2, PT, R2, UR4, !P0 ;  /* 0x0000000402007c0c */ /* 0x000fe2000c741270 */
[----:B------:R1:W-:Y:S01]  /*466b0*/  @P5 STG.E desc[UR10][R246.64], R163 ;  /* 0x000000a3f6005986 */ /* 0x0003e2000c10190a */
[----:B------:R-:W-:-:S03]  /*466c0*/  VIADD R2, R6, 0x1fc ;  /* 0x000001fc06027836 */ /* 0x000fc60000000000 */
[----:B------:R1:W-:Y:S01]  /*466d0*/  @P6 STG.E desc[UR10][R250.64], R151 ;  /* 0x00000097fa006986 */ /* 0x0003e2000c10190a */
[----:B------:R-:W-:Y:S01]  /*466e0*/  ISETP.LT.AND P6, PT, R0, UR4, !P0 ;  /* 0x0000000400007c0c */ /* 0x000fe2000c7c1270 */
[C---:B------:R-:W-:Y:S02]  /*466f0*/  VIADD R0, R6.reuse, 0x1fe ;  /* 0x000001fe06007836 */ /* 0x040fe40000000000 */
[----:B------:R-:W-:Y:S01]  /*46700*/  VIADD R6, R6, 0x1ff ;  /* 0x000001ff06067836 */ /* 0x000fe20000000000 */
[----:B------:R-:W-:Y:S01]  /*46710*/  ISETP.LT.AND P5, PT, R2, UR4, !P0 ;  /* 0x0000000402007c0c */ /* 0x000fe2000c7a1270 */
[----:B---3--:R1:W-:Y:S01]  /*46720*/  @P4 STG.E desc[UR10][R244.64], R164 ;  /* 0x000000a4f4004986 */ /* 0x0083e2000c10190a */
[----:B------:R-:W-:Y:S02]  /*46730*/  ISETP.LT.AND P4, PT, R0, UR4, !P0 ;  /* 0x0000000400007c0c */ /* 0x000fe4000c781270 */
[----:B------:R-:W-:Y:S01]  /*46740*/  ISETP.LT.AND P0, PT, R6, UR4, !P0 ;  /* 0x0000000406007c0c */ /* 0x000fe2000c701270 */
[----:B----4-:R1:W-:Y:S04]  /*46750*/  @P1 STG.E desc[UR10][R248.64], R8 ;  /* 0x00000008f8001986 */ /* 0x0103e8000c10190a */
[----:B------:R1:W-:Y:S04]  /*46760*/  @P2 STG.E desc[UR10][R24.64], R165 ;  /* 0x000000a518002986 */ /* 0x0003e8000c10190a */
[----:B------:R1:W-:Y:S04]  /*46770*/  @P3 STG.E desc[UR10][R4.64], R9 ;  /* 0x0000000904003986 */ /* 0x0003e8000c10190a */
[----:B------:R1:W-:Y:S04]  /*46780*/  @P5 STG.E desc[UR10][R26.64], R166 ;  /* 0x000000a61a005986 */ /* 0x0003e8000c10190a */
[----:B------:R1:W-:Y:S04]  /*46790*/  @P6 STG.E desc[UR10][R168.64], R10 ;  /* 0x0000000aa8006986 */ /* 0x0003e8000c10190a */
[----:B--2---:R1:W-:Y:S01]  /*467a0*/  @P4 STG.E desc[UR10][R170.64], R167 ;  /* 0x000000a7aa004986 */ /* 0x0043e2000c10190a */
[----:B------:R-:W-:Y:S05]  /*467b0*/  @!P0 EXIT ;  /* 0x000000000000894d */ /* 0x000fea0003800000 */
[----:B-1----:R-:W2:Y:S04]  /*467c0*/  LDL.LU.64 R170, [R1+0x800] ;  /* 0x0008000001aa7983 */ /* 0x002ea80000300a00 */
[----:B--2---:R-:W-:Y:S01]  /*467d0*/  STG.E desc[UR10][R170.64], R11 ;  /* 0x0000000baa007986 */ /* 0x004fe2000c10190a */
[----:B------:R-:W-:Y:S05]  /*467e0*/  EXIT ;  /* 0x000000000000794d */ /* 0x000fea0003800000 */
.L_x_2:
[----:B------:R-:W-:-:S00]  /*467f0*/  BRA `(.L_x_2) ;  /* 0xfffffffc00fc7947 */ /* 0x000fc0000383ffff */
[----:B------:R-:W-:-:S00]  /*46800*/  NOP ;  /* 0x0000000000007918 */ /* 0x000fc00000000000 */
[----:B------:R-:W-:-:S00]  /*46810*/  NOP ;  /* 0x0000000000007918 */ /* 0x000fc00000000000 */
[----:B------:R-:W-:-:S00]  /*46820*/  NOP ;  /* 0x0000000000007918 */ /* 0x000fc00000000000 */
[----:B------:R-:W-:-:S00]  /*46830*/  NOP ;  /* 0x0000000000007918 */ /* 0x000fc00000000000 */
[----:B------:R-:W-:-:S00]  /*46840*/  NOP ;  /* 0x0000000000007918 */ /* 0x000fc00000000000 */
[----:B------:R-:W-:-:S00]  /*46850*/  NOP ;  /* 0x0000000000007918 */ /* 0x000fc00000000000 */
[----:B------:R-:W-:-:S00]  /*46860*/  NOP ;  /* 0x0000000000007918 */ /* 0x000fc00000000000 */
[----:B------:R-:W-:-:S00]  /*46870*/  NOP ;  /* 0x0000000000007918 */ /* 0x000fc00000000000 */
.L_x_3:


//--------------------- .nv.shared.matmul_kernel  --------------------------
	.section	.nv.shared.matmul_kernel,"aw",@nobits
	.sectionflags	@""
	.align	16
	.zero		1024


//--------------------- .nv.shared.reserved.0     --------------------------
	.section	.nv.shared.reserved.0,"aw",@nobits
	.weak		__nv_reservedSMEM_offset_0_alias
	.size		__nv_reservedSMEM_offset_0_alias, 0, 0
	.other		__nv_reservedSMEM_offset_0_alias,@"STO_CUDA_RESERVED_SHARED STV_DEFAULT"
__nv_reservedSMEM_offset_0_alias:
	.zero		0


//--------------------- .nv.constant0.matmul_kernel --------------------------
	.section	.nv.constant0.matmul_kernel,"a",@progbits
	.sectionflags	@""
	.align	4
.nv.constant0.matmul_kernel:
	.zero		608


//--------------------- SYMBOLS --------------------------

	.type		.nv.reservedSmem.offset0,@object
	.size		.nv.reservedSmem.offset0,0x4
